def matmul_kernel(
    a_ptr,
    b_ptr,
    c_ptr,
    M,
    N,
    K,
    stride_am,
    stride_ak,
    stride_bk,
    stride_bn,
    stride_cm,
    stride_cn,
    BLOCK_M: tl.constexpr,
    BLOCK_N: tl.constexpr,
    BLOCK_K: tl.constexpr,
    GROUP_M: tl.constexpr,
):
    pid = tl.program_id(axis=0)
    num_pid_m = tl.cdiv(M, BLOCK_M)
    num_pid_n = tl.cdiv(N, BLOCK_N)
    num_pid_in_group = GROUP_M * num_pid_n
    group_id = pid // num_pid_in_group
    first_pid_m = group_id * GROUP_M
    group_size_m = min(num_pid_m - first_pid_m, GROUP_M)
    pid_m = first_pid_m + ((pid % num_pid_in_group) % group_size_m)
    pid_n = (pid % num_pid_in_group) // group_size_m

    offs_am = (pid_m * BLOCK_M + tl.arange(0, BLOCK_M)) % M
    offs_bn = (pid_n * BLOCK_N + tl.arange(0, BLOCK_N)) % N
    offs_k = tl.arange(0, BLOCK_K)
    a_ptrs = a_ptr + offs_am[:, None] * stride_am + offs_k[None, :] * stride_ak
    b_ptrs = b_ptr + offs_k[:, None] * stride_bk + offs_bn[None, :] * stride_bn

    acc = tl.zeros((BLOCK_M, BLOCK_N), dtype=tl.float32)
    for kk in range(0, tl.cdiv(K, BLOCK_K)):
        a = tl.load(a_ptrs, mask=offs_k[None, :] < K - kk * BLOCK_K, other=0.0)
        b = tl.load(b_ptrs, mask=offs_k[:, None] < K - kk * BLOCK_K, other=0.0)
        acc = tl.dot(a, b, acc)
        a_ptrs += BLOCK_K * stride_ak
        b_ptrs += BLOCK_K * stride_bk

    c = acc.to(c_ptr.dtype.element_ty)
    offs_cm = pid_m * BLOCK_M + tl.arange(0, BLOCK_M)
    offs_cn = pid_n * BLOCK_N + tl.arange(0, BLOCK_N)
    c_ptrs = c_ptr + offs_cm[:, None] * stride_cm + offs_cn[None, :] * stride_cn
    mask = (offs_cm[:, None] < M) & (offs_cn[None, :] < N)
    tl.store(c_ptrs, c, mask=mask)

# config = {"BLOCK_K": 32, "BLOCK_M": 512, "BLOCK_N": 512, "GROUP_M": 8, "arch": "sm_80", "dtype": "fp32", "num_ctas": 1, "num_stages": 6, "num_warps": 4}
# arch = sm_80


// ===== COMPILED SASS (sm_80) =====

	.target	sm_80

	.elftype	@"ET_EXEC"


//--------------------- .note.nv.tkinfo           --------------------------
	.section	.note.nv.tkinfo,"",@"SHT_NOTE"
	.sectionflags	@"SHF_NOTE_NV_TKINFO"
	.tkinfo
        /*0018*/ 	.word	0x00000002
        /*0030*/ 	.string	""
        /*0030*/ 	.string	"ptxas"
        /*0030*/ 	.string	"Cuda compilation tools, release 13.0, V13.0.88"
        /*0030*/ 	.string	"Build cuda_13.0.r13.0/compiler.36424714_0"
        /*0030*/ 	.string	"-v  -suppress-debug-info  -lineinfo  -arch sm_80 "



//--------------------- .note.nv.cuinfo           --------------------------
	.section	.note.nv.cuinfo,"",@"SHT_NOTE"
	.sectionflags	@"SHF_NOTE_NV_CUINFO"
        /*0018*/ 	.short	0x0002
        /*001a*/ 	.short	0x0050
        /*001c*/ 	.short	0x0082
	.zero		2


//--------------------- .nv.info                  --------------------------
	.section	.nv.info,"",@"SHT_CUDA_INFO"
	.align	4


	//----- nvinfo : EIATTR_REGCOUNT
	.align		4
        /*0000*/ 	.byte	0x04, 0x2f
        /*0002*/ 	.short	(.L_1 - .L_0)
	.align		4
.L_0:
        /*0004*/ 	.word	index@(matmul_kernel)
        /*0008*/ 	.word	0x000000ff


	//----- nvinfo : EIATTR_FRAME_SIZE
	.align		4
.L_1:
        /*000c*/ 	.byte	0x04, 0x11
        /*000e*/ 	.short	(.L_3 - .L_2)
	.align		4
.L_2:
        /*0010*/ 	.word	index@(matmul_kernel)
        /*0014*/ 	.word	0x000043b8


	//----- nvinfo : EIATTR_MIN_STACK_SIZE
	.align		4
.L_3:
        /*0018*/ 	.byte	0x04, 0x12
        /*001a*/ 	.short	(.L_5 - .L_4)
	.align		4
.L_4:
        /*001c*/ 	.word	index@(matmul_kernel)
        /*0020*/ 	.word	0x000043b8
.L_5:


//--------------------- .nv.info.matmul_kernel    --------------------------
	.section	.nv.info.matmul_kernel,"",@"SHT_CUDA_INFO"
	.sectionflags	@""
	.align	4


	//----- nvinfo : EIATTR_CUDA_API_VERSION
	.align		4
        /*0000*/ 	.byte	0x04, 0x37
        /*0002*/ 	.short	(.L_7 - .L_6)
.L_6:
        /*0004*/ 	.word	0x00000082


	//----- nvinfo : EIATTR_SW2861232_WAR
	.align		4
.L_7:
        /*0008*/ 	.byte	0x01, 0x35
	.zero		2


	//----- nvinfo : EIATTR_PARAM_CBANK
	.align		4
        /*000c*/ 	.byte	0x04, 0x0a
        /*000e*/ 	.short	(.L_9 - .L_8)
	.align		4
.L_8:
        /*0010*/ 	.word	index@(.nv.constant0.matmul_kernel)
        /*0014*/ 	.short	0x0160
        /*0016*/ 	.short	0x0050


	//----- nvinfo : EIATTR_CBANK_PARAM_SIZE
	.align		4
.L_9:
        /*0018*/ 	.byte	0x03, 0x19
        /*001a*/ 	.short	0x0050


	//----- nvinfo : EIATTR_KPARAM_INFO
	.align		4
        /*001c*/ 	.byte	0x04, 0x17
        /*001e*/ 	.short	(.L_11 - .L_10)
.L_10:
        /*0020*/ 	.word	0x00000000
        /*0024*/ 	.short	0x000d
        /*0026*/ 	.short	0x0048
        /*0028*/ 	.byte	0x00, 0xf4, 0x21, 0x00


	//----- nvinfo : EIATTR_KPARAM_INFO
	.align		4
.L_11:
        /*002c*/ 	.byte	0x04, 0x17
        /*002e*/ 	.short	(.L_13 - .L_12)
.L_12:
        /*0030*/ 	.word	0x00000000
        /*0034*/ 	.short	0x000c
        /*0036*/ 	.short	0x0040
        /*0038*/ 	.byte	0x00, 0xf4, 0x21, 0x00


	//----- nvinfo : EIATTR_KPARAM_INFO
	.align		4
.L_13:
        /*003c*/ 	.byte	0x04, 0x17
        /*003e*/ 	.short	(.L_15 - .L_14)
.L_14:
        /*0040*/ 	.word	0x00000000
        /*0044*/ 	.short	0x000b
        /*0046*/ 	.short	0x0038
        /*0048*/ 	.byte	0x00, 0xf0, 0x11, 0x00


	//----- nvinfo : EIATTR_KPARAM_INFO
	.align		4
.L_15:
        /*004c*/ 	.byte	0x04, 0x17
        /*004e*/ 	.short	(.L_17 - .L_16)
.L_16:
        /*0050*/ 	.word	0x00000000
        /*0054*/ 	.short	0x000a
        /*0056*/ 	.short	0x0034
        /*0058*/ 	.byte	0x00, 0xf0, 0x11, 0x00


	//----- nvinfo : EIATTR_KPARAM_INFO
	.align		4
.L_17:
        /*005c*/ 	.byte	0x04, 0x17
        /*005e*/ 	.short	(.L_19 - .L_18)
.L_18:
        /*0060*/ 	.word	0x00000000
        /*0064*/ 	.short	0x0009
        /*0066*/ 	.short	0x0030
        /*0068*/ 	.byte	0x00, 0xf0, 0x11, 0x00


	//----- nvinfo : EIATTR_KPARAM_INFO
	.align		4
.L_19:
        /*006c*/ 	.byte	0x04, 0x17
        /*006e*/ 	.short	(.L_21 - .L_20)
.L_20:
        /*0070*/ 	.word	0x00000000
        /*0074*/ 	.short	0x0008
        /*0076*/ 	.short	0x002c
        /*0078*/ 	.byte	0x00, 0xf0, 0x11, 0x00


	//----- nvinfo : EIATTR_KPARAM_INFO
	.align		4
.L_21:
        /*007c*/ 	.byte	0x04, 0x17
        /*007e*/ 	.short	(.L_23 - .L_22)
.L_22:
        /*0080*/ 	.word	0x00000000
        /*0084*/ 	.short	0x0007
        /*0086*/ 	.short	0x0028
        /*0088*/ 	.byte	0x00, 0xf0, 0x11, 0x00


	//----- nvinfo : EIATTR_KPARAM_INFO
	.align		4
.L_23:
        /*008c*/ 	.byte	0x04, 0x17
        /*008e*/ 	.short	(.L_25 - .L_24)
.L_24:
        /*0090*/ 	.word	0x00000000
        /*0094*/ 	.short	0x0006
        /*0096*/ 	.short	0x0024
        /*0098*/ 	.byte	0x00, 0xf0, 0x11, 0x00


	//----- nvinfo : EIATTR_KPARAM_INFO
	.align		4
.L_25:
        /*009c*/ 	.byte	0x04, 0x17
        /*009e*/ 	.short	(.L_27 - .L_26)
.L_26:
        /*00a0*/ 	.word	0x00000000
        /*00a4*/ 	.short	0x0005
        /*00a6*/ 	.short	0x0020
        /*00a8*/ 	.byte	0x00, 0xf0, 0x11, 0x00


	//----- nvinfo : EIATTR_KPARAM_INFO
	.align		4
.L_27:
        /*00ac*/ 	.byte	0x04, 0x17
        /*00ae*/ 	.short	(.L_29 - .L_28)
.L_28:
        /*00b0*/ 	.word	0x00000000
        /*00b4*/ 	.short	0x0004
        /*00b6*/ 	.short	0x001c
        /*00b8*/ 	.byte	0x00, 0xf0, 0x11, 0x00


	//----- nvinfo : EIATTR_KPARAM_INFO
	.align		4
.L_29:
        /*00bc*/ 	.byte	0x04, 0x17
        /*00be*/ 	.short	(.L_31 - .L_30)
.L_30:
        /*00c0*/ 	.word	0x00000000
        /*00c4*/ 	.short	0x0003
        /*00c6*/ 	.short	0x0018
        /*00c8*/ 	.byte	0x00, 0xf0, 0x11, 0x00


	//----- nvinfo : EIATTR_KPARAM_INFO
	.align		4
.L_31:
        /*00cc*/ 	.byte	0x04, 0x17
        /*00ce*/ 	.short	(.L_33 - .L_32)
.L_32:
        /*00d0*/ 	.word	0x00000000
        /*00d4*/ 	.short	0x0002
        /*00d6*/ 	.short	0x0010
        /*00d8*/ 	.byte	0x00, 0xf4, 0x21, 0x00


	//----- nvinfo : EIATTR_KPARAM_INFO
	.align		4
.L_33:
        /*00dc*/ 	.byte	0x04, 0x17
        /*00de*/ 	.short	(.L_35 - .L_34)
.L_34:
        /*00e0*/ 	.word	0x00000000
        /*00e4*/ 	.short	0x0001
        /*00e6*/ 	.short	0x0008
        /*00e8*/ 	.byte	0x00, 0xf4, 0x21, 0x00


	//----- nvinfo : EIATTR_KPARAM_INFO
	.align		4
.L_35:
        /*00ec*/ 	.byte	0x04, 0x17
        /*00ee*/ 	.short	(.L_37 - .L_36)
.L_36:
        /*00f0*/ 	.word	0x00000000
        /*00f4*/ 	.short	0x0000
        /*00f6*/ 	.short	0x0000
        /*00f8*/ 	.byte	0x00, 0xf4, 0x21, 0x00


	//----- nvinfo : EIATTR_MAXREG_COUNT
	.align		4
.L_37:
        /*00fc*/ 	.byte	0x03, 0x1b
        /*00fe*/ 	.short	0x00ff


	//----- nvinfo : EIATTR_NUM_BARRIERS
	.align		4
        /*0100*/ 	.byte	0x02, 0x4c
        /*0102*/ 	.byte	0x01
	.zero		1


	//----- nvinfo : EIATTR_ANNOTATIONS
	.align		4
        /*0104*/ 	.byte	0x04, 0x55
        /*0106*/ 	.short	(.L_39 - .L_38)


	//   ....[0]....
.L_38:
        /*0108*/ 	.word	0x00000001
        /*010c*/ 	.byte	0x20, 0x07, 0x00, 0x00, 0x01, 0x00, 0x00, 0x00, 0x60, 0x07, 0x00, 0x00, 0x01, 0x00, 0x00, 0x00
        /* <DEDUP_REMOVED lines=3059> */
        /*c04c*/ 	.byte	0x00, 0xd2, 0x02, 0x00


	//----- nvinfo : EIATTR_MERCURY_ISA_VERSION
	.align		4
.L_39:
        /*c050*/ 	.byte	0x03, 0x5f
        /*c052*/ 	.short	0x0000


	//----- nvinfo : EIATTR_EXIT_INSTR_OFFSETS
	.align		4
        /*c054*/ 	.byte	0x04, 0x1c
        /*c056*/ 	.short	(.L_41 - .L_40)


	//   ....[0]....
.L_40:
        /*c058*/ 	.word	0x000a6010


	//   ....[1]....
        /*c05c*/ 	.word	0x000a6030


	//----- nvinfo : EIATTR_REQNTID
	.align		4
.L_41:
        /*c060*/ 	.byte	0x04, 0x10
        /*c062*/ 	.short	(.L_43 - .L_42)
.L_42:
        /*c064*/ 	.word	0x00000080
        /*c068*/ 	.word	0x00000001
        /*c06c*/ 	.word	0x00000001
.L_43:


//--------------------- .nv.callgraph             --------------------------
	.section	.nv.callgraph,"",@"SHT_CUDA_CALLGRAPH"
	.align	4
	.sectionentsize	8
	.align		4
        /*0000*/ 	.word	0x00000000
	.align		4
        /*0004*/ 	.word	0xffffffff
	.align		4
        /*0008*/ 	.word	0x00000000
	.align		4
        /*000c*/ 	.word	0xfffffffe
	.align		4
        /*0010*/ 	.word	0x00000000
	.align		4
        /*0014*/ 	.word	0xfffffffd
	.align		4
        /*0018*/ 	.word	0x00000000
	.align		4
        /*001c*/ 	.word	0xfffffffc


//--------------------- .nv.rel.action            --------------------------
	.section	.nv.rel.action,"",@"SHT_CUDA_RELOCINFO"
	.align	8
	.sectionentsize	8
        /*0000*/ 	.byte	0x73, 0x00, 0x00, 0x00, 0x00, 0x00, 0x00, 0x00, 0x00, 0x00, 0x00, 0x11, 0x25, 0x00, 0x05, 0x36


//--------------------- .nv.constant0.matmul_kernel --------------------------
	.section	.nv.constant0.matmul_kernel,"a",@progbits
	.sectionflags	@""
	.align	4
.nv.constant0.matmul_kernel:
	.zero		432


//--------------------- .text.matmul_kernel       --------------------------
	.section	.text.matmul_kernel,"ax",@progbits
	.sectioninfo	@"SHI_REGISTERS=255"
	.align	128
        .global         matmul_kernel
        .type           matmul_kernel,@function
        .size           matmul_kernel,(.L_x_4 - matmul_kernel)
        .other          matmul_kernel,@"STO_CUDA_ENTRY STV_DEFAULT"
matmul_kernel:
.text.matmul_kernel:
[----:B------:R-:W-:-:S03]  /*0000*/  IMAD.MOV.U32 R1, RZ, RZ, c[0x0][0x28] ;  /* 0x00000a00ff017624 */ /* 0x000fc600078e00ff */
[----:B------:R-:W-:Y:S01]  /*0010*/  IMAD.MOV.U32 R6, RZ, RZ, 0x1ff ;  /* 0x000001ffff067424 */ /* 0x000fe200078e00ff */
[----:B------:R-:W1:Y:S01]  /*0020*/  S2R R5, SR_CTAID.X ;  /* 0x0000000000057919 */ /* 0x000e620000002500 */
[----:B------:R-:W-:Y:S01]  /*0030*/  IADD3 R1, R1, -0x43b8, RZ ;  /* 0xffffbc4801017810 */ /* 0x000fe20007ffe0ff */
[----:B------:R-:W-:Y:S02]  /*0040*/  ULDC.64 UR4, c[0x0][0x118] ;  /* 0x0000460000047ab9 */ /* 0x000fe40000000a00 */
[----:B------:R-:W-:Y:S01]  /*0050*/  IADD3 R0, R6, c[0x0][0x17c], RZ ;  /* 0x00005f0006007a10 */ /* 0x000fe20007ffe0ff */
[----:B------:R-:W2:Y:S03]  /*0060*/  S2R R226, SR_TID.X ;  /* 0x0000000000e27919 */ /* 0x000ea60000002100 */
[----:B------:R-:W-:-:S04]  /*0070*/  SHF.R.S32.HI R3, RZ, 0x1f, R0 ;  /* 0x0000001fff037819 */ /* 0x000fc80000011400 */
[----:B------:R-:W-:-:S04]  /*0080*/  LEA.HI R3, R3, R0, RZ, 0x9 ;  /* 0x0000000003037211 */ /* 0x000fc800078f48ff */
[----:B------:R-:W-:-:S05]  /*0090*/  SHF.R.S32.HI R3, RZ, 0x9, R3 ;  /* 0x00000009ff037819 */ /* 0x000fca0000011403 */
[----:B------:R-:W-:Y:S01]  /*00a0*/  IMAD.SHL.U32 R4, R3, 0x8, RZ ;  /* 0x0000000803047824 */ /* 0x000fe200078e00ff */
[----:B-1----:R-:W-:-:S04]  /*00b0*/  IABS R10, R5 ;  /* 0x00000005000a7213 */ /* 0x002fc80000000000 */
[-C--:B------:R-:W-:Y:S02]  /*00c0*/  IABS R7, R4.reuse ;  /* 0x0000000400077213 */ /* 0x080fe40000000000 */
[----:B------:R-:W-:Y:S02]  /*00d0*/  IABS R11, R4 ;  /* 0x00000004000b7213 */ /* 0x000fe40000000000 */
[----:B------:R-:W1:Y:S01]  /*00e0*/  I2F.RP R0, R7 ;  /* 0x0000000700007306 */ /* 0x000e620000209400 */
[C---:B--2---:R-:W-:Y:S02]  /*00f0*/  LOP3.LUT R212, R226.reuse, 0x7f, RZ, 0xc0, !PT ;  /* 0x0000007fe2d47812 */ /* 0x044fe400078ec0ff */
[----:B------:R-:W-:-:S05]  /*0100*/  LOP3.LUT R22, R226, 0x1f, RZ, 0xc0, !PT ;  /* 0x0000001fe2167812 */ /* 0x000fca00078ec0ff */
[----:B-1----:R-:W1:Y:S02]  /*0110*/  MUFU.RCP R0, R0 ;  /* 0x0000000000007308 */ /* 0x002e640000001000 */
[----:B-1----:R-:W-:Y:S01]  /*0120*/  IADD3 R2, R0, 0xffffffe, RZ ;  /* 0x0ffffffe00027810 */ /* 0x002fe20007ffe0ff */
[----:B------:R-:W-:-:S05]  /*0130*/  IMAD.MOV R0, RZ, RZ, -R11 ;  /* 0x000000ffff007224 */ /* 0x000fca00078e0a0b */
[----:B------:R1:W2:Y:S02]  /*0140*/  F2I.FTZ.U32.TRUNC.NTZ R3, R2 ;  /* 0x0000000200037305 */ /* 0x0002a4000021f000 */
[----:B-1----:R-:W-:Y:S02]  /*0150*/  IMAD.MOV.U32 R2, RZ, RZ, RZ ;  /* 0x000000ffff027224 */ /* 0x002fe400078e00ff */
[----:B--2---:R-:W-:-:S04]  /*0160*/  IMAD.MOV R8, RZ, RZ, -R3 ;  /* 0x000000ffff087224 */ /* 0x004fc800078e0a03 */
[----:B------:R-:W-:Y:S02]  /*0170*/  IMAD R9, R8, R7, RZ ;  /* 0x0000000708097224 */ /* 0x000fe400078e02ff */
[----:B------:R-:W-:Y:S02]  /*0180*/  IMAD.MOV.U32 R8, RZ, RZ, R10 ;  /* 0x000000ffff087224 */ /* 0x000fe400078e000a */
[----:B------:R-:W-:Y:S01]  /*0190*/  IMAD.HI.U32 R3, R3, R9, R2 ;  /* 0x0000000903037227 */ /* 0x000fe200078e0002 */
[----:B------:R-:W-:-:S05]  /*01a0*/  IABS R9, c[0x0][0x178] ;  /* 0x00005e0000097a13 */ /* 0x000fca0000000000 */
[----:B------:R-:W-:-:S04]  /*01b0*/  IMAD.HI.U32 R3, R3, R8, RZ ;  /* 0x0000000803037227 */ /* 0x000fc800078e00ff */
[----:B------:R-:W-:-:S05]  /*01c0*/  IMAD R0, R3, R0, R8 ;  /* 0x0000000003007224 */ /* 0x000fca00078e0208 */
[----:B------:R-:W-:-:S13]  /*01d0*/  ISETP.GT.U32.AND P1, PT, R7, R0, PT ;  /* 0x000000000700720c */ /* 0x000fda0003f24070 */
[----:B------:R-:W-:Y:S01]  /*01e0*/  @!P1 IMAD.IADD R0, R0, 0x1, -R7 ;  /* 0x0000000100009824 */ /* 0x000fe200078e0a07 */
[----:B------:R-:W-:Y:S02]  /*01f0*/  @!P1 IADD3 R3, R3, 0x1, RZ ;  /* 0x0000000103039810 */ /* 0x000fe40007ffe0ff */
[----:B------:R-:W-:Y:S02]  /*0200*/  ISETP.NE.AND P1, PT, R4, RZ, PT ;  /* 0x000000ff0400720c */ /* 0x000fe40003f25270 */
[----:B------:R-:W-:Y:S02]  /*0210*/  ISETP.GE.U32.AND P0, PT, R0, R7, PT ;  /* 0x000000070000720c */ /* 0x000fe40003f06070 */
[----:B------:R-:W-:-:S04]  /*0220*/  LOP3.LUT R0, R5, R4, RZ, 0x3c, !PT ;  /* 0x0000000405007212 */ /* 0x000fc800078e3cff */
[----:B------:R-:W-:Y:S02]  /*0230*/  ISETP.GE.AND P2, PT, R0, RZ, PT ;  /* 0x000000ff0000720c */ /* 0x000fe40003f46270 */
[----:B------:R-:W-:-:S05]  /*0240*/  IADD3 R0, R6, c[0x0][0x178], RZ ;  /* 0x00005e0006007a10 */ /* 0x000fca0007ffe0ff */
[----:B------:R-:W-:-:S05]  /*0250*/  @P0 IADD3 R3, R3, 0x1, RZ ;  /* 0x0000000103030810 */ /* 0x000fca0007ffe0ff */
[----:B------:R-:W-:Y:S01]  /*0260*/  IMAD.MOV.U32 R2, RZ, RZ, R3 ;  /* 0x000000ffff027224 */ /* 0x000fe200078e0003 */
[----:B------:R-:W-:-:S03]  /*0270*/  SHF.R.S32.HI R3, RZ, 0x1f, R0 ;  /* 0x0000001fff037819 */ /* 0x000fc60000011400 */
[----:B------:R-:W-:Y:S01]  /*0280*/  @!P2 IMAD.MOV R2, RZ, RZ, -R2 ;  /* 0x000000ffff02a224 */ /* 0x000fe200078e0a02 */
[----:B------:R-:W-:Y:S02]  /*0290*/  @!P1 LOP3.LUT R2, RZ, R4, RZ, 0x33, !PT ;  /* 0x00000004ff029212 */ /* 0x000fe400078e33ff */
[----:B------:R-:W-:-:S03]  /*02a0*/  LEA.HI R3, R3, R0, RZ, 0x9 ;  /* 0x0000000003037211 */ /* 0x000fc600078f48ff */
[----:B------:R-:W-:Y:S02]  /*02b0*/  IMAD.SHL.U32 R243, R2, 0x8, RZ ;  /* 0x0000000802f37824 */ /* 0x000fe400078e00ff */
[----:B------:R-:W-:-:S03]  /*02c0*/  IMAD.MOV R2, RZ, RZ, -R2 ;  /* 0x000000ffff027224 */ /* 0x000fc600078e0a02 */
[----:B------:R-:W-:Y:S01]  /*02d0*/  LEA.HI.SX32 R3, R3, -R243, 0x17 ;  /* 0x800000f303037211 */ /* 0x000fe200078fbaff */
[----:B------:R-:W-:Y:S01]  /*02e0*/  IMAD R8, R4, R2, R5 ;  /* 0x0000000204087224 */ /* 0x000fe200078e0205 */
[----:B------:R-:W-:Y:S02]  /*02f0*/  MOV R2, RZ ;  /* 0x000000ff00027202 */ /* 0x000fe40000000f00 */
[----:B------:R-:W-:-:S04]  /*0300*/  IMNMX R11, R3, 0x8, PT ;  /* 0x00000008030b7817 */ /* 0x000fc80003800200 */
[-C--:B------:R-:W-:Y:S02]  /*0310*/  IABS R6, R11.reuse ;  /* 0x0000000b00067213 */ /* 0x080fe40000000000 */
[----:B------:R-:W-:Y:S02]  /*0320*/  IABS R4, R11 ;  /* 0x0000000b00047213 */ /* 0x000fe40000000000 */
[----:B------:R-:W1:Y:S08]  /*0330*/  I2F.RP R0, R6 ;  /* 0x0000000600007306 */ /* 0x000e700000209400 */
[----:B-1----:R-:W1:Y:S02]  /*0340*/  MUFU.RCP R0, R0 ;  /* 0x0000000000007308 */ /* 0x002e640000001000 */
[----:B-1----:R-:W-:-:S02]  /*0350*/  IADD3 R3, R0, 0xffffffe, RZ ;  /* 0x0ffffffe00037810 */ /* 0x002fc40007ffe0ff */
[----:B------:R-:W-:-:S04]  /*0360*/  IABS R0, c[0x0][0x17c] ;  /* 0x00005f0000007a13 */ /* 0x000fc80000000000 */
[----:B------:R-:W1:Y:S02]  /*0370*/  F2I.FTZ.U32.TRUNC.NTZ R3, R3 ;  /* 0x0000000300037305 */ /* 0x000e64000021f000 */
[----:B-1----:R-:W-:-:S04]  /*0380*/  IMAD.MOV R7, RZ, RZ, -R3 ;  /* 0x000000ffff077224 */ /* 0x002fc800078e0a03 */
[----:B------:R-:W-:Y:S01]  /*0390*/  IMAD.MOV.U32 R5, RZ, RZ, R7 ;  /* 0x000000ffff057224 */ /* 0x000fe200078e0007 */
[----:B------:R-:W-:-:S03]  /*03a0*/  IABS R7, R8 ;  /* 0x0000000800077213 */ /* 0x000fc60000000000 */
[----:B------:R-:W-:-:S04]  /*03b0*/  IMAD R5, R5, R6, RZ ;  /* 0x0000000605057224 */ /* 0x000fc800078e02ff */
[----:B------:R-:W-:Y:S02]  /*03c0*/  IMAD.HI.U32 R2, R3, R5, R2 ;  /* 0x0000000503027227 */ /* 0x000fe400078e0002 */
[----:B------:R-:W1:Y:S02]  /*03d0*/  I2F.RP R5, R0 ;  /* 0x0000000000057306 */ /* 0x000e640000209400 */
[----:B------:R-:W-:Y:S02]  /*03e0*/  IMAD.MOV R3, RZ, RZ, -R4 ;  /* 0x000000ffff037224 */ /* 0x000fe400078e0a04 */
[----:B------:R-:W-:-:S04]  /*03f0*/  IMAD.HI.U32 R2, R2, R7, RZ ;  /* 0x0000000702027227 */ /* 0x000fc800078e00ff */
[----:B------:R-:W-:Y:S01]  /*0400*/  IMAD R3, R2, R3, R7 ;  /* 0x0000000302037224 */ /* 0x000fe200078e0207 */
[----:B------:R-:W2:Y:S04]  /*0410*/  I2F.RP R4, R9 ;  /* 0x0000000900047306 */ /* 0x000ea80000209400 */
[----:B------:R-:W-:-:S04]  /*0420*/  ISETP.GT.U32.AND P1, PT, R6, R3, PT ;  /* 0x000000030600720c */ /* 0x000fc80003f24070 */
[----:B-1----:R-:W1:Y:S08]  /*0430*/  MUFU.RCP R5, R5 ;  /* 0x0000000500057308 */ /* 0x002e700000001000 */
[----:B--2---:R-:W2:Y:S01]  /*0440*/  MUFU.RCP R4, R4 ;  /* 0x0000000400047308 */ /* 0x004ea20000001000 */
[----:B------:R-:W-:Y:S01]  /*0450*/  @!P1 IMAD.IADD R3, R3, 0x1, -R6 ;  /* 0x0000000103039824 */ /* 0x000fe200078e0a06 */
[----:B------:R-:W-:-:S02]  /*0460*/  @!P1 IADD3 R2, R2, 0x1, RZ ;  /* 0x0000000102029810 */ /* 0x000fc40007ffe0ff */
[----:B------:R-:W-:Y:S02]  /*0470*/  ISETP.NE.AND P1, PT, R11, RZ, PT ;  /* 0x000000ff0b00720c */ /* 0x000fe40003f25270 */
[----:B------:R-:W-:Y:S02]  /*0480*/  ISETP.GE.U32.AND P0, PT, R3, R6, PT ;  /* 0x000000060300720c */ /* 0x000fe40003f06070 */
[----:B------:R-:W-:Y:S02]  /*0490*/  LOP3.LUT R3, R8, R11, RZ, 0x3c, !PT ;  /* 0x0000000b08037212 */ /* 0x000fe400078e3cff */
[----:B-1----:R-:W-:Y:S02]  /*04a0*/  IADD3 R6, R5, 0xffffffe, RZ ;  /* 0x0ffffffe05067810 */ /* 0x002fe40007ffe0ff */
[----:B------:R-:W-:Y:S02]  /*04b0*/  ISETP.GE.AND P2, PT, R3, RZ, PT ;  /* 0x000000ff0300720c */ /* 0x000fe40003f46270 */
[----:B------:R1:W3:Y:S01]  /*04c0*/  F2I.FTZ.U32.TRUNC.NTZ R7, R6 ;  /* 0x0000000600077305 */ /* 0x0002e2000021f000 */
[----:B------:R-:W-:-:S02]  /*04d0*/  SHF.R.U32.HI R3, RZ, 0x5, R226 ;  /* 0x00000005ff037819 */ /* 0x000fc400000116e2 */
[----:B--2---:R-:W-:Y:S02]  /*04e0*/  IADD3 R5, R4, 0xffffffe, RZ ;  /* 0x0ffffffe04057810 */ /* 0x004fe40007ffe0ff */
[----:B------:R-:W-:Y:S02]  /*04f0*/  @P0 IADD3 R2, R2, 0x1, RZ ;  /* 0x0000000102020810 */ /* 0x000fe40007ffe0ff */
[----:B------:R-:W-:Y:S02]  /*0500*/  SGXT.U32 R3, R3, 0x2 ;  /* 0x000000020303781a */ /* 0x000fe40000000000 */
[----:B------:R-:W2:Y:S01]  /*0510*/  F2I.FTZ.U32.TRUNC.NTZ R5, R5 ;  /* 0x0000000500057305 */ /* 0x000ea2000021f000 */
[----:B------:R-:W-:Y:S02]  /*0520*/  IMAD.MOV.U32 R242, RZ, RZ, R2 ;  /* 0x000000fffff27224 */ /* 0x000fe400078e0002 */
[----:B-1----:R-:W-:Y:S02]  /*0530*/  IMAD.MOV.U32 R6, RZ, RZ, RZ ;  /* 0x000000ffff067224 */ /* 0x002fe400078e00ff */
[----:B------:R-:W-:Y:S01]  /*0540*/  @!P2 IMAD.MOV R242, RZ, RZ, -R242 ;  /* 0x000000fffff2a224 */ /* 0x000fe200078e0af2 */
[----:B------:R-:W-:Y:S01]  /*0550*/  @!P1 LOP3.LUT R242, RZ, R11, RZ, 0x33, !PT ;  /* 0x0000000bfff29212 */ /* 0x000fe200078e33ff */
[----:B---3--:R-:W-:-:S04]  /*0560*/  IMAD.MOV R4, RZ, RZ, -R7 ;  /* 0x000000ffff047224 */ /* 0x008fc800078e0a07 */
[----:B------:R-:W-:Y:S02]  /*0570*/  IMAD.MOV R2, RZ, RZ, -R242 ;  /* 0x000000ffff027224 */ /* 0x000fe400078e0af2 */
[----:B------:R-:W-:Y:S02]  /*0580*/  IMAD.SHL.U32 R242, R242, 0x200, RZ ;  /* 0x00000200f2f27824 */ /* 0x000fe400078e00ff */
[----:B------:R-:W-:Y:S02]  /*0590*/  IMAD R2, R11, R2, R8 ;  /* 0x000000020b027224 */ /* 0x000fe400078e0208 */
[----:B------:R-:W-:Y:S02]  /*05a0*/  IMAD.MOV.U32 R11, RZ, RZ, R4 ;  /* 0x000000ffff0b7224 */ /* 0x000fe400078e0004 */
[----:B------:R-:W-:Y:S01]  /*05b0*/  IMAD.IADD R243, R243, 0x1, R2 ;  /* 0x00000001f3f37824 */ /* 0x000fe200078e0202 */
[----:B------:R-:W-:Y:S01]  /*05c0*/  LOP3.LUT R2, R242, R3, RZ, 0xfc, !PT ;  /* 0x00000003f2027212 */ /* 0x000fe200078efcff */
[----:B------:R-:W-:-:S02]  /*05d0*/  IMAD R3, R11, R0, RZ ;  /* 0x000000000b037224 */ /* 0x000fc400078e02ff */
[----:B--2---:R-:W-:Y:S01]  /*05e0*/  IMAD.MOV R4, RZ, RZ, -R5 ;  /* 0x000000ffff047224 */ /* 0x004fe200078e0a05 */
[C---:B------:R-:W-:Y:S01]  /*05f0*/  LOP3.LUT R14, R2.reuse, 0x1fc, RZ, 0xfc, !PT ;  /* 0x000001fc020e7812 */ /* 0x040fe200078efcff */
[----:B------:R-:W-:Y:S01]  /*0600*/  IMAD.HI.U32 R3, R7, R3, R6 ;  /* 0x0000000307037227 */ /* 0x000fe200078e0006 */
[----:B------:R-:W-:Y:S02]  /*0610*/  LOP3.LUT R17, R2, 0x20, RZ, 0xfc, !PT ;  /* 0x0000002002117812 */ /* 0x000fe400078efcff */
[----:B------:R-:W-:Y:S01]  /*0620*/  IABS R35, R14 ;  /* 0x0000000e00237213 */ /* 0x000fe20000000000 */
[----:B------:R-:W-:Y:S01]  /*0630*/  IMAD R7, R4, R9, RZ ;  /* 0x0000000904077224 */ /* 0x000fe200078e02ff */
[----:B------:R-:W-:Y:S01]  /*0640*/  ISETP.GE.AND P4, PT, R14, RZ, PT ;  /* 0x000000ff0e00720c */ /* 0x000fe20003f86270 */
[----:B------:R-:W-:Y:S01]  /*0650*/  IMAD R243, R243, 0x200, R212 ;  /* 0x00000200f3f37824 */ /* 0x000fe200078e02d4 */
[----:B------:R-:W-:Y:S01]  /*0660*/  LOP3.LUT R14, R2, 0x14, RZ, 0xfc, !PT ;  /* 0x00000014020e7812 */ /* 0x000fe200078efcff */
[----:B------:R-:W-:Y:S01]  /*0670*/  IMAD.MOV.U32 R4, RZ, RZ, RZ ;  /* 0x000000ffff047224 */ /* 0x000fe200078e00ff */
[----:B------:R-:W-:-:S02]  /*0680*/  IABS R49, R17 ;  /* 0x0000001100317213 */ /* 0x000fc40000000000 */
[----:B------:R-:W-:Y:S01]  /*0690*/  IADD3 R252, R243, 0x80, RZ ;  /* 0x00000080f3fc7810 */ /* 0x000fe20007ffe0ff */
[----:B------:R-:W-:Y:S01]  /*06a0*/  IMAD.HI.U32 R4, R5, R7, R4 ;  /* 0x0000000705047227 */ /* 0x000fe200078e0004 */
[----:B------:R-:W-:Y:S02]  /*06b0*/  IABS R8, R243 ;  /* 0x000000f300087213 */ /* 0x000fe40000000000 */
[----:B------:R-:W-:Y:S01]  /*06c0*/  IABS R10, R252 ;  /* 0x000000fc000a7213 */ /* 0x000fe20000000000 */
[----:B------:R-:W-:Y:S01]  /*06d0*/  IMAD.HI.U32 R7, R3, R35, RZ ;  /* 0x0000002303077227 */ /* 0x000fe200078e00ff */
[C---:B------:R-:W-:Y:S02]  /*06e0*/  IADD3 R16, R243.reuse, 0x100, RZ ;  /* 0x00000100f3107810 */ /* 0x040fe40007ffe0ff */
[----:B------:R-:W-:Y:S01]  /*06f0*/  IADD3 R15, R243, 0x180, RZ ;  /* 0x00000180f30f7810 */ /* 0x000fe20007ffe0ff */
[C---:B------:R-:W-:Y:S01]  /*0700*/  IMAD.HI.U32 R5, R4.reuse, R8, RZ ;  /* 0x0000000804057227 */ /* 0x040fe200078e00ff */
[----:B------:R-:W-:Y:S01]  /*0710*/  IABS R12, R16 ;  /* 0x00000010000c7213 */ /* 0x000fe20000000000 */
[----:B------:R-:W-:Y:S01]  /*0720*/  STL [R1+0x18a4], R16 ;  /* 0x0018a41001007387 */ /* 0x000fe20000100800 */
[----:B------:R-:W-:Y:S01]  /*0730*/  IABS R13, R15 ;  /* 0x0000000f000d7213 */ /* 0x000fe20000000000 */
[----:B------:R-:W-:Y:S01]  /*0740*/  IMAD.HI.U32 R6, R4, R10, RZ ;  /* 0x0000000a04067227 */ /* 0x000fe200078e00ff */
[----:B------:R-:W-:Y:S01]  /*0750*/  IADD3 R5, -R5, RZ, RZ ;  /* 0x000000ff05057210 */ /* 0x000fe20007ffe1ff */
[----:B------:R-:W-:Y:S01]  /*0760*/  STL [R1+0x18a0], R15 ;  /* 0x0018a00f01007387 */ /* 0x000fe20000100800 */
[----:B------:R-:W-:Y:S01]  /*0770*/  IABS R43, R14 ;  /* 0x0000000e002b7213 */ /* 0x000fe20000000000 */
[----:B------:R-:W-:Y:S01]  /*0780*/  IMAD.MOV R7, RZ, RZ, -R7 ;  /* 0x000000ffff077224 */ /* 0x000fe200078e0a07 */
[C---:B------:R-:W-:Y:S01]  /*0790*/  LOP3.LUT R18, R2.reuse, 0x70, RZ, 0xfc, !PT ;  /* 0x0000007002127812 */ /* 0x040fe200078efcff */
[----:B------:R-:W-:Y:S01]  /*07a0*/  IMAD.MOV R11, RZ, RZ, -R6 ;  /* 0x000000ffff0b7224 */ /* 0x000fe200078e0a06 */
[----:B------:R-:W-:Y:S01]  /*07b0*/  LOP3.LUT R20, R2, 0x1f4, RZ, 0xfc, !PT ;  /* 0x000001f402147812 */ /* 0x000fe200078efcff */
[----:B------:R-:W-:Y:S01]  /*07c0*/  IMAD R35, R0, R7, R35 ;  /* 0x0000000700237224 */ /* 0x000fe200078e0223 */
[----:B------:R-:W-:Y:S01]  /*07d0*/  IABS R87, R18 ;  /* 0x0000001200577213 */ /* 0x000fe20000000000 */
[----:B------:R-:W-:Y:S01]  /*07e0*/  IMAD.HI.U32 R6, R4, R12, RZ ;  /* 0x0000000c04067227 */ /* 0x000fe200078e00ff */
[----:B------:R-:W-:Y:S01]  /*07f0*/  IABS R187, R20 ;  /* 0x0000001400bb7213 */ /* 0x000fe20000000000 */
[----:B------:R1:W-:Y:S01]  /*0800*/  STL.64 [R1+0x35f0], R242 ;  /* 0x0035f0f201007387 */ /* 0x0003e20000100a00 */
[----:B------:R-:W-:Y:S01]  /*0810*/  ISETP.GT.U32.AND P3, PT, R0, R35, PT ;  /* 0x000000230000720c */ /* 0x000fe20003f64070 */
[----:B------:R-:W-:-:S04]  /*0820*/  IMAD.HI.U32 R7, R4, R13, RZ ;  /* 0x0000000d04077227 */ /* 0x000fc800078e00ff */
[C---:B------:R-:W-:Y:S02]  /*0830*/  IMAD R4, R9.reuse, R5, R8 ;  /* 0x0000000509047224 */ /* 0x040fe400078e0208 */
[----:B------:R-:W-:Y:S02]  /*0840*/  IMAD.MOV R8, RZ, RZ, -R7 ;  /* 0x000000ffff087224 */ /* 0x000fe400078e0a07 */
[C---:B------:R-:W-:Y:S01]  /*0850*/  IMAD R5, R9.reuse, R11, R10 ;  /* 0x0000000b09057224 */ /* 0x040fe200078e020a */
[C---:B------:R-:W-:Y:S01]  /*0860*/  ISETP.GT.U32.AND P0, PT, R9.reuse, R4, PT ;  /* 0x000000040900720c */ /* 0x040fe20003f04070 */
[----:B------:R-:W-:Y:S01]  /*0870*/  IMAD R7, R9, R8, R13 ;  /* 0x0000000809077224 */ /* 0x000fe200078e020d */
[----:B------:R-:W-:Y:S01]  /*0880*/  IABS R11, R2 ;  /* 0x00000002000b7213 */ /* 0x000fe20000000000 */
[----:B------:R-:W-:Y:S01]  /*0890*/  @!P3 IMAD.IADD R35, R35, 0x1, -R0 ;  /* 0x000000012323b824 */ /* 0x000fe200078e0a00 */
[----:B------:R-:W-:Y:S01]  /*08a0*/  LOP3.LUT R10, R2, 0x4, RZ, 0xfc, !PT ;  /* 0x00000004020a7812 */ /* 0x000fe200078efcff */
[----:B------:R-:W-:Y:S01]  /*08b0*/  IMAD.MOV R6, RZ, RZ, -R6 ;  /* 0x000000ffff067224 */ /* 0x000fe200078e0a06 */
[----:B------:R-:W-:Y:S01]  /*08c0*/  ISETP.GT.U32.AND P5, PT, R9, R7, PT ;  /* 0x000000070900720c */ /* 0x000fe20003fa4070 */
[----:B------:R-:W-:Y:S01]  /*08d0*/  IMAD.HI.U32 R8, R3, R11, RZ ;  /* 0x0000000b03087227 */ /* 0x000fe200078e00ff */
[----:B------:R-:W-:-:S02]  /*08e0*/  ISETP.GT.U32.AND P1, PT, R9, R5, PT ;  /* 0x000000050900720c */ /* 0x000fc40003f24070 */
[----:B------:R-:W-:Y:S01]  /*08f0*/  IABS R13, R10 ;  /* 0x0000000a000d7213 */ /* 0x000fe20000000000 */
[C---:B------:R-:W-:Y:S01]  /*0900*/  IMAD R6, R9.reuse, R6, R12 ;  /* 0x0000000609067224 */ /* 0x040fe200078e020c */
[----:B------:R-:W-:Y:S01]  /*0910*/  ISETP.GT.U32.AND P3, PT, R0, R35, PT ;  /* 0x000000230000720c */ /* 0x000fe20003f64070 */
[--C-:B------:R-:W-:Y:S01]  /*0920*/  @!P0 IMAD.IADD R4, R4, 0x1, -R9.reuse ;  /* 0x0000000104048824 */ /* 0x100fe200078e0a09 */
[----:B------:R-:W-:Y:S01]  /*0930*/  ISETP.GE.AND P0, PT, R10, RZ, PT ;  /* 0x000000ff0a00720c */ /* 0x000fe20003f06270 */
[----:B------:R-:W-:Y:S01]  /*0940*/  IMAD.MOV R8, RZ, RZ, -R8 ;  /* 0x000000ffff087224 */ /* 0x000fe200078e0a08 */
[C---:B------:R-:W-:Y:S01]  /*0950*/  ISETP.GT.U32.AND P2, PT, R9.reuse, R6, PT ;  /* 0x000000060900720c */ /* 0x040fe20003f44070 */
[----:B-1----:R-:W-:Y:S01]  /*0960*/  IMAD.MOV.U32 R242, RZ, RZ, c[0x0][0x180] ;  /* 0x00006000fff27624 */ /* 0x002fe200078e00ff */
[----:B------:R-:W-:Y:S01]  /*0970*/  ISETP.GT.U32.AND P6, PT, R9, R4, PT ;  /* 0x000000040900720c */ /* 0x000fe20003fc4070 */
[----:B------:R-:W-:Y:S01]  /*0980*/  @!P5 IMAD.IADD R7, R7, 0x1, -R9 ;  /* 0x000000010707d824 */ /* 0x000fe200078e0a09 */
[----:B------:R-:W-:Y:S01]  /*0990*/  LOP3.LUT R10, R2, 0x8, RZ, 0xfc, !PT ;  /* 0x00000008020a7812 */ /* 0x000fe200078efcff */
[----:B------:R-:W-:Y:S01]  /*09a0*/  IMAD R11, R0, R8, R11 ;  /* 0x00000008000b7224 */ /* 0x000fe200078e020b */
[----:B------:R-:W-:Y:S01]  /*09b0*/  LOP3.LUT R12, R2, 0xc, RZ, 0xfc, !PT ;  /* 0x0000000c020c7812 */ /* 0x000fe200078efcff */
[----:B------:R-:W-:Y:S01]  /*09c0*/  IMAD.HI.U32 R8, R3, R13, RZ ;  /* 0x0000000d03087227 */ /* 0x000fe200078e00ff */
[----:B------:R-:W-:-:S02]  /*09d0*/  ISETP.GT.U32.AND P5, PT, R9, R7, PT ;  /* 0x000000070900720c */ /* 0x000fc40003fa4070 */
[----:B------:R-:W-:Y:S01]  /*09e0*/  IABS R37, R10 ;  /* 0x0000000a00257213 */ /* 0x000fe20000000000 */
[----:B------:R-:W-:Y:S01]  /*09f0*/  IMAD.MOV R8, RZ, RZ, -R8 ;  /* 0x000000ffff087224 */ /* 0x000fe200078e0a08 */
[----:B------:R-:W-:Y:S01]  /*0a00*/  @!P3 IADD3 R35, R35, -R0, RZ ;  /* 0x800000002323b210 */ /* 0x000fe20007ffe0ff */
[--C-:B------:R-:W-:Y:S01]  /*0a10*/  @!P1 IMAD.IADD R5, R5, 0x1, -R9.reuse ;  /* 0x0000000105059824 */ /* 0x100fe200078e0a09 */
[----:B------:R-:W-:Y:S01]  /*0a20*/  ISETP.GT.U32.AND P3, PT, R0, R11, PT ;  /* 0x0000000b0000720c */ /* 0x000fe20003f64070 */
[----:B------:R-:W-:Y:S01]  /*0a30*/  @!P6 IMAD.IADD R4, R4, 0x1, -R9 ;  /* 0x000000010404e824 */ /* 0x000fe200078e0a09 */
[----:B------:R-:W-:Y:S01]  /*0a40*/  ISETP.GE.AND P6, PT, R243, RZ, PT ;  /* 0x000000fff300720c */ /* 0x000fe20003fc6270 */
[----:B------:R-:W-:Y:S01]  /*0a50*/  IMAD R13, R0, R8, R13 ;  /* 0x00000008000d7224 */ /* 0x000fe200078e020d */
[----:B------:R-:W-:Y:S01]  /*0a60*/  ISETP.GT.U32.AND P1, PT, R9, R5, PT ;  /* 0x000000050900720c */ /* 0x000fe20003f24070 */
[--C-:B------:R-:W-:Y:S01]  /*0a70*/  @!P2 IMAD.IADD R6, R6, 0x1, -R9.reuse ;  /* 0x000000010606a824 */ /* 0x100fe200078e0a09 */
[----:B------:R-:W-:Y:S01]  /*0a80*/  IABS R39, R12 ;  /* 0x0000000c00277213 */ /* 0x000fe20000000000 */
[----:B------:R-:W-:Y:S01]  /*0a90*/  @!P5 IMAD.IADD R7, R7, 0x1, -R9 ;  /* 0x000000010707d824 */ /* 0x000fe200078e0a09 */
[----:B------:R-:W-:Y:S01]  /*0aa0*/  ISETP.GE.AND P5, PT, R15, RZ, PT ;  /* 0x000000ff0f00720c */ /* 0x000fe20003fa6270 */
[----:B------:R-:W-:Y:S01]  /*0ab0*/  IMAD.HI.U32 R8, R3, R37, RZ ;  /* 0x0000002503087227 */ /* 0x000fe200078e00ff */
[----:B------:R-:W-:-:S02]  /*0ac0*/  ISETP.GT.U32.AND P2, PT, R9, R6, PT ;  /* 0x000000060900720c */ /* 0x000fc40003f44070 */
[----:B------:R-:W-:Y:S01]  /*0ad0*/  LOP3.LUT R15, R2, 0x18, RZ, 0xfc, !PT ;  /* 0x00000018020f7812 */ /* 0x000fe200078efcff */
[----:B------:R-:W-:Y:S02]  /*0ae0*/  IMAD.MOV R8, RZ, RZ, -R8 ;  /* 0x000000ffff087224 */ /* 0x000fe400078e0a08 */
[----:B------:R-:W-:Y:S01]  /*0af0*/  @!P6 IMAD.MOV R4, RZ, RZ, -R4 ;  /* 0x000000ffff04e224 */ /* 0x000fe200078e0a04 */
[C---:B------:R-:W-:Y:S01]  /*0b00*/  ISETP.GT.U32.AND P6, PT, R0.reuse, R13, PT ;  /* 0x0000000d0000720c */ /* 0x040fe20003fc4070 */
[----:B------:R-:W-:Y:S01]  /*0b10*/  IMAD R37, R0, R8, R37 ;  /* 0x0000000800257224 */ /* 0x000fe200078e0225 */
[----:B------:R-:W-:Y:S01]  /*0b20*/  IABS R45, R15 ;  /* 0x0000000f002d7213 */ /* 0x000fe20000000000 */
[----:B------:R-:W-:Y:S01]  /*0b30*/  @!P3 IMAD.IADD R11, R11, 0x1, -R0 ;  /* 0x000000010b0bb824 */ /* 0x000fe200078e0a00 */
[----:B------:R-:W-:Y:S01]  /*0b40*/  ISETP.NE.AND P3, PT, RZ, c[0x0][0x178], PT ;  /* 0x00005e00ff007a0c */ /* 0x000fe20003f65270 */
[----:B------:R-:W-:Y:S02]  /*0b50*/  IMAD.MOV.U32 R8, RZ, RZ, R7 ;  /* 0x000000ffff087224 */ /* 0x000fe400078e0007 */
[--C-:B------:R-:W-:Y:S01]  /*0b60*/  @!P1 IMAD.IADD R5, R5, 0x1, -R9.reuse ;  /* 0x0000000105059824 */ /* 0x100fe200078e0a09 */
[----:B------:R-:W-:Y:S01]  /*0b70*/  ISETP.GE.AND P1, PT, R16, RZ, PT ;  /* 0x000000ff1000720c */ /* 0x000fe20003f26270 */
[----:B------:R-:W-:Y:S01]  /*0b80*/  @!P5 IMAD.MOV R8, RZ, RZ, -R8 ;  /* 0x000000ffff08d224 */ /* 0x000fe200078e0a08 */
[----:B------:R-:W-:Y:S01]  /*0b90*/  ISETP.GT.U32.AND P5, PT, R0, R11, PT ;  /* 0x0000000b0000720c */ /* 0x000fe20003fa4070 */
[----:B------:R-:W-:Y:S01]  /*0ba0*/  @!P2 IMAD.IADD R6, R6, 0x1, -R9 ;  /* 0x000000010606a824 */ /* 0x000fe200078e0a09 */
[----:B------:R-:W-:Y:S01]  /*0bb0*/  LOP3.LUT R16, R2, 0x1c, RZ, 0xfc, !PT ;  /* 0x0000001c02107812 */ /* 0x000fe200078efcff */
[----:B------:R-:W-:Y:S01]  /*0bc0*/  @!P6 IMAD.IADD R13, R13, 0x1, -R0 ;  /* 0x000000010d0de824 */ /* 0x000fe200078e0a00 */
[----:B------:R-:W-:Y:S01]  /*0bd0*/  ISETP.GE.AND P2, PT, R252, RZ, PT ;  /* 0x000000fffc00720c */ /* 0x000fe20003f46270 */
[----:B------:R-:W-:Y:S01]  /*0be0*/  IMAD.HI.U32 R9, R3, R39, RZ ;  /* 0x0000002703097227 */ /* 0x000fe200078e00ff */
[----:B------:R-:W-:-:S02]  /*0bf0*/  IABS R41, R16 ;  /* 0x0000001000297213 */ /* 0x000fc40000000000 */
[----:B------:R-:W-:Y:S01]  /*0c00*/  ISETP.GT.U32.AND P6, PT, R0, R13, PT ;  /* 0x0000000d0000720c */ /* 0x000fe20003fc4070 */
[----:B------:R-:W-:Y:S02]  /*0c10*/  IMAD.MOV R9, RZ, RZ, -R9 ;  /* 0x000000ffff097224 */ /* 0x000fe400078e0a09 */
[----:B------:R-:W-:Y:S01]  /*0c20*/  @!P1 IMAD.MOV R6, RZ, RZ, -R6 ;  /* 0x000000ffff069224 */ /* 0x000fe200078e0a06 */
[----:B------:R-:W-:Y:S01]  /*0c30*/  ISETP.GE.AND P1, PT, R12, RZ, PT ;  /* 0x000000ff0c00720c */ /* 0x000fe20003f26270 */
[----:B------:R-:W-:Y:S01]  /*0c40*/  IMAD R39, R0, R9, R39 ;  /* 0x0000000900277224 */ /* 0x000fe200078e0227 */
[----:B------:R-:W-:Y:S01]  /*0c50*/  LOP3.LUT R12, R2, 0x10, RZ, 0xfc, !PT ;  /* 0x00000010020c7812 */ /* 0x000fe200078efcff */
[--C-:B------:R-:W-:Y:S01]  /*0c60*/  @!P5 IMAD.IADD R11, R11, 0x1, -R0.reuse ;  /* 0x000000010b0bd824 */ /* 0x100fe200078e0a00 */
[C---:B------:R-:W-:Y:S01]  /*0c70*/  ISETP.GT.U32.AND P5, PT, R0.reuse, R37, PT ;  /* 0x000000250000720c */ /* 0x040fe20003fa4070 */
[----:B------:R-:W-:Y:S01]  /*0c80*/  @!P4 IMAD.MOV R35, RZ, RZ, -R35 ;  /* 0x000000ffff23c224 */ /* 0x000fe200078e0a23 */
[----:B------:R-:W-:Y:S01]  /*0c90*/  LOP3.LUT R9, RZ, c[0x0][0x178], RZ, 0x33, !PT ;  /* 0x00005e00ff097a12 */ /* 0x000fe200078e33ff */
[----:B------:R-:W-:Y:S01]  /*0ca0*/  @!P2 IMAD.MOV R5, RZ, RZ, -R5 ;  /* 0x000000ffff05a224 */ /* 0x000fe200078e0a05 */
[----:B------:R-:W-:Y:S01]  /*0cb0*/  IABS R47, R12 ;  /* 0x0000000c002f7213 */ /* 0x000fe20000000000 */
[----:B------:R-:W-:Y:S01]  /*0cc0*/  @!P6 IMAD.IADD R13, R13, 0x1, -R0 ;  /* 0x000000010d0de824 */ /* 0x000fe200078e0a00 */
[----:B------:R-:W-:-:S02]  /*0cd0*/  ISETP.GT.U32.AND P6, PT, R0, R39, PT ;  /* 0x000000270000720c */ /* 0x000fc40003fc4070 */
[C---:B------:R-:W-:Y:S02]  /*0ce0*/  SEL R7, R9.reuse, R4, !P3 ;  /* 0x0000000409077207 */ /* 0x040fe40005800000 */
[----:B------:R-:W-:Y:S01]  /*0cf0*/  SEL R4, R9, R8, !P3 ;  /* 0x0000000809047207 */ /* 0x000fe20005800000 */
[----:B------:R-:W-:Y:S01]  /*0d00*/  IMAD.HI.U32 R8, R3, R47, RZ ;  /* 0x0000002f03087227 */ /* 0x000fe200078e00ff */
[----:B------:R-:W-:Y:S02]  /*0d10*/  ISETP.GE.AND P2, PT, R10, RZ, PT ;  /* 0x000000ff0a00720c */ /* 0x000fe40003f46270 */
[C---:B------:R-:W-:Y:S01]  /*0d20*/  SEL R5, R9.reuse, R5, !P3 ;  /* 0x0000000509057207 */ /* 0x040fe20005800000 */
[----:B------:R-:W-:Y:S01]  /*0d30*/  IMAD.MOV R8, RZ, RZ, -R8 ;  /* 0x000000ffff087224 */ /* 0x000fe200078e0a08 */
[----:B------:R-:W-:Y:S01]  /*0d40*/  SEL R6, R9, R6, !P3 ;  /* 0x0000000609067207 */ /* 0x000fe20005800000 */
[----:B------:R-:W-:Y:S01]  /*0d50*/  @!P5 IMAD.IADD R37, R37, 0x1, -R0 ;  /* 0x000000012525d824 */ /* 0x000fe200078e0a00 */
[----:B------:R-:W-:Y:S01]  /*0d60*/  ISETP.GE.AND P3, PT, R2, RZ, PT ;  /* 0x000000ff0200720c */ /* 0x000fe20003f66270 */
[----:B------:R-:W-:-:S02]  /*0d70*/  IMAD R47, R0, R8, R47 ;  /* 0x00000008002f7224 */ /* 0x000fc400078e022f */
[----:B------:R-:W-:-:S03]  /*0d80*/  IMAD.HI.U32 R8, R3, R43, RZ ;  /* 0x0000002b03087227 */ /* 0x000fc600078e00ff */
[C---:B------:R-:W-:Y:S01]  /*0d90*/  ISETP.GT.U32.AND P5, PT, R0.reuse, R47, PT ;  /* 0x0000002f0000720c */ /* 0x040fe20003fa4070 */
[----:B------:R-:W-:Y:S01]  /*0da0*/  @!P6 IMAD.IADD R39, R39, 0x1, -R0 ;  /* 0x000000012727e824 */ /* 0x000fe200078e0a00 */
[----:B------:R-:W-:Y:S01]  /*0db0*/  ISETP.GT.U32.AND P6, PT, R0, R37, PT ;  /* 0x000000250000720c */ /* 0x000fe20003fc4070 */
[C---:B------:R-:W-:Y:S01]  /*0dc0*/  IMAD.HI.U32 R10, R3.reuse, R45, RZ ;  /* 0x0000002d030a7227 */ /* 0x040fe200078e00ff */
[----:B------:R-:W-:Y:S02]  /*0dd0*/  IADD3 R8, -R8, RZ, RZ ;  /* 0x000000ff08087210 */ /* 0x000fe40007ffe1ff */
[C---:B------:R-:W-:Y:S01]  /*0de0*/  ISETP.GT.U32.AND P4, PT, R0.reuse, R39, PT ;  /* 0x000000270000720c */ /* 0x040fe20003f84070 */
[----:B------:R-:W-:Y:S02]  /*0df0*/  IMAD.MOV.U32 R9, RZ, RZ, R11 ;  /* 0x000000ffff097224 */ /* 0x000fe400078e000b */
[----:B------:R-:W-:Y:S02]  /*0e00*/  IMAD R43, R0, R8, R43 ;  /* 0x00000008002b7224 */ /* 0x000fe400078e022b */
[----:B------:R-:W-:-:S04]  /*0e10*/  IMAD.HI.U32 R8, R3, R41, RZ ;  /* 0x0000002903087227 */ /* 0x000fc800078e00ff */
[----:B------:R-:W-:Y:S01]  /*0e20*/  @!P6 IMAD.IADD R37, R37, 0x1, -R0 ;  /* 0x000000012525e824 */ /* 0x000fe200078e0a00 */
[----:B------:R-:W-:Y:S01]  /*0e30*/  ISETP.GT.U32.AND P6, PT, R0, R43, PT ;  /* 0x0000002b0000720c */ /* 0x000fe20003fc4070 */
[----:B------:R-:W-:Y:S02]  /*0e40*/  IMAD.MOV R8, RZ, RZ, -R8 ;  /* 0x000000ffff087224 */ /* 0x000fe400078e0a08 */
[----:B------:R-:W-:Y:S01]  /*0e50*/  IMAD.MOV.U32 R11, RZ, RZ, R13 ;  /* 0x000000ffff0b7224 */ /* 0x000fe200078e000d */
[----:B------:R-:W-:Y:S01]  /*0e60*/  LOP3.LUT R13, R2, 0x24, RZ, 0xfc, !PT ;  /* 0x00000024020d7812 */ /* 0x000fe200078efcff */
[----:B------:R-:W-:Y:S02]  /*0e70*/  IMAD R41, R0, R8, R41 ;  /* 0x0000000800297224 */ /* 0x000fe400078e0229 */
[----:B------:R-:W-:Y:S01]  /*0e80*/  @!P4 IMAD.IADD R39, R39, 0x1, -R0 ;  /* 0x000000012727c824 */ /* 0x000fe200078e0a00 */
[----:B------:R-:W-:Y:S01]  /*0e90*/  IABS R51, R13 ;  /* 0x0000000d00337213 */ /* 0x000fe20000000000 */
[----:B------:R-:W-:Y:S01]  /*0ea0*/  IMAD.MOV R10, RZ, RZ, -R10 ;  /* 0x000000ffff0a7224 */ /* 0x000fe200078e0a0a */
[----:B------:R-:W-:Y:S01]  /*0eb0*/  ISETP.GE.AND P4, PT, R15, RZ, PT ;  /* 0x000000ff0f00720c */ /* 0x000fe20003f86270 */
[----:B------:R-:W-:Y:S01]  /*0ec0*/  @!P1 IMAD.MOV R39, RZ, RZ, -R39 ;  /* 0x000000ffff279224 */ /* 0x000fe200078e0a27 */
[----:B------:R-:W-:Y:S01]  /*0ed0*/  LOP3.LUT R15, R2, 0x2c, RZ, 0xfc, !PT ;  /* 0x0000002c020f7812 */ /* 0x000fe200078efcff */
[----:B------:R-:W-:Y:S01]  /*0ee0*/  @!P6 IMAD.IADD R43, R43, 0x1, -R0 ;  /* 0x000000012b2be824 */ /* 0x000fe200078e0a00 */
[C---:B------:R-:W-:Y:S01]  /*0ef0*/  ISETP.GT.U32.AND P6, PT, R0.reuse, R41, PT ;  /* 0x000000290000720c */ /* 0x040fe20003fc4070 */
[C---:B------:R-:W-:Y:S01]  /*0f00*/  IMAD R45, R0.reuse, R10, R45 ;  /* 0x0000000a002d7224 */ /* 0x040fe200078e022d */
[----:B------:R-:W-:Y:S01]  /*0f10*/  IABS R55, R15 ;  /* 0x0000000f00377213 */ /* 0x000fe20000000000 */
[----:B------:R-:W-:Y:S01]  /*0f20*/  IMAD.HI.U32 R10, R3, R49, RZ ;  /* 0x00000031030a7227 */ /* 0x000fe200078e00ff */
[----:B------:R-:W-:-:S03]  /*0f30*/  ISETP.GT.U32.AND P1, PT, R0, R43, PT ;  /* 0x0000002b0000720c */ /* 0x000fc60003f24070 */
[----:B------:R-:W-:Y:S02]  /*0f40*/  @!P5 IMAD.IADD R47, R47, 0x1, -R0 ;  /* 0x000000012f2fd824 */ /* 0x000fe400078e0a00 */
[----:B------:R-:W-:Y:S02]  /*0f50*/  IMAD.MOV R10, RZ, RZ, -R10 ;  /* 0x000000ffff0a7224 */ /* 0x000fe400078e0a0a */
[----:B------:R-:W-:Y:S01]  /*0f60*/  IMAD.HI.U32 R8, R3, R51, RZ ;  /* 0x0000003303087227 */ /* 0x000fe200078e00ff */
[----:B------:R-:W-:-:S03]  /*0f70*/  ISETP.GT.U32.AND P5, PT, R0, R47, PT ;  /* 0x0000002f0000720c */ /* 0x000fc60003fa4070 */
[----:B------:R-:W-:Y:S02]  /*0f80*/  @!P6 IMAD.IADD R41, R41, 0x1, -R0 ;  /* 0x000000012929e824 */ /* 0x000fe400078e0a00 */
[C---:B------:R-:W-:Y:S02]  /*0f90*/  IMAD R49, R0.reuse, R10, R49 ;  /* 0x0000000a00317224 */ /* 0x040fe400078e0231 */
[----:B------:R-:W-:Y:S01]  /*0fa0*/  IMAD.MOV R8, RZ, RZ, -R8 ;  /* 0x000000ffff087224 */ /* 0x000fe200078e0a08 */
[C---:B------:R-:W-:Y:S01]  /*0fb0*/  ISETP.GT.U32.AND P6, PT, R0.reuse, R41, PT ;  /* 0x000000290000720c */ /* 0x040fe20003fc4070 */
[--C-:B------:R-:W-:Y:S01]  /*0fc0*/  @!P1 IMAD.IADD R43, R43, 0x1, -R0.reuse ;  /* 0x000000012b2b9824 */ /* 0x100fe200078e0a00 */
[C---:B------:R-:W-:Y:S01]  /*0fd0*/  ISETP.GT.U32.AND P1, PT, R0.reuse, R49, PT ;  /* 0x000000310000720c */ /* 0x040fe20003f24070 */
[C---:B------:R-:W-:Y:S02]  /*0fe0*/  IMAD R51, R0.reuse, R8, R51 ;  /* 0x0000000800337224 */ /* 0x040fe400078e0233 */
[----:B------:R-:W-:Y:S01]  /*0ff0*/  @!P2 IMAD.MOV R37, RZ, RZ, -R37 ;  /* 0x000000ffff25a224 */ /* 0x000fe200078e0a25 */
[----:B------:R-:W-:Y:S01]  /*1000*/  ISETP.GT.U32.AND P2, PT, R0, R45, PT ;  /* 0x0000002d0000720c */ /* 0x000fe20003f44070 */
[--C-:B------:R-:W-:Y:S01]  /*1010*/  @!P5 IMAD.IADD R47, R47, 0x1, -R0.reuse ;  /* 0x000000012f2fd824 */ /* 0x100fe200078e0a00 */
[----:B------:R-:W-:Y:S01]  /*1020*/  ISETP.GE.AND P5, PT, R16, RZ, PT ;  /* 0x000000ff1000720c */ /* 0x000fe20003fa6270 */
[----:B------:R-:W-:Y:S01]  /*1030*/  @!P0 IMAD.MOV R11, RZ, RZ, -R11 ;  /* 0x000000ffff0b8224 */ /* 0x000fe200078e0a0b */
[----:B------:R-:W-:Y:S01]  /*1040*/  ISETP.GE.AND P0, PT, R14, RZ, PT ;  /* 0x000000ff0e00720c */ /* 0x000fe20003f06270 */
[----:B------:R-:W-:Y:S01]  /*1050*/  @!P3 IMAD.MOV R9, RZ, RZ, -R9 ;  /* 0x000000ffff09b224 */ /* 0x000fe200078e0a09 */
[----:B------:R-:W-:Y:S01]  /*1060*/  LOP3.LUT R16, R2, 0x30, RZ, 0xfc, !PT ;  /* 0x0000003002107812 */ /* 0x000fe200078efcff */
[--C-:B------:R-:W-:Y:S01]  /*1070*/  @!P6 IMAD.IADD R41, R41, 0x1, -R0.reuse ;  /* 0x000000012929e824 */ /* 0x100fe200078e0a00 */
[----:B------:R-:W-:Y:S01]  /*1080*/  ISETP.GT.U32.AND P6, PT, R0, R51, PT ;  /* 0x000000330000720c */ /* 0x000fe20003fc4070 */
[----:B------:R-:W-:Y:S01]  /*1090*/  @!P1 IMAD.IADD R49, R49, 0x1, -R0 ;  /* 0x0000000131319824 */ /* 0x000fe200078e0a00 */
[----:B------:R-:W-:Y:S01]  /*10a0*/  LOP3.LUT R14, R2, 0x28, RZ, 0xfc, !PT ;  /* 0x00000028020e7812 */ /* 0x000fe200078efcff */
[----:B------:R-:W-:Y:S01]  /*10b0*/  IMAD.HI.U32 R10, R3, R55, RZ ;  /* 0x00000037030a7227 */ /* 0x000fe200078e00ff */
[----:B------:R-:W-:-:S02]  /*10c0*/  IABS R57, R16 ;  /* 0x0000001000397213 */ /* 0x000fc40000000000 */
[----:B------:R-:W-:Y:S01]  /*10d0*/  @!P2 IADD3 R45, R45, -R0, RZ ;  /* 0x800000002d2da210 */ /* 0x000fe20007ffe0ff */
[----:B------:R-:W-:Y:S01]  /*10e0*/  IMAD.MOV R10, RZ, RZ, -R10 ;  /* 0x000000ffff0a7224 */ /* 0x000fe200078e0a0a */
[----:B------:R-:W-:Y:S01]  /*10f0*/  IABS R53, R14 ;  /* 0x0000000e00357213 */ /* 0x000fe20000000000 */
[----:B------:R-:W-:Y:S01]  /*1100*/  @!P0 IMAD.MOV R43, RZ, RZ, -R43 ;  /* 0x000000ffff2b8224 */ /* 0x000fe200078e0a2b */
[----:B------:R-:W-:Y:S01]  /*1110*/  ISETP.GE.AND P3, PT, R12, RZ, PT ;  /* 0x000000ff0c00720c */ /* 0x000fe20003f66270 */
[----:B------:R-:W-:Y:S01]  /*1120*/  IMAD.HI.U32 R12, R3, R57, RZ ;  /* 0x00000039030c7227 */ /* 0x000fe200078e00ff */
[C---:B------:R-:W-:Y:S02]  /*1130*/  ISETP.GT.U32.AND P2, PT, R0.reuse, R45, PT ;  /* 0x0000002d0000720c */ /* 0x040fe40003f44070 */
[----:B------:R-:W-:Y:S01]  /*1140*/  ISETP.GE.AND P1, PT, R13, RZ, PT ;  /* 0x000000ff0d00720c */ /* 0x000fe20003f26270 */
[----:B------:R-:W-:Y:S01]  /*1150*/  @!P6 IMAD.IADD R51, R51, 0x1, -R0 ;  /* 0x000000013333e824 */ /* 0x000fe200078e0a00 */
[----:B------:R-:W-:Y:S01]  /*1160*/  ISETP.GT.U32.AND P6, PT, R0, R49, PT ;  /* 0x000000310000720c */ /* 0x000fe20003fc4070 */
[----:B------:R-:W-:Y:S01]  /*1170*/  IMAD.HI.U32 R8, R3, R53, RZ ;  /* 0x0000003503087227 */ /* 0x000fe200078e00ff */
[----:B------:R-:W-:-:S02]  /*1180*/  LOP3.LUT R13, R2, 0x34, RZ, 0xfc, !PT ;  /* 0x00000034020d7812 */ /* 0x000fc400078efcff */
[C---:B------:R-:W-:Y:S01]  /*1190*/  ISETP.GT.U32.AND P0, PT, R0.reuse, R51, PT ;  /* 0x000000330000720c */ /* 0x040fe20003f04070 */
[----:B------:R-:W-:Y:S01]  /*11a0*/  IMAD.MOV R12, RZ, RZ, -R12 ;  /* 0x000000ffff0c7224 */ /* 0x000fe200078e0a0c */
[----:B------:R-:W-:Y:S01]  /*11b0*/  IABS R59, R13 ;  /* 0x0000000d003b7213 */ /* 0x000fe20000000000 */
[----:B------:R-:W-:Y:S01]  /*11c0*/  IMAD.MOV R8, RZ, RZ, -R8 ;  /* 0x000000ffff087224 */ /* 0x000fe200078e0a08 */
[----:B------:R-:W-:Y:S01]  /*11d0*/  @!P5 IADD3 R41, -R41, RZ, RZ ;  /* 0x000000ff2929d210 */ /* 0x000fe20007ffe1ff */
[----:B------:R-:W-:Y:S01]  /*11e0*/  IMAD R57, R0, R12, R57 ;  /* 0x0000000c00397224 */ /* 0x000fe200078e0239 */
[----:B------:R-:W-:Y:S01]  /*11f0*/  LOP3.LUT R12, R2, 0x38, RZ, 0xfc, !PT ;  /* 0x00000038020c7812 */ /* 0x000fe200078efcff */
[----:B------:R-:W-:Y:S01]  /*1200*/  IMAD R53, R0, R8, R53 ;  /* 0x0000000800357224 */ /* 0x000fe200078e0235 */
[----:B------:R-:W-:Y:S01]  /*1210*/  ISETP.GE.AND P5, PT, R14, RZ, PT ;  /* 0x000000ff0e00720c */ /* 0x000fe20003fa6270 */
[--C-:B------:R-:W-:Y:S01]  /*1220*/  @!P6 IMAD.IADD R49, R49, 0x1, -R0.reuse ;  /* 0x000000013131e824 */ /* 0x100fe200078e0a00 */
[C---:B------:R-:W-:Y:S01]  /*1230*/  ISETP.GT.U32.AND P6, PT, R0.reuse, R57, PT ;  /* 0x000000390000720c */ /* 0x040fe20003fc4070 */
[----:B------:R-:W-:Y:S01]  /*1240*/  @!P2 IMAD.IADD R45, R45, 0x1, -R0 ;  /* 0x000000012d2da824 */ /* 0x000fe200078e0a00 */
[----:B------:R-:W-:Y:S01]  /*1250*/  ISETP.GE.AND P2, PT, R17, RZ, PT ;  /* 0x000000ff1100720c */ /* 0x000fe20003f46270 */
[C---:B------:R-:W-:Y:S01]  /*1260*/  IMAD R55, R0.reuse, R10, R55 ;  /* 0x0000000a00377224 */ /* 0x040fe200078e0237 */
[----:B------:R-:W-:Y:S01]  /*1270*/  IABS R61, R12 ;  /* 0x0000000c003d7213 */ /* 0x000fe20000000000 */
[----:B------:R-:W-:Y:S01]  /*1280*/  @!P3 IMAD.MOV R47, RZ, RZ, -R47 ;  /* 0x000000ffff2fb224 */ /* 0x000fe200078e0a2f */
[C---:B------:R-:W-:Y:S01]  /*1290*/  ISETP.GT.U32.AND P3, PT, R0.reuse, R53, PT ;  /* 0x000000350000720c */ /* 0x040fe20003f64070 */
[----:B------:R-:W-:Y:S01]  /*12a0*/  @!P4 IMAD.MOV R45, RZ, RZ, -R45 ;  /* 0x000000ffff2dc224 */ /* 0x000fe200078e0a2d */
[----:B------:R-:W-:Y:S01]  /*12b0*/  ISETP.GT.U32.AND P4, PT, R0, R55, PT ;  /* 0x000000370000720c */ /* 0x000fe20003f84070 */
[----:B------:R-:W-:Y:S01]  /*12c0*/  IMAD.HI.U32 R8, R3, R59, RZ ;  /* 0x0000003b03087227 */ /* 0x000fe200078e00ff */
[----:B------:R-:W-:-:S02]  /*12d0*/  LOP3.LUT R14, R2, 0x3c, RZ, 0xfc, !PT ;  /* 0x0000003c020e7812 */ /* 0x000fc400078efcff */
[C---:B------:R-:W-:Y:S01]  /*12e0*/  LOP3.LUT R17, R2.reuse, 0x6c, RZ, 0xfc, !PT ;  /* 0x0000006c02117812 */ /* 0x040fe200078efcff */
[----:B------:R-:W-:Y:S01]  /*12f0*/  IMAD.MOV R10, RZ, RZ, -R8 ;  /* 0x000000ffff0a7224 */ /* 0x000fe200078e0a08 */
[----:B------:R-:W-:Y:S01]  /*1300*/  IABS R63, R14 ;  /* 0x0000000e003f7213 */ /* 0x000fe20000000000 */
[--C-:B------:R-:W-:Y:S01]  /*1310*/  @!P6 IMAD.IADD R57, R57, 0x1, -R0.reuse ;  /* 0x000000013939e824 */ /* 0x100fe200078e0a00 */
[----:B------:R-:W-:Y:S01]  /*1320*/  IABS R83, R17 ;  /* 0x0000001100537213 */ /* 0x000fe20000000000 */
[--C-:B------:R-:W-:Y:S01]  /*1330*/  @!P0 IMAD.IADD R51, R51, 0x1, -R0.reuse ;  /* 0x0000000133338824 */ /* 0x100fe200078e0a00 */
[----:B------:R-:W-:Y:S01]  /*1340*/  ISETP.GE.AND P0, PT, R15, RZ, PT ;  /* 0x000000ff0f00720c */ /* 0x000fe20003f06270 */
[--C-:B------:R-:W-:Y:S01]  /*1350*/  @!P3 IMAD.IADD R53, R53, 0x1, -R0.reuse ;  /* 0x000000013535b824 */ /* 0x100fe200078e0a00 */
[----:B------:R-:W-:Y:S01]  /*1360*/  LOP3.LUT R15, R2, 0x40, RZ, 0xfc, !PT ;  /* 0x00000040020f7812 */ /* 0x000fe200078efcff */
[----:B------:R-:W-:Y:S01]  /*1370*/  IMAD R59, R0, R10, R59 ;  /* 0x0000000a003b7224 */ /* 0x000fe200078e023b */
[----:B------:R-:W-:Y:S01]  /*1380*/  ISETP.GE.AND P3, PT, R16, RZ, PT ;  /* 0x000000ff1000720c */ /* 0x000fe20003f66270 */
[----:B------:R-:W-:Y:S01]  /*1390*/  @!P2 IMAD.MOV R49, RZ, RZ, -R49 ;  /* 0x000000ffff31a224 */ /* 0x000fe200078e0a31 */
[C---:B------:R-:W-:Y:S01]  /*13a0*/  ISETP.GT.U32.AND P2, PT, R0.reuse, R57, PT ;  /* 0x000000390000720c */ /* 0x040fe20003f44070 */
[----:B------:R-:W-:Y:S01]  /*13b0*/  @!P4 IMAD.IADD R55, R55, 0x1, -R0 ;  /* 0x000000013737c824 */ /* 0x000fe200078e0a00 */
[C---:B------:R-:W-:Y:S01]  /*13c0*/  ISETP.GT.U32.AND P4, PT, R0.reuse, R53, PT ;  /* 0x000000350000720c */ /* 0x040fe20003f84070 */
[----:B------:R-:W-:Y:S01]  /*13d0*/  @!P1 IMAD.MOV R51, RZ, RZ, -R51 ;  /* 0x000000ffff339224 */ /* 0x000fe200078e0a33 */
[C---:B------:R-:W-:Y:S01]  /*13e0*/  ISETP.GT.U32.AND P1, PT, R0.reuse, R59, PT ;  /* 0x0000003b0000720c */ /* 0x040fe20003f24070 */
[----:B------:R-:W-:Y:S01]  /*13f0*/  IMAD.HI.U32 R8, R3, R61, RZ ;  /* 0x0000003d03087227 */ /* 0x000fe200078e00ff */
[----:B------:R-:W-:-:S02]  /*1400*/  ISETP.GT.U32.AND P6, PT, R0, R55, PT ;  /* 0x000000370000720c */ /* 0x000fc40003fc4070 */
[----:B------:R-:W-:Y:S01]  /*1410*/  IABS R65, R15 ;  /* 0x0000000f00417213 */ /* 0x000fe20000000000 */
[----:B------:R-:W-:Y:S01]  /*1420*/  IMAD.MOV R8, RZ, RZ, -R8 ;  /* 0x000000ffff087224 */ /* 0x000fe200078e0a08 */
[----:B------:R-:W-:Y:S01]  /*1430*/  LOP3.LUT R16, R2, 0x60, RZ, 0xfc, !PT ;  /* 0x0000006002107812 */ /* 0x000fe200078efcff */
[----:B------:R-:W-:Y:S02]  /*1440*/  IMAD R7, R7, c[0x0][0x184], RZ ;  /* 0x0000610007077a24 */ /* 0x000fe400078e02ff */
[--C-:B------:R-:W-:Y:S01]  /*1450*/  @!P2 IMAD.IADD R57, R57, 0x1, -R0.reuse ;  /* 0x000000013939a824 */ /* 0x100fe200078e0a00 */
[----:B------:R-:W-:Y:S01]  /*1460*/  ISETP.GE.AND P2, PT, R12, RZ, PT ;  /* 0x000000ff0c00720c */ /* 0x000fe20003f46270 */
[----:B------:R-:W-:Y:S01]  /*1470*/  IMAD R61, R0, R8, R61 ;  /* 0x00000008003d7224 */ /* 0x000fe200078e023d */
[C---:B------:R-:W-:Y:S01]  /*1480*/  LOP3.LUT R12, R2.reuse, 0x44, RZ, 0xfc, !PT ;  /* 0x00000044020c7812 */ /* 0x040fe200078efcff */
[--C-:B------:R-:W-:Y:S01]  /*1490*/  @!P4 IMAD.IADD R53, R53, 0x1, -R0.reuse ;  /* 0x000000013535c824 */ /* 0x100fe200078e0a00 */
[----:B------:R-:W-:Y:S01]  /*14a0*/  ISETP.GE.AND P4, PT, R13, RZ, PT ;  /* 0x000000ff0d00720c */ /* 0x000fe20003f86270 */
[----:B------:R-:W-:Y:S01]  /*14b0*/  @!P1 IMAD.IADD R59, R59, 0x1, -R0 ;  /* 0x000000013b3b9824 */ /* 0x000fe200078e0a00 */
[----:B------:R-:W-:Y:S01]  /*14c0*/  IABS R67, R12 ;  /* 0x0000000c00437213 */ /* 0x000fe20000000000 */
[----:B------:R-:W-:Y:S01]  /*14d0*/  IMAD.HI.U32 R8, R3, R63, RZ ;  /* 0x0000003f03087227 */ /* 0x000fe200078e00ff */
[----:B------:R-:W-:-:S02]  /*14e0*/  LOP3.LUT R13, R2, 0x4c, RZ, 0xfc, !PT ;  /* 0x0000004c020d7812 */ /* 0x000fc400078efcff */
[----:B------:R-:W-:Y:S01]  /*14f0*/  ISETP.GE.AND P1, PT, R14, RZ, PT ;  /* 0x000000ff0e00720c */ /* 0x000fe20003f26270 */
[----:B------:R-:W-:Y:S01]  /*1500*/  @!P6 IMAD.IADD R55, R55, 0x1, -R0 ;  /* 0x000000013737e824 */ /* 0x000fe200078e0a00 */
[C---:B------:R-:W-:Y:S01]  /*1510*/  ISETP.GT.U32.AND P6, PT, R0.reuse, R61, PT ;  /* 0x0000003d0000720c */ /* 0x040fe20003fc4070 */
[----:B------:R-:W-:Y:S01]  /*1520*/  @!P5 IMAD.MOV R53, RZ, RZ, -R53 ;  /* 0x000000ffff35d224 */ /* 0x000fe200078e0a35 */
[----:B------:R-:W-:Y:S01]  /*1530*/  ISETP.GT.U32.AND P5, PT, R0, R59, PT ;  /* 0x0000003b0000720c */ /* 0x000fe20003fa4070 */
[----:B------:R-:W-:Y:S01]  /*1540*/  IMAD.MOV R8, RZ, RZ, -R8 ;  /* 0x000000ffff087224 */ /* 0x000fe200078e0a08 */
[----:B------:R-:W-:Y:S01]  /*1550*/  IABS R71, R13 ;  /* 0x0000000d00477213 */ /* 0x000fe20000000000 */
[C---:B------:R-:W-:Y:S01]  /*1560*/  IMAD.HI.U32 R10, R3.reuse, R65, RZ ;  /* 0x00000041030a7227 */ /* 0x040fe200078e00ff */
[----:B------:R-:W-:Y:S02]  /*1570*/  LOP3.LUT R14, R2, 0x50, RZ, 0xfc, !PT ;  /* 0x00000050020e7812 */ /* 0x000fe400078efcff */
[----:B------:R-:W-:Y:S01]  /*1580*/  IABS R89, R16 ;  /* 0x0000001000597213 */ /* 0x000fe20000000000 */
[----:B------:R-:W-:Y:S01]  /*1590*/  IMAD R63, R0, R8, R63 ;  /* 0x00000008003f7224 */ /* 0x000fe200078e023f */
[----:B------:R-:W-:Y:S01]  /*15a0*/  IADD3 R10, -R10, RZ, RZ ;  /* 0x000000ff0a0a7210 */ /* 0x000fe20007ffe1ff */
[----:B------:R-:W-:Y:S01]  /*15b0*/  IMAD.HI.U32 R8, R3, R67, RZ ;  /* 0x0000004303087227 */ /* 0x000fe200078e00ff */
[----:B------:R-:W-:-:S03]  /*15c0*/  IABS R75, R14 ;  /* 0x0000000e004b7213 */ /* 0x000fc60000000000 */
[----:B------:R-:W-:Y:S02]  /*15d0*/  IMAD.MOV R8, RZ, RZ, -R8 ;  /* 0x000000ffff087224 */ /* 0x000fe400078e0a08 */
[--C-:B------:R-:W-:Y:S02]  /*15e0*/  @!P6 IMAD.IADD R61, R61, 0x1, -R0.reuse ;  /* 0x000000013d3de824 */ /* 0x100fe400078e0a00 */
[--C-:B------:R-:W-:Y:S02]  /*15f0*/  @!P5 IMAD.IADD R59, R59, 0x1, -R0.reuse ;  /* 0x000000013b3bd824 */ /* 0x100fe400078e0a00 */
[C---:B------:R-:W-:Y:S01]  /*1600*/  IMAD R67, R0.reuse, R8, R67 ;  /* 0x0000000800437224 */ /* 0x040fe200078e0243 */
[C---:B------:R-:W-:Y:S01]  /*1610*/  ISETP.GT.U32.AND P6, PT, R0.reuse, R61, PT ;  /* 0x0000003d0000720c */ /* 0x040fe20003fc4070 */
[----:B------:R-:W-:Y:S02]  /*1620*/  @!P4 IMAD.MOV R59, RZ, RZ, -R59 ;  /* 0x000000ffff3bc224 */ /* 0x000fe400078e0a3b */
[C---:B------:R-:W-:Y:S01]  /*1630*/  IMAD R65, R0.reuse, R10, R65 ;  /* 0x0000000a00417224 */ /* 0x040fe200078e0241 */
[C---:B------:R-:W-:Y:S01]  /*1640*/  ISETP.GT.U32.AND P4, PT, R0.reuse, R67, PT ;  /* 0x000000430000720c */ /* 0x040fe20003f84070 */
[----:B------:R-:W-:Y:S01]  /*1650*/  @!P0 IMAD.MOV R55, RZ, RZ, -R55 ;  /* 0x000000ffff378224 */ /* 0x000fe200078e0a37 */
[C---:B------:R-:W-:Y:S01]  /*1660*/  ISETP.GT.U32.AND P0, PT, R0.reuse, R63, PT ;  /* 0x0000003f0000720c */ /* 0x040fe20003f04070 */
[----:B------:R-:W-:Y:S01]  /*1670*/  @!P3 IMAD.MOV R57, RZ, RZ, -R57 ;  /* 0x000000ffff39b224 */ /* 0x000fe200078e0a39 */
[----:B------:R-:W-:Y:S01]  /*1680*/  ISETP.GT.U32.AND P5, PT, R0, R65, PT ;  /* 0x000000410000720c */ /* 0x000fe20003fa4070 */
[----:B------:R-:W-:Y:S01]  /*1690*/  IMAD R5, R5, c[0x0][0x184], RZ ;  /* 0x0000610005057a24 */ /* 0x000fe200078e02ff */
[----:B------:R-:W-:Y:S01]  /*16a0*/  LOP3.LUT R10, R2, 0x48, RZ, 0xfc, !PT ;  /* 0x00000048020a7812 */ /* 0x000fe200078efcff */
[----:B------:R-:W-:Y:S01]  /*16b0*/  IMAD R6, R6, c[0x0][0x184], RZ ;  /* 0x0000610006067a24 */ /* 0x000fe200078e02ff */
[----:B------:R-:W-:Y:S01]  /*16c0*/  ISETP.GE.AND P3, PT, R15, RZ, PT ;  /* 0x000000ff0f00720c */ /* 0x000fe20003f66270 */
[----:B------:R-:W-:Y:S01]  /*16d0*/  @!P6 IMAD.IADD R61, R61, 0x1, -R0 ;  /* 0x000000013d3de824 */ /* 0x000fe200078e0a00 */
[----:B------:R-:W-:-:S02]  /*16e0*/  IABS R69, R10 ;  /* 0x0000000a00457213 */ /* 0x000fc40000000000 */
[----:B------:R-:W-:Y:S01]  /*16f0*/  ISETP.GE.AND P6, PT, R12, RZ, PT ;  /* 0x000000ff0c00720c */ /* 0x000fe20003fc6270 */
[--C-:B------:R-:W-:Y:S01]  /*1700*/  @!P4 IMAD.IADD R67, R67, 0x1, -R0.reuse ;  /* 0x000000014343c824 */ /* 0x100fe200078e0a00 */
[----:B------:R-:W-:Y:S01]  /*1710*/  LOP3.LUT R15, R2, 0x5c, RZ, 0xfc, !PT ;  /* 0x0000005c020f7812 */ /* 0x000fe200078efcff */
[----:B------:R-:W-:Y:S01]  /*1720*/  @!P2 IMAD.MOV R61, RZ, RZ, -R61 ;  /* 0x000000ffff3da224 */ /* 0x000fe200078e0a3d */
[----:B------:R-:W-:Y:S01]  /*1730*/  ISETP.GE.AND P2, PT, R10, RZ, PT ;  /* 0x000000ff0a00720c */ /* 0x000fe20003f46270 */
[--C-:B------:R-:W-:Y:S01]  /*1740*/  @!P0 IMAD.IADD R63, R63, 0x1, -R0.reuse ;  /* 0x000000013f3f8824 */ /* 0x100fe200078e0a00 */
[C---:B------:R-:W-:Y:S01]  /*1750*/  ISETP.GT.U32.AND P4, PT, R0.reuse, R67, PT ;  /* 0x000000430000720c */ /* 0x040fe20003f84070 */
[----:B------:R-:W-:Y:S01]  /*1760*/  IMAD.HI.U32 R10, R3, R71, RZ ;  /* 0x00000047030a7227 */ /* 0x000fe200078e00ff */
[----:B------:R-:W-:Y:S02]  /*1770*/  IABS R79, R15 ;  /* 0x0000000f004f7213 */ /* 0x000fe40000000000 */
[----:B------:R-:W-:Y:S01]  /*1780*/  ISETP.GT.U32.AND P0, PT, R0, R63, PT ;  /* 0x0000003f0000720c */ /* 0x000fe20003f04070 */
[----:B------:R-:W-:-:S02]  /*1790*/  @!P5 IMAD.IADD R65, R65, 0x1, -R0 ;  /* 0x000000014141d824 */ /* 0x000fc400078e0a00 */
[----:B------:R-:W-:Y:S02]  /*17a0*/  IMAD.MOV R10, RZ, RZ, -R10 ;  /* 0x000000ffff0a7224 */ /* 0x000fe400078e0a0a */
[----:B------:R-:W-:Y:S01]  /*17b0*/  IMAD.HI.U32 R8, R3, R69, RZ ;  /* 0x0000004503087227 */ /* 0x000fe200078e00ff */
[----:B------:R-:W-:-:S03]  /*17c0*/  ISETP.GT.U32.AND P5, PT, R0, R65, PT ;  /* 0x000000410000720c */ /* 0x000fc60003fa4070 */
[C---:B------:R-:W-:Y:S02]  /*17d0*/  IMAD R71, R0.reuse, R10, R71 ;  /* 0x0000000a00477224 */ /* 0x040fe400078e0247 */
[----:B------:R-:W-:Y:S02]  /*17e0*/  @!P4 IMAD.IADD R67, R67, 0x1, -R0 ;  /* 0x000000014343c824 */ /* 0x000fe400078e0a00 */
[----:B------:R-:W-:Y:S01]  /*17f0*/  IMAD.MOV R8, RZ, RZ, -R8 ;  /* 0x000000ffff087224 */ /* 0x000fe200078e0a08 */
[----:B------:R-:W-:Y:S01]  /*1800*/  ISETP.GT.U32.AND P4, PT, R0, R71, PT ;  /* 0x000000470000720c */ /* 0x000fe20003f84070 */
[----:B------:R-:W-:-:S04]  /*1810*/  IMAD.HI.U32 R12, R3, R75, RZ ;  /* 0x0000004b030c7227 */ /* 0x000fc800078e00ff */
[--C-:B------:R-:W-:Y:S01]  /*1820*/  @!P0 IMAD.IADD R63, R63, 0x1, -R0.reuse ;  /* 0x000000013f3f8824 */ /* 0x100fe200078e0a00 */
[----:B------:R-:W-:Y:S01]  /*1830*/  IADD3 R12, -R12, RZ, RZ ;  /* 0x000000ff0c0c7210 */ /* 0x000fe20007ffe1ff */
[----:B------:R-:W-:Y:S01]  /*1840*/  IMAD R69, R0, R8, R69 ;  /* 0x0000000800457224 */ /* 0x000fe200078e0245 */
[----:B------:R-:W-:Y:S01]  /*1850*/  LOP3.LUT R8, R2, 0x54, RZ, 0xfc, !PT ;  /* 0x0000005402087812 */ /* 0x000fe200078efcff */
[--C-:B------:R-:W-:Y:S01]  /*1860*/  @!P5 IMAD.IADD R65, R65, 0x1, -R0.reuse ;  /* 0x000000014141d824 */ /* 0x100fe200078e0a00 */
[----:B------:R-:W-:Y:S01]  /*1870*/  ISETP.GE.AND P5, PT, R14, RZ, PT ;  /* 0x000000ff0e00720c */ /* 0x000fe20003fa6270 */
[----:B------:R-:W-:Y:S01]  /*1880*/  @!P1 IMAD.MOV R63, RZ, RZ, -R63 ;  /* 0x000000ffff3f9224 */ /* 0x000fe200078e0a3f */
[C---:B------:R-:W-:Y:S01]  /*1890*/  ISETP.GT.U32.AND P1, PT, R0.reuse, R69, PT ;  /* 0x000000450000720c */ /* 0x040fe20003f24070 */
[----:B------:R-:W-:Y:S01]  /*18a0*/  IMAD R75, R0, R12, R75 ;  /* 0x0000000c004b7224 */ /* 0x000fe200078e024b */
[----:B------:R-:W-:Y:S01]  /*18b0*/  LOP3.LUT R14, R2, 0x58, RZ, 0xfc, !PT ;  /* 0x00000058020e7812 */ /* 0x000fe200078efcff */
[----:B------:R-:W-:Y:S01]  /*18c0*/  @!P4 IMAD.IADD R71, R71, 0x1, -R0 ;  /* 0x000000014747c824 */ /* 0x000fe200078e0a00 */
[----:B------:R-:W-:Y:S01]  /*18d0*/  IABS R73, R8 ;  /* 0x0000000800497213 */ /* 0x000fe20000000000 */
[----:B------:R-:W-:Y:S01]  /*18e0*/  @!P3 IMAD.MOV R65, RZ, RZ, -R65 ;  /* 0x000000ffff41b224 */ /* 0x000fe200078e0a41 */
[----:B------:R-:W-:Y:S01]  /*18f0*/  IABS R77, R14 ;  /* 0x0000000e004d7213 */ /* 0x000fe20000000000 */
[----:B------:R-:W-:Y:S01]  /*1900*/  @!P6 IMAD.MOV R67, RZ, RZ, -R67 ;  /* 0x000000ffff43e224 */ /* 0x000fe200078e0a43 */
[----:B------:R-:W-:Y:S01]  /*1910*/  ISETP.GE.AND P3, PT, R8, RZ, PT ;  /* 0x000000ff0800720c */ /* 0x000fe20003f66270 */
[----:B------:R-:W-:Y:S01]  /*1920*/  IMAD.HI.U32 R8, R3, R73, RZ ;  /* 0x0000004903087227 */ /* 0x000fe200078e00ff */
[----:B------:R-:W-:-:S02]  /*1930*/  ISETP.GT.U32.AND P4, PT, R0, R71, PT ;  /* 0x000000470000720c */ /* 0x000fc40003f84070 */
[----:B------:R-:W-:Y:S01]  /*1940*/  ISETP.GT.U32.AND P6, PT, R0, R75, PT ;  /* 0x0000004b0000720c */ /* 0x000fe20003fc4070 */
[----:B------:R-:W-:Y:S01]  /*1950*/  IMAD.HI.U32 R10, R3, R77, RZ ;  /* 0x0000004d030a7227 */ /* 0x000fe200078e00ff */
[----:B------:R-:W-:-:S03]  /*1960*/  ISETP.GE.AND P0, PT, R13, RZ, PT ;  /* 0x000000ff0d00720c */ /* 0x000fc60003f06270 */
[----:B------:R-:W-:Y:S02]  /*1970*/  @!P1 IMAD.IADD R69, R69, 0x1, -R0 ;  /* 0x0000000145459824 */ /* 0x000fe400078e0a00 */
[----:B------:R-:W-:Y:S02]  /*1980*/  IMAD.MOV R8, RZ, RZ, -R8 ;  /* 0x000000ffff087224 */ /* 0x000fe400078e0a08 */
[----:B------:R-:W-:Y:S01]  /*1990*/  IMAD.MOV R10, RZ, RZ, -R10 ;  /* 0x000000ffff0a7224 */ /* 0x000fe200078e0a0a */
[C---:B------:R-:W-:Y:S01]  /*19a0*/  ISETP.GT.U32.AND P1, PT, R0.reuse, R69, PT ;  /* 0x000000450000720c */ /* 0x040fe20003f24070 */
[C---:B------:R-:W-:Y:S02]  /*19b0*/  IMAD R73, R0.reuse, R8, R73 ;  /* 0x0000000800497224 */ /* 0x040fe400078e0249 */
[C---:B------:R-:W-:Y:S01]  /*19c0*/  IMAD R77, R0.reuse, R10, R77 ;  /* 0x0000000a004d7224 */ /* 0x040fe200078e024d */
[----:B------:R-:W-:Y:S01]  /*19d0*/  @!P6 IADD3 R75, R75, -R0, RZ ;  /* 0x800000004b4be210 */ /* 0x000fe20007ffe0ff */
[----:B------:R-:W-:Y:S01]  /*19e0*/  @!P4 IMAD.IADD R71, R71, 0x1, -R0 ;  /* 0x000000014747c824 */ /* 0x000fe200078e0a00 */
[C---:B------:R-:W-:Y:S01]  /*19f0*/  ISETP.GT.U32.AND P4, PT, R0.reuse, R73, PT ;  /* 0x000000490000720c */ /* 0x040fe20003f84070 */
[----:B------:R-:W-:Y:S01]  /*1a00*/  IMAD.HI.U32 R13, R3, R89, RZ ;  /* 0x00000059030d7227 */ /* 0x000fe200078e00ff */
[----:B------:R-:W-:-:S03]  /*1a10*/  ISETP.GT.U32.AND P6, PT, R0, R77, PT ;  /* 0x0000004d0000720c */ /* 0x000fc60003fc4070 */
[----:B------:R-:W-:Y:S02]  /*1a20*/  IMAD.MOV R13, RZ, RZ, -R13 ;  /* 0x000000ffff0d7224 */ /* 0x000fe400078e0a0d */
[--C-:B------:R-:W-:Y:S01]  /*1a30*/  @!P1 IMAD.IADD R69, R69, 0x1, -R0.reuse ;  /* 0x0000000145459824 */ /* 0x100fe200078e0a00 */
[----:B------:R-:W-:Y:S01]  /*1a40*/  ISETP.GE.AND P1, PT, R14, RZ, PT ;  /* 0x000000ff0e00720c */ /* 0x000fe20003f26270 */
[----:B------:R-:W-:Y:S01]  /*1a50*/  IMAD R89, R0, R13, R89 ;  /* 0x0000000d00597224 */ /* 0x000fe200078e0259 */
[C---:B------:R-:W-:Y:S01]  /*1a60*/  LOP3.LUT R13, R2.reuse, 0x64, RZ, 0xfc, !PT ;  /* 0x00000064020d7812 */ /* 0x040fe200078efcff */
[----:B------:R-:W-:Y:S01]  /*1a70*/  IMAD.HI.U32 R12, R3, R79, RZ ;  /* 0x0000004f030c7227 */ /* 0x000fe200078e00ff */
[----:B------:R-:W-:Y:S02]  /*1a80*/  LOP3.LUT R14, R2, 0x68, RZ, 0xfc, !PT ;  /* 0x00000068020e7812 */ /* 0x000fe400078efcff */
[----:B------:R-:W-:Y:S01]  /*1a90*/  IABS R85, R13 ;  /* 0x0000000d00557213 */ /* 0x000fe20000000000 */
[--C-:B------:R-:W-:Y:S01]  /*1aa0*/  @!P4 IMAD.IADD R73, R73, 0x1, -R0.reuse ;  /* 0x000000014949c824 */ /* 0x100fe200078e0a00 */
[----:B------:R-:W-:Y:S01]  /*1ab0*/  IABS R81, R14 ;  /* 0x0000000e00517213 */ /* 0x000fe20000000000 */
[----:B------:R-:W-:Y:S01]  /*1ac0*/  @!P6 IMAD.IADD R77, R77, 0x1, -R0 ;  /* 0x000000014d4de824 */ /* 0x000fe200078e0a00 */
[C---:B------:R-:W-:Y:S01]  /*1ad0*/  ISETP.GT.U32.AND P4, PT, R0.reuse, R75, PT ;  /* 0x0000004b0000720c */ /* 0x040fe20003f84070 */
[----:B------:R-:W-:Y:S01]  /*1ae0*/  @!P2 IMAD.MOV R69, RZ, RZ, -R69 ;  /* 0x000000ffff45a224 */ /* 0x000fe200078e0a45 */
[C---:B------:R-:W-:Y:S01]  /*1af0*/  ISETP.GT.U32.AND P2, PT, R0.reuse, R73, PT ;  /* 0x000000490000720c */ /* 0x040fe20003f44070 */
[----:B------:R-:W-:Y:S01]  /*1b00*/  IMAD.MOV R12, RZ, RZ, -R12 ;  /* 0x000000ffff0c7224 */ /* 0x000fe200078e0a0c */
[----:B------:R-:W-:Y:S01]  /*1b10*/  ISETP.GT.U32.AND P6, PT, R0, R77, PT ;  /* 0x0000004d0000720c */ /* 0x000fe20003fc4070 */
[----:B------:R-:W-:-:S04]  /*1b20*/  IMAD.HI.U32 R8, R3, R85, RZ ;  /* 0x0000005503087227 */ /* 0x000fc800078e00ff */
[----:B------:R-:W-:-:S04]  /*1b30*/  IMAD.HI.U32 R10, R3, R81, RZ ;  /* 0x00000051030a7227 */ /* 0x000fc800078e00ff */
[C---:B------:R-:W-:Y:S02]  /*1b40*/  IMAD R79, R0.reuse, R12, R79 ;  /* 0x0000000c004f7224 */ /* 0x040fe400078e024f */
[----:B------:R-:W-:Y:S02]  /*1b50*/  IMAD.MOV R8, RZ, RZ, -R8 ;  /* 0x000000ffff087224 */ /* 0x000fe400078e0a08 */
[----:B------:R-:W-:Y:S02]  /*1b60*/  IMAD.MOV R12, RZ, RZ, -R10 ;  /* 0x000000ffff0c7224 */ /* 0x000fe400078e0a0a */
[----:B------:R-:W-:Y:S01]  /*1b70*/  @!P0 IMAD.MOV R71, RZ, RZ, -R71 ;  /* 0x000000ffff478224 */ /* 0x000fe200078e0a47 */
[C---:B------:R-:W-:Y:S01]  /*1b80*/  ISETP.GT.U32.AND P0, PT, R0.reuse, R79, PT ;  /* 0x0000004f0000720c */ /* 0x040fe20003f04070 */
[----:B------:R-:W-:Y:S01]  /*1b90*/  @!P4 IMAD.IADD R75, R75, 0x1, -R0 ;  /* 0x000000014b4bc824 */ /* 0x000fe200078e0a00 */
[C---:B------:R-:W-:Y:S01]  /*1ba0*/  ISETP.GT.U32.AND P4, PT, R0.reuse, R89, PT ;  /* 0x000000590000720c */ /* 0x040fe20003f84070 */
[----:B------:R-:W-:-:S02]  /*1bb0*/  IMAD R85, R0, R8, R85 ;  /* 0x0000000800557224 */ /* 0x000fc400078e0255 */
[----:B------:R-:W-:Y:S01]  /*1bc0*/  IMAD R81, R0, R12, R81 ;  /* 0x0000000c00517224 */ /* 0x000fe200078e0251 */
[----:B------:R-:W-:Y:S01]  /*1bd0*/  LOP3.LUT R12, R2, 0x74, RZ, 0xfc, !PT ;  /* 0x00000074020c7812 */ /* 0x000fe200078efcff */
[--C-:B------:R-:W-:Y:S01]  /*1be0*/  @!P2 IMAD.IADD R73, R73, 0x1, -R0.reuse ;  /* 0x000000014949a824 */ /* 0x100fe200078e0a00 */
[C---:B------:R-:W-:Y:S01]  /*1bf0*/  ISETP.GT.U32.AND P2, PT, R0.reuse, R85, PT ;  /* 0x000000550000720c */ /* 0x040fe20003f44070 */
[----:B------:R-:W-:Y:S01]  /*1c00*/  @!P6 IMAD.IADD R77, R77, 0x1, -R0 ;  /* 0x000000014d4de824 */ /* 0x000fe200078e0a00 */
[----:B------:R-:W-:Y:S01]  /*1c10*/  ISETP.GT.U32.AND P6, PT, R0, R81, PT ;  /* 0x000000510000720c */ /* 0x000fe20003fc4070 */
[----:B------:R-:W-:Y:S01]  /*1c20*/  IMAD.HI.U32 R10, R3, R87, RZ ;  /* 0x00000057030a7227 */ /* 0x000fe200078e00ff */
[----:B------:R-:W-:-:S03]  /*1c30*/  IABS R91, R12 ;  /* 0x0000000c005b7213 */ /* 0x000fc60000000000 */
[--C-:B------:R-:W-:Y:S01]  /*1c40*/  @!P0 IMAD.IADD R79, R79, 0x1, -R0.reuse ;  /* 0x000000014f4f8824 */ /* 0x100fe200078e0a00 */
[----:B------:R-:W-:Y:S01]  /*1c50*/  ISETP.GE.AND P0, PT, R15, RZ, PT ;  /* 0x000000ff0f00720c */ /* 0x000fe20003f06270 */
[--C-:B------:R-:W-:Y:S01]  /*1c60*/  @!P4 IMAD.IADD R89, R89, 0x1, -R0.reuse ;  /* 0x000000015959c824 */ /* 0x100fe200078e0a00 */
[----:B------:R-:W-:Y:S01]  /*1c70*/  LOP3.LUT R15, R2, 0x78, RZ, 0xfc, !PT ;  /* 0x00000078020f7812 */ /* 0x000fe200078efcff */
[----:B------:R-:W-:Y:S01]  /*1c80*/  @!P5 IMAD.MOV R75, RZ, RZ, -R75 ;  /* 0x000000ffff4bd224 */ /* 0x000fe200078e0a4b */
[----:B------:R-:W-:Y:S01]  /*1c90*/  ISETP.GE.AND P4, PT, R16, RZ, PT ;  /* 0x000000ff1000720c */ /* 0x000fe20003f86270 */
[----:B------:R-:W-:Y:S01]  /*1ca0*/  @!P2 IMAD.IADD R85, R85, 0x1, -R0 ;  /* 0x000000015555a824 */ /* 0x000fe200078e0a00 */
[C---:B------:R-:W-:Y:S01]  /*1cb0*/  ISETP.GT.U32.AND P2, PT, R0.reuse, R79, PT ;  /* 0x0000004f0000720c */ /* 0x040fe20003f44070 */
[----:B------:R-:W-:Y:S01]  /*1cc0*/  IMAD.MOV R10, RZ, RZ, -R10 ;  /* 0x000000ffff0a7224 */ /* 0x000fe200078e0a0a */
[----:B------:R-:W-:Y:S01]  /*1cd0*/  @!P6 IADD3 R81, R81, -R0, RZ ;  /* 0x800000005151e210 */ /* 0x000fe20007ffe0ff */
[----:B------:R-:W-:Y:S01]  /*1ce0*/  IMAD.HI.U32 R8, R3, R83, RZ ;  /* 0x0000005303087227 */ /* 0x000fe200078e00ff */
[----:B------:R-:W-:-:S02]  /*1cf0*/  ISETP.GT.U32.AND P6, PT, R0, R89, PT ;  /* 0x000000590000720c */ /* 0x000fc40003fc4070 */
[C---:B------:R-:W-:Y:S01]  /*1d00*/  ISETP.GT.U32.AND P5, PT, R0.reuse, R85, PT ;  /* 0x000000550000720c */ /* 0x040fe20003fa4070 */
[----:B------:R-:W-:Y:S01]  /*1d10*/  IMAD R87, R0, R10, R87 ;  /* 0x0000000a00577224 */ /* 0x000fe200078e0257 */
[----:B------:R-:W-:Y:S01]  /*1d20*/  IABS R93, R15 ;  /* 0x0000000f005d7213 */ /* 0x000fe20000000000 */
[----:B------:R-:W-:Y:S01]  /*1d30*/  IMAD.MOV R8, RZ, RZ, -R8 ;  /* 0x000000ffff087224 */ /* 0x000fe200078e0a08 */
[----:B------:R-:W-:Y:S01]  /*1d40*/  LOP3.LUT R16, R2, 0xa0, RZ, 0xfc, !PT ;  /* 0x000000a002107812 */ /* 0x000fe200078efcff */
[----:B------:R-:W-:Y:S01]  /*1d50*/  @!P3 IMAD.MOV R73, RZ, RZ, -R73 ;  /* 0x000000ffff49b224 */ /* 0x000fe200078e0a49 */
[C---:B------:R-:W-:Y:S01]  /*1d60*/  ISETP.GT.U32.AND P3, PT, R0.reuse, R81, PT ;  /* 0x000000510000720c */ /* 0x040fe20003f64070 */
[--C-:B------:R-:W-:Y:S01]  /*1d70*/  @!P2 IMAD.IADD R79, R79, 0x1, -R0.reuse ;  /* 0x000000014f4fa824 */ /* 0x100fe200078e0a00 */
[----:B------:R-:W-:Y:S01]  /*1d80*/  ISETP.GE.AND P2, PT, R13, RZ, PT ;  /* 0x000000ff0d00720c */ /* 0x000fe20003f46270 */
[----:B------:R-:W-:Y:S01]  /*1d90*/  IMAD R83, R0, R8, R83 ;  /* 0x0000000800537224 */ /* 0x000fe200078e0253 */
[----:B------:R-:W-:Y:S01]  /*1da0*/  LOP3.LUT R13, R2, 0x90, RZ, 0xfc, !PT ;  /* 0x00000090020d7812 */ /* 0x000fe200078efcff */
[----:B------:R-:W-:Y:S01]  /*1db0*/  @!P6 IMAD.IADD R89, R89, 0x1, -R0 ;  /* 0x000000015959e824 */ /* 0x000fe200078e0a00 */
[----:B------:R-:W-:Y:S01]  /*1dc0*/  ISETP.GT.U32.AND P6, PT, R0, R87, PT ;  /* 0x000000570000720c */ /* 0x000fe20003fc4070 */
[----:B------:R-:W-:Y:S01]  /*1dd0*/  IMAD.HI.U32 R8, R3, R91, RZ ;  /* 0x0000005b03087227 */ /* 0x000fe200078e00ff */
[----:B------:R-:W-:-:S02]  /*1de0*/  IABS R105, R13 ;  /* 0x0000000d00697213 */ /* 0x000fc40000000000 */
[----:B------:R-:W-:Y:S01]  /*1df0*/  IABS R117, R16 ;  /* 0x0000001000757213 */ /* 0x000fe20000000000 */
[----:B------:R-:W-:Y:S01]  /*1e00*/  @!P5 IMAD.IADD R85, R85, 0x1, -R0 ;  /* 0x000000015555d824 */ /* 0x000fe200078e0a00 */
[----:B------:R-:W-:Y:S01]  /*1e10*/  ISETP.GE.AND P5, PT, R14, RZ, PT ;  /* 0x000000ff0e00720c */ /* 0x000fe20003fa6270 */
[----:B------:R-:W-:Y:S01]  /*1e20*/  IMAD.HI.U32 R10, R3, R93, RZ ;  /* 0x0000005d030a7227 */ /* 0x000fe200078e00ff */
[----:B------:R-:W-:-:S03]  /*1e30*/  LOP3.LUT R14, R2, 0x98, RZ, 0xfc, !PT ;  /* 0x00000098020e7812 */ /* 0x000fc600078efcff */
[----:B------:R-:W-:Y:S01]  /*1e40*/  IMAD.MOV R8, RZ, RZ, -R8 ;  /* 0x000000ffff087224 */ /* 0x000fe200078e0a08 */
[----:B------:R-:W-:Y:S01]  /*1e50*/  IABS R109, R14 ;  /* 0x0000000e006d7213 */ /* 0x000fe20000000000 */
[----:B------:R-:W-:Y:S01]  /*1e60*/  @!P1 IMAD.MOV R77, RZ, RZ, -R77 ;  /* 0x000000ffff4d9224 */ /* 0x000fe200078e0a4d */
[C---:B------:R-:W-:Y:S01]  /*1e70*/  ISETP.GT.U32.AND P1, PT, R0.reuse, R83, PT ;  /* 0x000000530000720c */ /* 0x040fe20003f24070 */
[----:B------:R-:W-:Y:S02]  /*1e80*/  IMAD.MOV R10, RZ, RZ, -R10 ;  /* 0x000000ffff0a7224 */ /* 0x000fe400078e0a0a */
[----:B------:R-:W-:Y:S01]  /*1e90*/  IMAD R91, R0, R8, R91 ;  /* 0x00000008005b7224 */ /* 0x000fe200078e025b */
[----:B------:R-:W-:Y:S01]  /*1ea0*/  LOP3.LUT R8, R2, 0x7c, RZ, 0xfc, !PT ;  /* 0x0000007c02087812 */ /* 0x000fe200078efcff */
[--C-:B------:R-:W-:Y:S01]  /*1eb0*/  @!P3 IMAD.IADD R81, R81, 0x1, -R0.reuse ;  /* 0x000000015151b824 */ /* 0x100fe200078e0a00 */
[----:B------:R-:W-:Y:S01]  /*1ec0*/  ISETP.GE.AND P3, PT, R17, RZ, PT ;  /* 0x000000ff1100720c */ /* 0x000fe20003f66270 */
[--C-:B------:R-:W-:Y:S01]  /*1ed0*/  @!P6 IMAD.IADD R87, R87, 0x1, -R0.reuse ;  /* 0x000000015757e824 */ /* 0x100fe200078e0a00 */
[----:B------:R-:W-:Y:S01]  /*1ee0*/  IABS R95, R8 ;  /* 0x00000008005f7213 */ /* 0x000fe20000000000 */
[C---:B------:R-:W-:Y:S01]  /*1ef0*/  IMAD R93, R0.reuse, R10, R93 ;  /* 0x0000000a005d7224 */ /* 0x040fe200078e025d */
[----:B------:R-:W-:Y:S01]  /*1f00*/  @!P5 IADD3 R81, -R81, RZ, RZ ;  /* 0x000000ff5151d210 */ /* 0x000fe20007ffe1ff */
[----:B------:R-:W-:Y:S01]  /*1f10*/  @!P2 IMAD.MOV R85, RZ, RZ, -R85 ;  /* 0x000000ffff55a224 */ /* 0x000fe200078e0a55 */
[C---:B------:R-:W-:Y:S01]  /*1f20*/  ISETP.GT.U32.AND P2, PT, R0.reuse, R91, PT ;  /* 0x0000005b0000720c */ /* 0x040fe20003f44070 */
[----:B------:R-:W-:Y:S01]  /*1f30*/  @!P4 IMAD.MOV R89, RZ, RZ, -R89 ;  /* 0x000000ffff59c224 */ /* 0x000fe200078e0a59 */
[C---:B------:R-:W-:Y:S01]  /*1f40*/  ISETP.GT.U32.AND P4, PT, R0.reuse, R87, PT ;  /* 0x000000570000720c */ /* 0x040fe20003f84070 */
[----:B------:R-:W-:Y:S01]  /*1f50*/  @!P1 IMAD.IADD R83, R83, 0x1, -R0 ;  /* 0x0000000153539824 */ /* 0x000fe200078e0a00 */
[----:B------:R-:W-:Y:S01]  /*1f60*/  ISETP.GT.U32.AND P5, PT, R0, R93, PT ;  /* 0x0000005d0000720c */ /* 0x000fe20003fa4070 */
[----:B------:R-:W-:Y:S01]  /*1f70*/  @!P0 IMAD.MOV R79, RZ, RZ, -R79 ;  /* 0x000000ffff4f8224 */ /* 0x000fe200078e0a4f */
[----:B------:R-:W-:-:S02]  /*1f80*/  LOP3.LUT R10, R2, 0x80, RZ, 0xfc, !PT ;  /* 0x00000080020a7812 */ /* 0x000fc400078efcff */
[----:B------:R-:W-:Y:S02]  /*1f90*/  ISETP.GT.U32.AND P0, PT, R0, R83, PT ;  /* 0x000000530000720c */ /* 0x000fe40003f04070 */
[----:B------:R-:W-:Y:S02]  /*1fa0*/  IABS R97, R10 ;  /* 0x0000000a00617213 */ /* 0x000fe40000000000 */
[----:B------:R-:W-:Y:S01]  /*1fb0*/  ISETP.GE.AND P6, PT, R12, RZ, PT ;  /* 0x000000ff0c00720c */ /* 0x000fe20003fc6270 */
[--C-:B------:R-:W-:Y:S01]  /*1fc0*/  @!P2 IMAD.IADD R91, R91, 0x1, -R0.reuse ;  /* 0x000000015b5ba824 */ /* 0x100fe200078e0a00 */
[----:B------:R-:W-:Y:S01]  /*1fd0*/  ISETP.GE.AND P2, PT, R10, RZ, PT ;  /* 0x000000ff0a00720c */ /* 0x000fe20003f46270 */
[--C-:B------:R-:W-:Y:S01]  /*1fe0*/  @!P4 IMAD.IADD R87, R87, 0x1, -R0.reuse ;  /* 0x000000015757c824 */ /* 0x100fe200078e0a00 */
[----:B------:R-:W-:Y:S01]  /*1ff0*/  ISETP.GE.AND P4, PT, R8, RZ, PT ;  /* 0x000000ff0800720c */ /* 0x000fe20003f86270 */
[----:B------:R-:W-:Y:S01]  /*2000*/  @!P5 IMAD.IADD R93, R93, 0x1, -R0 ;  /* 0x000000015d5dd824 */ /* 0x000fe200078e0a00 */
[----:B------:R-:W-:Y:S01]  /*2010*/  ISETP.GT.U32.AND P5, PT, R0, R91, PT ;  /* 0x0000005b0000720c */ /* 0x000fe20003fa4070 */
[----:B------:R-:W-:Y:S01]  /*2020*/  IMAD.HI.U32 R8, R3, R95, RZ ;  /* 0x0000005f03087227 */ /* 0x000fe200078e00ff */
[----:B------:R-:W-:-:S02]  /*2030*/  LOP3.LUT R12, R2, 0x84, RZ, 0xfc, !PT ;  /* 0x00000084020c7812 */ /* 0x000fc400078efcff */
[----:B------:R-:W-:Y:S01]  /*2040*/  ISETP.GE.AND P1, PT, R18, RZ, PT ;  /* 0x000000ff1200720c */ /* 0x000fe20003f26270 */
[----:B------:R-:W-:Y:S01]  /*2050*/  IMAD.MOV R8, RZ, RZ, -R8 ;  /* 0x000000ffff087224 */ /* 0x000fe200078e0a08 */
[----:B------:R-:W-:Y:S01]  /*2060*/  IABS R99, R12 ;  /* 0x0000000c00637213 */ /* 0x000fe20000000000 */
[--C-:B------:R-:W-:Y:S01]  /*2070*/  @!P0 IMAD.IADD R83, R83, 0x1, -R0.reuse ;  /* 0x0000000153538824 */ /* 0x100fe200078e0a00 */
[----:B------:R-:W-:Y:S01]  /*2080*/  ISETP.GE.AND P0, PT, R15, RZ, PT ;  /* 0x000000ff0f00720c */ /* 0x000fe20003f06270 */
[----:B------:R-:W-:Y:S01]  /*2090*/  IMAD R95, R0, R8, R95 ;  /* 0x00000008005f7224 */ /* 0x000fe200078e025f */
[C---:B------:R-:W-:Y:S01]  /*20a0*/  LOP3.LUT R8, R2.reuse, 0x88, RZ, 0xfc, !PT ;  /* 0x0000008802087812 */ /* 0x040fe200078efcff */
[----:B------:R-:W-:Y:S01]  /*20b0*/  IMAD.HI.U32 R10, R3, R97, RZ ;  /* 0x00000061030a7227 */ /* 0x000fe200078e00ff */
[----:B------:R-:W-:Y:S02]  /*20c0*/  LOP3.LUT R15, R2, 0x9c, RZ, 0xfc, !PT ;  /* 0x0000009c020f7812 */ /* 0x000fe400078efcff */
[----:B------:R-:W-:Y:S01]  /*20d0*/  IABS R101, R8 ;  /* 0x0000000800657213 */ /* 0x000fe20000000000 */
[----:B------:R-:W-:Y:S01]  /*20e0*/  @!P3 IMAD.MOV R83, RZ, RZ, -R83 ;  /* 0x000000ffff53b224 */ /* 0x000fe200078e0a53 */
[C---:B------:R-:W-:Y:S01]  /*20f0*/  ISETP.GT.U32.AND P3, PT, R0.reuse, R93, PT ;  /* 0x0000005d0000720c */ /* 0x040fe20003f64070 */
[----:B------:R-:W-:Y:S01]  /*2100*/  @!P5 IMAD.IADD R91, R91, 0x1, -R0 ;  /* 0x000000015b5bd824 */ /* 0x000fe200078e0a00 */
[----:B------:R-:W-:Y:S01]  /*2110*/  ISETP.GT.U32.AND P5, PT, R0, R95, PT ;  /* 0x0000005f0000720c */ /* 0x000fe20003fa4070 */
[----:B------:R-:W-:Y:S01]  /*2120*/  IMAD.MOV R10, RZ, RZ, -R10 ;  /* 0x000000ffff0a7224 */ /* 0x000fe200078e0a0a */
[----:B------:R-:W-:Y:S01]  /*2130*/  IABS R111, R15 ;  /* 0x0000000f006f7213 */ /* 0x000fe20000000000 */
[----:B------:R-:W-:Y:S01]  /*2140*/  @!P6 IMAD.MOV R91, RZ, RZ, -R91 ;  /* 0x000000ffff5be224 */ /* 0x000fe200078e0a5b */
[----:B------:R-:W-:Y:S01]  /*2150*/  LOP3.LUT R17, R2, 0x114, RZ, 0xfc, !PT ;  /* 0x0000011402117812 */ /* 0x000fe200078efcff */
[----:B------:R-:W-:Y:S01]  /*2160*/  IMAD R97, R0, R10, R97 ;  /* 0x0000000a00617224 */ /* 0x000fe200078e0261 */
[----:B------:R-:W-:Y:S01]  /*2170*/  LOP3.LUT R18, R2, 0x118, RZ, 0xfc, !PT ;  /* 0x0000011802127812 */ /* 0x000fe200078efcff */
[----:B------:R-:W-:Y:S01]  /*2180*/  @!P1 IMAD.MOV R87, RZ, RZ, -R87 ;  /* 0x000000ffff579224 */ /* 0x000fe200078e0a57 */
[----:B------:R-:W-:-:S02]  /*2190*/  ISETP.GE.AND P1, PT, R12, RZ, PT ;  /* 0x000000ff0c00720c */ /* 0x000fc40003f26270 */
[----:B------:R-:W-:Y:S01]  /*21a0*/  ISETP.GT.U32.AND P6, PT, R0, R97, PT ;  /* 0x000000610000720c */ /* 0x000fe20003fc4070 */
[--C-:B------:R-:W-:Y:S01]  /*21b0*/  @!P3 IMAD.IADD R93, R93, 0x1, -R0.reuse ;  /* 0x000000015d5db824 */ /* 0x100fe200078e0a00 */
[----:B------:R-:W-:Y:S01]  /*21c0*/  ISETP.GE.AND P3, PT, R8, RZ, PT ;  /* 0x000000ff0800720c */ /* 0x000fe20003f66270 */
[----:B------:R-:W-:Y:S01]  /*21d0*/  IMAD.HI.U32 R8, R3, R99, RZ ;  /* 0x0000006303087227 */ /* 0x000fe200078e00ff */
[----:B------:R-:W-:Y:S02]  /*21e0*/  LOP3.LUT R12, R2, 0x8c, RZ, 0xfc, !PT ;  /* 0x0000008c020c7812 */ /* 0x000fe400078efcff */
[----:B------:R-:W-:Y:S01]  /*21f0*/  IABS R171, R17 ;  /* 0x0000001100ab7213 */ /* 0x000fe20000000000 */
[----:B------:R-:W-:Y:S01]  /*2200*/  @!P5 IMAD.IADD R95, R95, 0x1, -R0 ;  /* 0x000000015f5fd824 */ /* 0x000fe200078e0a00 */
[----:B------:R-:W-:Y:S01]  /*2210*/  IABS R103, R12 ;  /* 0x0000000c00677213 */ /* 0x000fe20000000000 */
[----:B------:R-:W-:Y:S01]  /*2220*/  IMAD.MOV R10, RZ, RZ, -R8 ;  /* 0x000000ffff0a7224 */ /* 0x000fe200078e0a08 */
[----:B------:R-:W-:Y:S01]  /*2230*/  IABS R173, R18 ;  /* 0x0000001200ad7213 */ /* 0x000fe20000000000 */
[----:B------:R-:W-:Y:S01]  /*2240*/  IMAD.HI.U32 R8, R3, R101, RZ ;  /* 0x0000006503087227 */ /* 0x000fe200078e00ff */
[----:B------:R-:W-:-:S03]  /*2250*/  ISETP.GT.U32.AND P5, PT, R0, R95, PT ;  /* 0x0000005f0000720c */ /* 0x000fc60003fa4070 */
[----:B------:R-:W-:Y:S01]  /*2260*/  @!P6 IMAD.IADD R97, R97, 0x1, -R0 ;  /* 0x000000016161e824 */ /* 0x000fe200078e0a00 */
[----:B------:R-:W-:Y:S01]  /*2270*/  IADD3 R8, -R8, RZ, RZ ;  /* 0x000000ff08087210 */ /* 0x000fe20007ffe1ff */
[C---:B------:R-:W-:Y:S02]  /*2280*/  IMAD R99, R0.reuse, R10, R99 ;  /* 0x0000000a00637224 */ /* 0x040fe400078e0263 */
[----:B------:R-:W-:Y:S01]  /*2290*/  IMAD.HI.U32 R10, R3, R105, RZ ;  /* 0x00000069030a7227 */ /* 0x000fe200078e00ff */
[----:B------:R-:W-:-:S03]  /*22a0*/  ISETP.GT.U32.AND P6, PT, R0, R97, PT ;  /* 0x000000610000720c */ /* 0x000fc60003fc4070 */
[----:B------:R-:W-:Y:S02]  /*22b0*/  IMAD R101, R0, R8, R101 ;  /* 0x0000000800657224 */ /* 0x000fe400078e0265 */
[----:B------:R-:W-:-:S04]  /*22c0*/  IMAD.HI.U32 R8, R3, R103, RZ ;  /* 0x0000006703087227 */ /* 0x000fc800078e00ff */
[----:B------:R-:W-:Y:S01]  /*22d0*/  @!P5 IMAD.IADD R95, R95, 0x1, -R0 ;  /* 0x000000015f5fd824 */ /* 0x000fe200078e0a00 */
[C---:B------:R-:W-:Y:S01]  /*22e0*/  ISETP.GT.U32.AND P5, PT, R0.reuse, R99, PT ;  /* 0x000000630000720c */ /* 0x040fe20003fa4070 */
[----:B------:R-:W-:Y:S02]  /*22f0*/  IMAD.MOV R8, RZ, RZ, -R8 ;  /* 0x000000ffff087224 */ /* 0x000fe400078e0a08 */
[----:B------:R-:W-:Y:S02]  /*2300*/  IMAD.MOV R10, RZ, RZ, -R10 ;  /* 0x000000ffff0a7224 */ /* 0x000fe400078e0a0a */
[----:B------:R-:W-:Y:S02]  /*2310*/  IMAD R103, R0, R8, R103 ;  /* 0x0000000800677224 */ /* 0x000fe400078e0267 */
[----:B------:R-:W-:Y:S01]  /*2320*/  @!P0 IMAD.MOV R93, RZ, RZ, -R93 ;  /* 0x000000ffff5d8224 */ /* 0x000fe200078e0a5d */
[----:B------:R-:W-:Y:S01]  /*2330*/  ISETP.GE.AND P0, PT, R12, RZ, PT ;  /* 0x000000ff0c00720c */ /* 0x000fe20003f06270 */
[----:B------:R-:W-:Y:S01]  /*2340*/  IMAD R105, R0, R10, R105 ;  /* 0x0000000a00697224 */ /* 0x000fe200078e0269 */
[----:B------:R-:W-:Y:S01]  /*2350*/  LOP3.LUT R12, R2, 0x94, RZ, 0xfc, !PT ;  /* 0x00000094020c7812 */ /* 0x000fe200078efcff */
[--C-:B------:R-:W-:Y:S01]  /*2360*/  @!P6 IMAD.IADD R97, R97, 0x1, -R0.reuse ;  /* 0x000000016161e824 */ /* 0x100fe200078e0a00 */
[C---:B------:R-:W-:Y:S01]  /*2370*/  ISETP.GT.U32.AND P6, PT, R0.reuse, R103, PT ;  /* 0x000000670000720c */ /* 0x040fe20003fc4070 */
[----:B------:R-:W-:Y:S01]  /*2380*/  @!P5 IMAD.IADD R99, R99, 0x1, -R0 ;  /* 0x000000016363d824 */ /* 0x000fe200078e0a00 */
[C---:B------:R-:W-:Y:S01]  /*2390*/  ISETP.GT.U32.AND P5, PT, R0.reuse, R105, PT ;  /* 0x000000690000720c */ /* 0x040fe20003fa4070 */
[----:B------:R-:W-:Y:S01]  /*23a0*/  @!P4 IMAD.MOV R95, RZ, RZ, -R95 ;  /* 0x000000ffff5fc224 */ /* 0x000fe200078e0a5f */
[----:B------:R-:W-:Y:S01]  /*23b0*/  IABS R107, R12 ;  /* 0x0000000c006b7213 */ /* 0x000fe20000000000 */
[----:B------:R-:W-:Y:S01]  /*23c0*/  @!P2 IMAD.MOV R97, RZ, RZ, -R97 ;  /* 0x000000ffff61a224 */ /* 0x000fe200078e0a61 */
[----:B------:R-:W-:Y:S01]  /*23d0*/  ISETP.GT.U32.AND P4, PT, R0, R101, PT ;  /* 0x000000650000720c */ /* 0x000fe20003f84070 */
[----:B------:R-:W-:-:S04]  /*23e0*/  IMAD.HI.U32 R10, R3, R117, RZ ;  /* 0x00000075030a7227 */ /* 0x000fc800078e00ff */
[----:B------:R-:W-:-:S04]  /*23f0*/  IMAD.HI.U32 R8, R3, R107, RZ ;  /* 0x0000006b03087227 */ /* 0x000fc800078e00ff */
[----:B------:R-:W-:Y:S02]  /*2400*/  @!P6 IMAD.IADD R103, R103, 0x1, -R0 ;  /* 0x000000016767e824 */ /* 0x000fe400078e0a00 */
[----:B------:R-:W-:Y:S02]  /*2410*/  IMAD.MOV R8, RZ, RZ, -R8 ;  /* 0x000000ffff087224 */ /* 0x000fe400078e0a08 */
[----:B------:R-:W-:Y:S01]  /*2420*/  @!P5 IMAD.IADD R105, R105, 0x1, -R0 ;  /* 0x000000016969d824 */ /* 0x000fe200078e0a00 */
[C---:B------:R-:W-:Y:S01]  /*2430*/  ISETP.GT.U32.AND P5, PT, R0.reuse, R103, PT ;  /* 0x000000670000720c */ /* 0x040fe20003fa4070 */
[C---:B------:R-:W-:Y:S02]  /*2440*/  IMAD R107, R0.reuse, R8, R107 ;  /* 0x00000008006b7224 */ /* 0x040fe400078e026b */
[----:B------:R-:W-:Y:S01]  /*2450*/  IMAD.HI.U32 R8, R3, R109, RZ ;  /* 0x0000006d03087227 */ /* 0x000fe200078e00ff */
[----:B------:R-:W-:-:S03]  /*2460*/  ISETP.GT.U32.AND P2, PT, R0, R105, PT ;  /* 0x000000690000720c */ /* 0x000fc60003f44070 */
[----:B------:R-:W-:Y:S01]  /*2470*/  @!P4 IMAD.IADD R101, R101, 0x1, -R0 ;  /* 0x000000016565c824 */ /* 0x000fe200078e0a00 */
[C---:B------:R-:W-:Y:S01]  /*2480*/  ISETP.GT.U32.AND P4, PT, R0.reuse, R99, PT ;  /* 0x000000630000720c */ /* 0x040fe20003f84070 */
[----:B------:R-:W-:Y:S02]  /*2490*/  IMAD.MOV R8, RZ, RZ, -R8 ;  /* 0x000000ffff087224 */ /* 0x000fe400078e0a08 */
[----:B------:R-:W-:Y:S01]  /*24a0*/  IMAD.MOV R10, RZ, RZ, -R10 ;  /* 0x000000ffff0a7224 */ /* 0x000fe200078e0a0a */
[C---:B------:R-:W-:Y:S01]  /*24b0*/  ISETP.GT.U32.AND P6, PT, R0.reuse, R101, PT ;  /* 0x000000650000720c */ /* 0x040fe20003fc4070 */
[C---:B------:R-:W-:Y:S02]  /*24c0*/  IMAD R109, R0.reuse, R8, R109 ;  /* 0x00000008006d7224 */ /* 0x040fe400078e026d */
[----:B------:R-:W-:Y:S02]  /*24d0*/  @!P5 IMAD.IADD R103, R103, 0x1, -R0 ;  /* 0x000000016767d824 */ /* 0x000fe400078e0a00 */
[----:B------:R-:W-:Y:S01]  /*24e0*/  IMAD.HI.U32 R8, R3, R111, RZ ;  /* 0x0000006f03087227 */ /* 0x000fe200078e00ff */
[----:B------:R-:W-:-:S03]  /*24f0*/  ISETP.GT.U32.AND P5, PT, R0, R109, PT ;  /* 0x0000006d0000720c */ /* 0x000fc60003fa4070 */
[----:B------:R-:W-:Y:S02]  /*2500*/  IMAD.MOV R8, RZ, RZ, -R8 ;  /* 0x000000ffff087224 */ /* 0x000fe400078e0a08 */
[--C-:B------:R-:W-:Y:S01]  /*2510*/  @!P4 IMAD.IADD R99, R99, 0x1, -R0.reuse ;  /* 0x000000016363c824 */ /* 0x100fe200078e0a00 */
[C---:B------:R-:W-:Y:S01]  /*2520*/  ISETP.GT.U32.AND P4, PT, R0.reuse, R107, PT ;  /* 0x0000006b0000720c */ /* 0x040fe20003f84070 */
[C---:B------:R-:W-:Y:S01]  /*2530*/  IMAD R111, R0.reuse, R8, R111 ;  /* 0x00000008006f7224 */ /* 0x040fe200078e026f */
[----:B------:R-:W-:Y:S01]  /*2540*/  @!P6 IADD3 R101, R101, -R0, RZ ;  /* 0x800000006565e210 */ /* 0x000fe20007ffe0ff */
[--C-:B------:R-:W-:Y:S01]  /*2550*/  @!P2 IMAD.IADD R105, R105, 0x1, -R0.reuse ;  /* 0x000000016969a824 */ /* 0x100fe200078e0a00 */
[----:B------:R-:W-:Y:S01]  /*2560*/  ISETP.GE.AND P6, PT, R13, RZ, PT ;  /* 0x000000ff0d00720c */ /* 0x000fe20003fc6270 */
[----:B------:R-:W-:Y:S01]  /*2570*/  IMAD R117, R0, R10, R117 ;  /* 0x0000000a00757224 */ /* 0x000fe200078e0275 */
[----:B------:R-:W-:Y:S01]  /*2580*/  LOP3.LUT R13, R2, 0xa4, RZ, 0xfc, !PT ;  /* 0x000000a4020d7812 */ /* 0x000fe200078efcff */
[--C-:B------:R-:W-:Y:S01]  /*2590*/  @!P5 IMAD.IADD R109, R109, 0x1, -R0.reuse ;  /* 0x000000016d6dd824 */ /* 0x100fe200078e0a00 */
[----:B------:R-:W-:Y:S01]  /*25a0*/  ISETP.GE.AND P2, PT, R12, RZ, PT ;  /* 0x000000ff0c00720c */ /* 0x000fe20003f46270 */
[----:B------:R-:W-:Y:S01]  /*25b0*/  @!P3 IMAD.MOV R101, RZ, RZ, -R101 ;  /* 0x000000ffff65b224 */ /* 0x000fe200078e0a65 */
[----:B------:R-:W-:Y:S01]  /*25c0*/  IABS R115, R13 ;  /* 0x0000000d00737213 */ /* 0x000fe20000000000 */
[----:B------:R-:W-:Y:S01]  /*25d0*/  @!P1 IMAD.MOV R99, RZ, RZ, -R99 ;  /* 0x000000ffff639224 */ /* 0x000fe200078e0a63 */
[----:B------:R-:W-:Y:S01]  /*25e0*/  ISETP.GT.U32.AND P5, PT, R0, R109, PT ;  /* 0x0000006d0000720c */ /* 0x000fe20003fa4070 */
[----:B------:R-:W-:Y:S01]  /*25f0*/  @!P4 IMAD.IADD R107, R107, 0x1, -R0 ;  /* 0x000000016b6bc824 */ /* 0x000fe200078e0a00 */
[----:B------:R-:W-:Y:S01]  /*2600*/  LOP3.LUT R12, R2, 0xa8, RZ, 0xfc, !PT ;  /* 0x000000a8020c7812 */ /* 0x000fe200078efcff */
[----:B------:R-:W-:Y:S01]  /*2610*/  IMAD.HI.U32 R8, R3, R115, RZ ;  /* 0x0000007303087227 */ /* 0x000fe200078e00ff */
[----:B------:R-:W-:-:S02]  /*2620*/  ISETP.GT.U32.AND P3, PT, R0, R111, PT ;  /* 0x0000006f0000720c */ /* 0x000fc40003f64070 */
[----:B------:R-:W-:Y:S01]  /*2630*/  ISETP.GE.AND P4, PT, R14, RZ, PT ;  /* 0x000000ff0e00720c */ /* 0x000fe20003f86270 */
[----:B------:R-:W-:Y:S01]  /*2640*/  IMAD.MOV R8, RZ, RZ, -R8 ;  /* 0x000000ffff087224 */ /* 0x000fe200078e0a08 */
[C---:B------:R-:W-:Y:S01]  /*2650*/  ISETP.GT.U32.AND P1, PT, R0.reuse, R107, PT ;  /* 0x0000006b0000720c */ /* 0x040fe20003f24070 */
[----:B------:R-:W-:Y:S01]  /*2660*/  @!P6 IMAD.MOV R105, RZ, RZ, -R105 ;  /* 0x000000ffff69e224 */ /* 0x000fe200078e0a69 */
[----:B------:R-:W-:Y:S01]  /*2670*/  IABS R113, R12 ;  /* 0x0000000c00717213 */ /* 0x000fe20000000000 */
[C---:B------:R-:W-:Y:S01]  /*2680*/  IMAD R115, R0.reuse, R8, R115 ;  /* 0x0000000800737224 */ /* 0x040fe200078e0273 */
[----:B------:R-:W-:Y:S01]  /*2690*/  ISETP.GT.U32.AND P6, PT, R0, R117, PT ;  /* 0x000000750000720c */ /* 0x000fe20003fc4070 */
[----:B------:R-:W-:Y:S01]  /*26a0*/  @!P5 IMAD.IADD R109, R109, 0x1, -R0 ;  /* 0x000000016d6dd824 */ /* 0x000fe200078e0a00 */
[----:B------:R-:W-:Y:S01]  /*26b0*/  LOP3.LUT R14, R2, 0xac, RZ, 0xfc, !PT ;  /* 0x000000ac020e7812 */ /* 0x000fe200078efcff */
[----:B------:R-:W-:Y:S01]  /*26c0*/  IMAD.HI.U32 R8, R3, R113, RZ ;  /* 0x0000007103087227 */ /* 0x000fe200078e00ff */
[----:B------:R-:W-:-:S02]  /*26d0*/  ISETP.GT.U32.AND P5, PT, R0, R115, PT ;  /* 0x000000730000720c */ /* 0x000fc40003fa4070 */
[----:B------:R-:W-:Y:S01]  /*26e0*/  IABS R119, R14 ;  /* 0x0000000e00777213 */ /* 0x000fe20000000000 */
[----:B------:R-:W-:Y:S02]  /*26f0*/  IMAD.MOV R10, RZ, RZ, -R8 ;  /* 0x000000ffff0a7224 */ /* 0x000fe400078e0a08 */
[--C-:B------:R-:W-:Y:S01]  /*2700*/  @!P3 IMAD.IADD R111, R111, 0x1, -R0.reuse ;  /* 0x000000016f6fb824 */ /* 0x100fe200078e0a00 */
[----:B------:R-:W-:Y:S01]  /*2710*/  ISETP.GE.AND P3, PT, R13, RZ, PT ;  /* 0x000000ff0d00720c */ /* 0x000fe20003f66270 */
[----:B------:R-:W-:Y:S01]  /*2720*/  IMAD.HI.U32 R8, R3, R119, RZ ;  /* 0x0000007703087227 */ /* 0x000fe200078e00ff */
[----:B------:R-:W-:Y:S02]  /*2730*/  LOP3.LUT R13, R2, 0xb0, RZ, 0xfc, !PT ;  /* 0x000000b0020d7812 */ /* 0x000fe400078efcff */
[----:B------:R-:W-:Y:S01]  /*2740*/  @!P6 IADD3 R117, R117, -R0, RZ ;  /* 0x800000007575e210 */ /* 0x000fe20007ffe0ff */
[--C-:B------:R-:W-:Y:S01]  /*2750*/  @!P1 IMAD.IADD R107, R107, 0x1, -R0.reuse ;  /* 0x000000016b6b9824 */ /* 0x100fe200078e0a00 */
[----:B------:R-:W-:Y:S01]  /*2760*/  ISETP.GT.U32.AND P6, PT, R0, R111, PT ;  /* 0x0000006f0000720c */ /* 0x000fe20003fc4070 */
[----:B------:R-:W-:Y:S01]  /*2770*/  @!P5 IMAD.IADD R115, R115, 0x1, -R0 ;  /* 0x000000017373d824 */ /* 0x000fe200078e0a00 */
[----:B------:R-:W-:Y:S01]  /*2780*/  IABS R121, R13 ;  /* 0x0000000d00797213 */ /* 0x000fe20000000000 */
[----:B------:R-:W-:Y:S01]  /*2790*/  IMAD.MOV R8, RZ, RZ, -R8 ;  /* 0x000000ffff087224 */ /* 0x000fe200078e0a08 */
[----:B------:R-:W-:Y:S01]  /*27a0*/  ISETP.GE.AND P1, PT, R16, RZ, PT ;  /* 0x000000ff1000720c */ /* 0x000fe20003f26270 */
[----:B------:R-:W-:Y:S01]  /*27b0*/  @!P2 IMAD.MOV R107, RZ, RZ, -R107 ;  /* 0x000000ffff6ba224 */ /* 0x000fe200078e0a6b */
[C---:B------:R-:W-:Y:S01]  /*27c0*/  ISETP.GT.U32.AND P5, PT, R0.reuse, R115, PT ;  /* 0x000000730000720c */ /* 0x040fe20003fa4070 */
[C---:B------:R-:W-:Y:S01]  /*27d0*/  IMAD R119, R0.reuse, R8, R119 ;  /* 0x0000000800777224 */ /* 0x040fe200078e0277 */
[C---:B------:R-:W-:Y:S01]  /*27e0*/  ISETP.GT.U32.AND P2, PT, R0.reuse, R117, PT ;  /* 0x000000750000720c */ /* 0x040fe20003f44070 */
[----:B------:R-:W-:Y:S01]  /*27f0*/  IMAD R113, R0, R10, R113 ;  /* 0x0000000a00717224 */ /* 0x000fe200078e0271 */
[----:B------:R-:W-:Y:S01]  /*2800*/  LOP3.LUT R16, R2, 0x110, RZ, 0xfc, !PT ;  /* 0x0000011002107812 */ /* 0x000fe200078efcff */
[----:B------:R-:W-:Y:S01]  /*2810*/  @!P0 IMAD.MOV R103, RZ, RZ, -R103 ;  /* 0x000000ffff678224 */ /* 0x000fe200078e0a67 */
[----:B------:R-:W-:Y:S01]  /*2820*/  ISETP.GE.AND P0, PT, R15, RZ, PT ;  /* 0x000000ff0f00720c */ /* 0x000fe20003f06270 */
[----:B------:R-:W-:Y:S01]  /*2830*/  @!P6 IMAD.IADD R111, R111, 0x1, -R0 ;  /* 0x000000016f6fe824 */ /* 0x000fe200078e0a00 */
[----:B------:R-:W-:Y:S01]  /*2840*/  ISETP.GT.U32.AND P6, PT, R0, R113, PT ;  /* 0x000000710000720c */ /* 0x000fe20003fc4070 */
[----:B------:R-:W-:Y:S01]  /*2850*/  IMAD.HI.U32 R8, R3, R121, RZ ;  /* 0x0000007903087227 */ /* 0x000fe200078e00ff */
[----:B------:R-:W-:-:S02]  /*2860*/  LOP3.LUT R15, R2, 0xb4, RZ, 0xfc, !PT ;  /* 0x000000b4020f7812 */ /* 0x000fc400078efcff */
[----:B------:R-:W-:Y:S01]  /*2870*/  IABS R165, R16 ;  /* 0x0000001000a57213 */ /* 0x000fe20000000000 */
[--C-:B------:R-:W-:Y:S01]  /*2880*/  @!P5 IMAD.IADD R115, R115, 0x1, -R0.reuse ;  /* 0x000000017373d824 */ /* 0x100fe200078e0a00 */
[----:B------:R-:W-:Y:S01]  /*2890*/  ISETP.GT.U32.AND P5, PT, R0, R119, PT ;  /* 0x000000770000720c */ /* 0x000fe20003fa4070 */
[----:B------:R-:W-:Y:S01]  /*28a0*/  @!P2 IMAD.IADD R117, R117, 0x1, -R0 ;  /* 0x000000017575a824 */ /* 0x000fe200078e0a00 */
[----:B------:R-:W-:Y:S01]  /*28b0*/  ISETP.GE.AND P2, PT, R12, RZ, PT ;  /* 0x000000ff0c00720c */ /* 0x000fe20003f46270 */
[----:B------:R-:W-:Y:S01]  /*28c0*/  IMAD.MOV R8, RZ, RZ, -R8 ;  /* 0x000000ffff087224 */ /* 0x000fe200078e0a08 */
[----:B------:R-:W-:Y:S01]  /*28d0*/  LOP3.LUT R12, R2, 0xb8, RZ, 0xfc, !PT ;  /* 0x000000b8020c7812 */ /* 0x000fe200078efcff */
[----:B------:R-:W-:Y:S01]  /*28e0*/  @!P4 IMAD.MOV R109, RZ, RZ, -R109 ;  /* 0x000000ffff6dc224 */ /* 0x000fe200078e0a6d */
[----:B------:R-:W-:Y:S01]  /*28f0*/  IABS R123, R15 ;  /* 0x0000000f007b7213 */ /* 0x000fe20000000000 */
[----:B------:R-:W-:Y:S01]  /*2900*/  IMAD R121, R0, R8, R121 ;  /* 0x0000000800797224 */ /* 0x000fe200078e0279 */
[----:B------:R-:W-:Y:S01]  /*2910*/  IABS R125, R12 ;  /* 0x0000000c007d7213 */ /* 0x000fe20000000000 */
[--C-:B------:R-:W-:Y:S01]  /*2920*/  @!P6 IMAD.IADD R113, R113, 0x1, -R0.reuse ;  /* 0x000000017171e824 */ /* 0x100fe200078e0a00 */
[----:B------:R-:W-:Y:S01]  /*2930*/  ISETP.GE.AND P6, PT, R14, RZ, PT ;  /* 0x000000ff0e00720c */ /* 0x000fe20003fc6270 */
[----:B------:R-:W-:Y:S01]  /*2940*/  @!P0 IMAD.MOV R111, RZ, RZ, -R111 ;  /* 0x000000ffff6f8224 */ /* 0x000fe200078e0a6f */
[C---:B------:R-:W-:Y:S01]  /*2950*/  ISETP.GT.U32.AND P0, PT, R0.reuse, R121, PT ;  /* 0x000000790000720c */ /* 0x040fe20003f04070 */
[----:B------:R-:W-:Y:S01]  /*2960*/  @!P5 IMAD.IADD R119, R119, 0x1, -R0 ;  /* 0x000000017777d824 */ /* 0x000fe200078e0a00 */
[----:B------:R-:W-:Y:S01]  /*2970*/  ISETP.GT.U32.AND P5, PT, R0, R113, PT ;  /* 0x000000710000720c */ /* 0x000fe20003fa4070 */
[----:B------:R-:W-:Y:S01]  /*2980*/  IMAD.HI.U32 R8, R3, R125, RZ ;  /* 0x0000007d03087227 */ /* 0x000fe200078e00ff */
[----:B------:R-:W-:-:S02]  /*2990*/  LOP3.LUT R14, R2, 0xbc, RZ, 0xfc, !PT ;  /* 0x000000bc020e7812 */ /* 0x000fc400078efcff */
[C---:B------:R-:W-:Y:S01]  /*29a0*/  ISETP.GT.U32.AND P4, PT, R0.reuse, R119, PT ;  /* 0x000000770000720c */ /* 0x040fe20003f84070 */
[----:B------:R-:W-:Y:S01]  /*29b0*/  IMAD.MOV R8, RZ, RZ, -R8 ;  /* 0x000000ffff087224 */ /* 0x000fe200078e0a08 */
[----:B------:R-:W-:Y:S01]  /*29c0*/  IABS R127, R14 ;  /* 0x0000000e007f7213 */ /* 0x000fe20000000000 */
[----:B------:R-:W-:Y:S01]  /*29d0*/  IMAD.HI.U32 R10, R3, R123, RZ ;  /* 0x0000007b030a7227 */ /* 0x000fe200078e00ff */
[----:B------:R-:W-:Y:S02]  /*29e0*/  @!P1 IADD3 R117, -R117, RZ, RZ ;  /* 0x000000ff75759210 */ /* 0x000fe40007ffe1ff */
[----:B------:R-:W-:Y:S01]  /*29f0*/  ISETP.GE.AND P1, PT, R13, RZ, PT ;  /* 0x000000ff0d00720c */ /* 0x000fe20003f26270 */
[----:B------:R-:W-:Y:S01]  /*2a00*/  IMAD R125, R0, R8, R125 ;  /* 0x00000008007d7224 */ /* 0x000fe200078e027d */
[----:B------:R-:W-:Y:S01]  /*2a10*/  LOP3.LUT R13, R2, 0xc8, RZ, 0xfc, !PT ;  /* 0x000000c8020d7812 */ /* 0x000fe200078efcff */
[----:B------:R-:W-:Y:S02]  /*2a20*/  IMAD.MOV R10, RZ, RZ, -R10 ;  /* 0x000000ffff0a7224 */ /* 0x000fe400078e0a0a */
[--C-:B------:R-:W-:Y:S01]  /*2a30*/  @!P5 IMAD.IADD R113, R113, 0x1, -R0.reuse ;  /* 0x000000017171d824 */ /* 0x100fe200078e0a00 */
[----:B------:R-:W-:Y:S01]  /*2a40*/  ISETP.GE.AND P5, PT, R15, RZ, PT ;  /* 0x000000ff0f00720c */ /* 0x000fe20003fa6270 */
[--C-:B------:R-:W-:Y:S01]  /*2a50*/  @!P4 IMAD.IADD R119, R119, 0x1, -R0.reuse ;  /* 0x000000017777c824 */ /* 0x100fe200078e0a00 */
[----:B------:R-:W-:Y:S01]  /*2a60*/  ISETP.GT.U32.AND P4, PT, R0, R125, PT ;  /* 0x0000007d0000720c */ /* 0x000fe20003f84070 */
[----:B------:R-:W-:Y:S01]  /*2a70*/  @!P0 IMAD.IADD R121, R121, 0x1, -R0 ;  /* 0x0000000179798824 */ /* 0x000fe200078e0a00 */
[----:B------:R-:W-:Y:S01]  /*2a80*/  ISETP.GE.AND P0, PT, R12, RZ, PT ;  /* 0x000000ff0c00720c */ /* 0x000fe20003f06270 */
[----:B------:R-:W-:Y:S01]  /*2a90*/  IMAD R123, R0, R10, R123 ;  /* 0x0000000a007b7224 */ /* 0x000fe200078e027b */
[----:B------:R-:W-:Y:S01]  /*2aa0*/  LOP3.LUT R10, R2, 0xc0, RZ, 0xfc, !PT ;  /* 0x000000c0020a7812 */ /* 0x000fe200078efcff */
[----:B------:R-:W-:Y:S01]  /*2ab0*/  @!P2 IMAD.MOV R113, RZ, RZ, -R113 ;  /* 0x000000ffff71a224 */ /* 0x000fe200078e0a71 */
[----:B------:R-:W-:Y:S01]  /*2ac0*/  ISETP.GT.U32.AND P2, PT, R0, R121, PT ;  /* 0x000000790000720c */ /* 0x000fe20003f44070 */
[----:B------:R-:W-:Y:S01]  /*2ad0*/  IMAD.HI.U32 R8, R3, R127, RZ ;  /* 0x0000007f03087227 */ /* 0x000fe200078e00ff */
[----:B------:R-:W-:-:S02]  /*2ae0*/  IABS R129, R10 ;  /* 0x0000000a00817213 */ /* 0x000fc40000000000 */
[----:B------:R-:W-:Y:S01]  /*2af0*/  LOP3.LUT R12, R2, 0xc4, RZ, 0xfc, !PT ;  /* 0x000000c4020c7812 */ /* 0x000fe200078efcff */
[----:B------:R-:W-:Y:S01]  /*2b00*/  @!P3 IMAD.MOV R115, RZ, RZ, -R115 ;  /* 0x000000ffff73b224 */ /* 0x000fe200078e0a73 */
[C---:B------:R-:W-:Y:S01]  /*2b10*/  ISETP.GT.U32.AND P3, PT, R0.reuse, R123, PT ;  /* 0x0000007b0000720c */ /* 0x040fe20003f64070 */
[----:B------:R-:W-:Y:S01]  /*2b20*/  @!P4 IMAD.IADD R125, R125, 0x1, -R0 ;  /* 0x000000017d7dc824 */ /* 0x000fe200078e0a00 */
[----:B------:R-:W-:Y:S01]  /*2b30*/  IABS R131, R12 ;  /* 0x0000000c00837213 */ /* 0x000fe20000000000 */
[----:B------:R-:W-:Y:S01]  /*2b40*/  IMAD.MOV R8, RZ, RZ, -R8 ;  /* 0x000000ffff087224 */ /* 0x000fe200078e0a08 */
[----:B------:R-:W-:Y:S01]  /*2b50*/  IABS R133, R13 ;  /* 0x0000000d00857213 */ /* 0x000fe20000000000 */
[----:B------:R-:W-:Y:S01]  /*2b60*/  @!P6 IMAD.MOV R119, RZ, RZ, -R119 ;  /* 0x000000ffff77e224 */ /* 0x000fe200078e0a77 */
[C---:B------:R-:W-:Y:S01]  /*2b70*/  ISETP.GT.U32.AND P4, PT, R0.reuse, R125, PT ;  /* 0x0000007d0000720c */ /* 0x040fe20003f84070 */
[----:B------:R-:W-:Y:S01]  /*2b80*/  IMAD R127, R0, R8, R127 ;  /* 0x00000008007f7224 */ /* 0x000fe200078e027f */
[----:B------:R-:W-:Y:S01]  /*2b90*/  ISETP.GE.AND P6, PT, R14, RZ, PT ;  /* 0x000000ff0e00720c */ /* 0x000fe20003fc6270 */
[----:B------:R-:W-:Y:S01]  /*2ba0*/  IMAD.HI.U32 R8, R3, R129, RZ ;  /* 0x0000008103087227 */ /* 0x000fe200078e00ff */
[----:B------:R-:W-:-:S02]  /*2bb0*/  LOP3.LUT R14, R2, 0xcc, RZ, 0xfc, !PT ;  /* 0x000000cc020e7812 */ /* 0x000fc400078efcff */
[----:B------:R-:W-:Y:S01]  /*2bc0*/  LOP3.LUT R15, R2, 0xe8, RZ, 0xfc, !PT ;  /* 0x000000e8020f7812 */ /* 0x000fe200078efcff */
[----:B------:R-:W-:Y:S01]  /*2bd0*/  IMAD.MOV R8, RZ, RZ, -R8 ;  /* 0x000000ffff087224 */ /* 0x000fe200078e0a08 */
[----:B------:R-:W-:Y:S01]  /*2be0*/  IABS R135, R14 ;  /* 0x0000000e00877213 */ /* 0x000fe20000000000 */
[--C-:B------:R-:W-:Y:S01]  /*2bf0*/  @!P2 IMAD.IADD R121, R121, 0x1, -R0.reuse ;  /* 0x000000017979a824 */ /* 0x100fe200078e0a00 */
[C---:B------:R-:W-:Y:S01]  /*2c00*/  ISETP.GT.U32.AND P2, PT, R0.reuse, R127, PT ;  /* 0x0000007f0000720c */ /* 0x040fe20003f44070 */
[--C-:B------:R-:W-:Y:S01]  /*2c10*/  @!P3 IMAD.IADD R123, R123, 0x1, -R0.reuse ;  /* 0x000000017b7bb824 */ /* 0x100fe200078e0a00 */
[----:B------:R-:W-:Y:S01]  /*2c20*/  IABS R149, R15 ;  /* 0x0000000f00957213 */ /* 0x000fe20000000000 */
[C---:B------:R-:W-:Y:S02]  /*2c30*/  IMAD R129, R0.reuse, R8, R129 ;  /* 0x0000000800817224 */ /* 0x040fe400078e0281 */
[----:B------:R-:W-:Y:S01]  /*2c40*/  @!P4 IMAD.IADD R125, R125, 0x1, -R0 ;  /* 0x000000017d7dc824 */ /* 0x000fe200078e0a00 */
[C---:B------:R-:W-:Y:S01]  /*2c50*/  ISETP.GT.U32.AND P3, PT, R0.reuse, R123, PT ;  /* 0x0000007b0000720c */ /* 0x040fe20003f64070 */
[----:B------:R-:W-:Y:S01]  /*2c60*/  IMAD.HI.U32 R8, R3, R131, RZ ;  /* 0x0000008303087227 */ /* 0x000fe200078e00ff */
[----:B------:R-:W-:-:S03]  /*2c70*/  ISETP.GT.U32.AND P4, PT, R0, R129, PT ;  /* 0x000000810000720c */ /* 0x000fc60003f84070 */
[----:B------:R-:W-:Y:S02]  /*2c80*/  IMAD.MOV R8, RZ, RZ, -R8 ;  /* 0x000000ffff087224 */ /* 0x000fe400078e0a08 */
[----:B------:R-:W-:Y:S01]  /*2c90*/  @!P2 IADD3 R127, R127, -R0, RZ ;  /* 0x800000007f7fa210 */ /* 0x000fe20007ffe0ff */
[----:B------:R-:W-:Y:S01]  /*2ca0*/  @!P1 IMAD.MOV R121, RZ, RZ, -R121 ;  /* 0x000000ffff799224 */ /* 0x000fe200078e0a79 */
[----:B------:R-:W-:Y:S01]  /*2cb0*/  ISETP.GE.AND P2, PT, R12, RZ, PT ;  /* 0x000000ff0c00720c */ /* 0x000fe20003f46270 */
[C---:B------:R-:W-:Y:S01]  /*2cc0*/  IMAD R131, R0.reuse, R8, R131 ;  /* 0x0000000800837224 */ /* 0x040fe200078e0283 */
[----:B------:R-:W-:Y:S01]  /*2cd0*/  ISETP.GT.U32.AND P1, PT, R0, R127, PT ;  /* 0x0000007f0000720c */ /* 0x000fe20003f24070 */
[----:B------:R-:W-:Y:S01]  /*2ce0*/  IMAD.HI.U32 R8, R3, R133, RZ ;  /* 0x0000008503087227 */ /* 0x000fe200078e00ff */
[----:B------:R-:W-:-:S03]  /*2cf0*/  LOP3.LUT R12, R2, 0xd0, RZ, 0xfc, !PT ;  /* 0x000000d0020c7812 */ /* 0x000fc600078efcff */
[--C-:B------:R-:W-:Y:S01]  /*2d00*/  @!P3 IMAD.IADD R123, R123, 0x1, -R0.reuse ;  /* 0x000000017b7bb824 */ /* 0x100fe200078e0a00 */
[----:B------:R-:W-:Y:S01]  /*2d10*/  ISETP.GE.AND P3, PT, R10, RZ, PT ;  /* 0x000000ff0a00720c */ /* 0x000fe20003f66270 */
[----:B------:R-:W-:Y:S01]  /*2d20*/  @!P4 IMAD.IADD R129, R129, 0x1, -R0 ;  /* 0x000000018181c824 */ /* 0x000fe200078e0a00 */
[----:B------:R-:W-:Y:S01]  /*2d30*/  IABS R137, R12 ;  /* 0x0000000c00897213 */ /* 0x000fe20000000000 */
[----:B------:R-:W-:-:S03]  /*2d40*/  IMAD.HI.U32 R10, R3, R135, RZ ;  /* 0x00000087030a7227 */ /* 0x000fc600078e00ff */
[C---:B------:R-:W-:Y:S01]  /*2d50*/  ISETP.GT.U32.AND P4, PT, R0.reuse, R129, PT ;  /* 0x000000810000720c */ /* 0x040fe20003f84070 */
[----:B------:R-:W-:Y:S01]  /*2d60*/  @!P5 IMAD.MOV R123, RZ, RZ, -R123 ;  /* 0x000000ffff7bd224 */ /* 0x000fe200078e0a7b */
[----:B------:R-:W-:Y:S01]  /*2d70*/  ISETP.GT.U32.AND P5, PT, R0, R131, PT ;  /* 0x000000830000720c */ /* 0x000fe20003fa4070 */
[----:B------:R-:W-:Y:S02]  /*2d80*/  IMAD.MOV R10, RZ, RZ, -R10 ;  /* 0x000000ffff0a7224 */ /* 0x000fe400078e0a0a */
[----:B------:R-:W-:Y:S01]  /*2d90*/  @!P1 IMAD.IADD R127, R127, 0x1, -R0 ;  /* 0x000000017f7f9824 */ /* 0x000fe200078e0a00 */
[----:B------:R-:W-:Y:S01]  /*2da0*/  ISETP.GE.AND P1, PT, R14, RZ, PT ;  /* 0x000000ff0e00720c */ /* 0x000fe20003f26270 */
[----:B------:R-:W-:Y:S01]  /*2db0*/  IMAD R135, R0, R10, R135 ;  /* 0x0000000a00877224 */ /* 0x000fe200078e0287 */
[C---:B------:R-:W-:Y:S01]  /*2dc0*/  LOP3.LUT R10, R2.reuse, 0xd4, RZ, 0xfc, !PT ;  /* 0x000000d4020a7812 */ /* 0x040fe200078efcff */
[----:B------:R-:W-:Y:S01]  /*2dd0*/  IMAD.MOV R8, RZ, RZ, -R8 ;  /* 0x000000ffff087224 */ /* 0x000fe200078e0a08 */
[----:B------:R-:W-:Y:S01]  /*2de0*/  LOP3.LUT R14, R2, 0xe4, RZ, 0xfc, !PT ;  /* 0x000000e4020e7812 */ /* 0x000fe200078efcff */
[----:B------:R-:W-:Y:S01]  /*2df0*/  @!P6 IMAD.MOV R127, RZ, RZ, -R127 ;  /* 0x000000ffff7fe224 */ /* 0x000fe200078e0a7f */
[C---:B------:R-:W-:Y:S01]  /*2e00*/  ISETP.GT.U32.AND P6, PT, R0.reuse, R135, PT ;  /* 0x000000870000720c */ /* 0x040fe20003fc4070 */
[C---:B------:R-:W-:Y:S01]  /*2e10*/  IMAD R133, R0.reuse, R8, R133 ;  /* 0x0000000800857224 */ /* 0x040fe200078e0285 */
[----:B------:R-:W-:Y:S01]  /*2e20*/  IABS R141, R10 ;  /* 0x0000000a008d7213 */ /* 0x000fe20000000000 */
[--C-:B------:R-:W-:Y:S01]  /*2e30*/  @!P5 IMAD.IADD R131, R131, 0x1, -R0.reuse ;  /* 0x000000018383d824 */ /* 0x100fe200078e0a00 */
[----:B------:R-:W-:Y:S01]  /*2e40*/  IABS R147, R14 ;  /* 0x0000000e00937213 */ /* 0x000fe20000000000 */
[----:B------:R-:W-:Y:S01]  /*2e50*/  @!P4 IMAD.IADD R129, R129, 0x1, -R0 ;  /* 0x000000018181c824 */ /* 0x000fe200078e0a00 */
[C---:B------:R-:W-:Y:S01]  /*2e60*/  ISETP.GT.U32.AND P4, PT, R0.reuse, R133, PT ;  /* 0x000000850000720c */ /* 0x040fe20003f84070 */
[----:B------:R-:W-:Y:S01]  /*2e70*/  @!P0 IMAD.MOV R125, RZ, RZ, -R125 ;  /* 0x000000ffff7d8224 */ /* 0x000fe200078e0a7d */
[----:B------:R-:W-:Y:S01]  /*2e80*/  ISETP.GT.U32.AND P5, PT, R0, R131, PT ;  /* 0x000000830000720c */ /* 0x000fe20003fa4070 */
[----:B------:R-:W-:Y:S01]  /*2e90*/  IMAD.HI.U32 R8, R3, R137, RZ ;  /* 0x0000008903087227 */ /* 0x000fe200078e00ff */
[----:B------:R-:W-:-:S02]  /*2ea0*/  ISETP.GE.AND P0, PT, R13, RZ, PT ;  /* 0x000000ff0d00720c */ /* 0x000fc40003f06270 */
[----:B------:R-:W-:Y:S01]  /*2eb0*/  LOP3.LUT R13, R2, 0xd8, RZ, 0xfc, !PT ;  /* 0x000000d8020d7812 */ /* 0x000fe200078efcff */
[----:B------:R-:W-:Y:S01]  /*2ec0*/  @!P3 IMAD.MOV R129, RZ, RZ, -R129 ;  /* 0x000000ffff81b224 */ /* 0x000fe200078e0a81 */
[----:B------:R-:W-:Y:S02]  /*2ed0*/  @!P6 IADD3 R135, R135, -R0, RZ ;  /* 0x800000008787e210 */ /* 0x000fe40007ffe0ff */
[----:B------:R-:W-:Y:S02]  /*2ee0*/  IABS R139, R13 ;  /* 0x0000000d008b7213 */ /* 0x000fe40000000000 */
[----:B------:R-:W-:Y:S01]  /*2ef0*/  ISETP.GT.U32.AND P6, PT, R0, R135, PT ;  /* 0x000000870000720c */ /* 0x000fe20003fc4070 */
[--C-:B------:R-:W-:Y:S01]  /*2f00*/  @!P4 IMAD.IADD R133, R133, 0x1, -R0.reuse ;  /* 0x000000018585c824 */ /* 0x100fe200078e0a00 */
[----:B------:R-:W-:Y:S01]  /*2f10*/  ISETP.GE.AND P3, PT, R12, RZ, PT ;  /* 0x000000ff0c00720c */ /* 0x000fe20003f66270 */
[----:B------:R-:W-:Y:S01]  /*2f20*/  @!P5 IMAD.IADD R131, R131, 0x1, -R0 ;  /* 0x000000018383d824 */ /* 0x000fe200078e0a00 */
[----:B------:R-:W-:Y:S01]  /*2f30*/  ISETP.GE.AND P5, PT, R10, RZ, PT ;  /* 0x000000ff0a00720c */ /* 0x000fe20003fa6270 */
[----:B------:R-:W-:Y:S01]  /*2f40*/  IMAD.HI.U32 R10, R3, R139, RZ ;  /* 0x0000008b030a7227 */ /* 0x000fe200078e00ff */
[----:B------:R-:W-:-:S03]  /*2f50*/  ISETP.GT.U32.AND P4, PT, R0, R133, PT ;  /* 0x000000850000720c */ /* 0x000fc60003f84070 */
[----:B------:R-:W-:Y:S02]  /*2f60*/  IMAD.MOV R10, RZ, RZ, -R10 ;  /* 0x000000ffff0a7224 */ /* 0x000fe400078e0a0a */
[----:B------:R-:W-:Y:S02]  /*2f70*/  IMAD.MOV R12, RZ, RZ, -R8 ;  /* 0x000000ffff0c7224 */ /* 0x000fe400078e0a08 */
[C---:B------:R-:W-:Y:S02]  /*2f80*/  IMAD R139, R0.reuse, R10, R139 ;  /* 0x0000000a008b7224 */ /* 0x040fe400078e028b */
[--C-:B------:R-:W-:Y:S02]  /*2f90*/  @!P6 IMAD.IADD R135, R135, 0x1, -R0.reuse ;  /* 0x000000018787e824 */ /* 0x100fe400078e0a00 */
[C---:B------:R-:W-:Y:S02]  /*2fa0*/  IMAD R137, R0.reuse, R12, R137 ;  /* 0x0000000c00897224 */ /* 0x040fe400078e0289 */
[----:B------:R-:W-:Y:S01]  /*2fb0*/  @!P1 IMAD.MOV R135, RZ, RZ, -R135 ;  /* 0x000000ffff879224 */ /* 0x000fe200078e0a87 */
[C---:B------:R-:W-:Y:S01]  /*2fc0*/  ISETP.GT.U32.AND P1, PT, R0.reuse, R139, PT ;  /* 0x0000008b0000720c */ /* 0x040fe20003f24070 */
[----:B------:R-:W-:Y:S01]  /*2fd0*/  @!P4 IMAD.IADD R133, R133, 0x1, -R0 ;  /* 0x000000018585c824 */ /* 0x000fe200078e0a00 */
[----:B------:R-:W-:Y:S01]  /*2fe0*/  ISETP.GT.U32.AND P4, PT, R0, R137, PT ;  /* 0x000000890000720c */ /* 0x000fe20003f84070 */
[----:B------:R-:W-:-:S04]  /*2ff0*/  IMAD.HI.U32 R8, R3, R141, RZ ;  /* 0x0000008d03087227 */ /* 0x000fc800078e00ff */
[----:B------:R-:W-:Y:S01]  /*3000*/  @!P2 IMAD.MOV R131, RZ, RZ, -R131 ;  /* 0x000000ffff83a224 */ /* 0x000fe200078e0a83 */
[----:B------:R-:W-:Y:S01]  /*3010*/  ISETP.GE.AND P2, PT, R13, RZ, PT ;  /* 0x000000ff0d00720c */ /* 0x000fe20003f46270 */
[----:B------:R-:W-:Y:S01]  /*3020*/  IMAD.MOV R8, RZ, RZ, -R8 ;  /* 0x000000ffff087224 */ /* 0x000fe200078e0a08 */
[----:B------:R-:W-:Y:S01]  /*3030*/  LOP3.LUT R13, R2, 0xe0, RZ, 0xfc, !PT ;  /* 0x000000e0020d7812 */ /* 0x000fe200078efcff */
[----:B------:R-:W-:Y:S02]  /*3040*/  @!P0 IMAD.MOV R133, RZ, RZ, -R133 ;  /* 0x000000ffff858224 */ /* 0x000fe400078e0a85 */
[C---:B------:R-:W-:Y:S01]  /*3050*/  IMAD R141, R0.reuse, R8, R141 ;  /* 0x00000008008d7224 */ /* 0x040fe200078e028d */
[----:B------:R-:W-:Y:S01]  /*3060*/  IABS R145, R13 ;  /* 0x0000000d00917213 */ /* 0x000fe20000000000 */
[----:B------:R-:W-:Y:S01]  /*3070*/  @!P4 IMAD.IADD R137, R137, 0x1, -R0 ;  /* 0x000000018989c824 */ /* 0x000fe200078e0a00 */
[----:B------:R-:W-:Y:S02]  /*3080*/  @!P1 IADD3 R139, R139, -R0, RZ ;  /* 0x800000008b8b9210 */ /* 0x000fe40007ffe0ff */
[----:B------:R-:W-:Y:S01]  /*3090*/  ISETP.GT.U32.AND P0, PT, R0, R141, PT ;  /* 0x0000008d0000720c */ /* 0x000fe20003f04070 */
[----:B------:R-:W-:Y:S01]  /*30a0*/  IMAD.HI.U32 R10, R3, R145, RZ ;  /* 0x00000091030a7227 */ /* 0x000fe200078e00ff */
[----:B------:R-:W-:-:S02]  /*30b0*/  LOP3.LUT R8, R2, 0xdc, RZ, 0xfc, !PT ;  /* 0x000000dc02087812 */ /* 0x000fc400078efcff */
[C---:B------:R-:W-:Y:S01]  /*30c0*/  ISETP.GT.U32.AND P1, PT, R0.reuse, R139, PT ;  /* 0x0000008b0000720c */ /* 0x040fe20003f24070 */
[----:B------:R-:W-:Y:S01]  /*30d0*/  IMAD.MOV R10, RZ, RZ, -R10 ;  /* 0x000000ffff0a7224 */ /* 0x000fe200078e0a0a */
[----:B------:R-:W-:Y:S02]  /*30e0*/  IABS R143, R8 ;  /* 0x00000008008f7213 */ /* 0x000fe40000000000 */
[C---:B------:R-:W-:Y:S01]  /*30f0*/  ISETP.GT.U32.AND P4, PT, R0.reuse, R137, PT ;  /* 0x000000890000720c */ /* 0x040fe20003f84070 */
[----:B------:R-:W-:Y:S01]  /*3100*/  IMAD R145, R0, R10, R145 ;  /* 0x0000000a00917224 */ /* 0x000fe200078e0291 */
[----:B------:R-:W-:Y:S01]  /*3110*/  ISETP.GE.AND P6, PT, R8, RZ, PT ;  /* 0x000000ff0800720c */ /* 0x000fe20003fc6270 */
[----:B------:R-:W-:-:S04]  /*3120*/  IMAD.HI.U32 R10, R3, R149, RZ ;  /* 0x00000095030a7227 */ /* 0x000fc800078e00ff */
[----:B------:R-:W-:-:S04]  /*3130*/  IMAD.HI.U32 R8, R3, R143, RZ ;  /* 0x0000008f03087227 */ /* 0x000fc800078e00ff */
[----:B------:R-:W-:Y:S02]  /*3140*/  IMAD.MOV R10, RZ, RZ, -R10 ;  /* 0x000000ffff0a7224 */ /* 0x000fe400078e0a0a */
[----:B------:R-:W-:Y:S02]  /*3150*/  @!P0 IMAD.IADD R141, R141, 0x1, -R0 ;  /* 0x000000018d8d8824 */ /* 0x000fe400078e0a00 */
[----:B------:R-:W-:Y:S02]  /*3160*/  IMAD.MOV R12, RZ, RZ, -R8 ;  /* 0x000000ffff0c7224 */ /* 0x000fe400078e0a08 */
[C---:B------:R-:W-:Y:S01]  /*3170*/  IMAD R149, R0.reuse, R10, R149 ;  /* 0x0000000a00957224 */ /* 0x040fe200078e0295 */
[C---:B------:R-:W-:Y:S01]  /*3180*/  ISETP.GT.U32.AND P0, PT, R0.reuse, R141, PT ;  /* 0x0000008d0000720c */ /* 0x040fe20003f04070 */
[--C-:B------:R-:W-:Y:S02]  /*3190*/  @!P1 IMAD.IADD R139, R139, 0x1, -R0.reuse ;  /* 0x000000018b8b9824 */ /* 0x100fe400078e0a00 */
[----:B------:R-:W-:Y:S01]  /*31a0*/  @!P4 IMAD.IADD R137, R137, 0x1, -R0 ;  /* 0x000000018989c824 */ /* 0x000fe200078e0a00 */
[----:B------:R-:W-:Y:S01]  /*31b0*/  ISETP.GE.AND P4, PT, R13, RZ, PT ;  /* 0x000000ff0d00720c */ /* 0x000fe20003f86270 */
[----:B------:R-:W-:Y:S01]  /*31c0*/  IMAD R143, R0, R12, R143 ;  /* 0x0000000c008f7224 */ /* 0x000fe200078e028f */
[C---:B------:R-:W-:Y:S01]  /*31d0*/  LOP3.LUT R12, R2.reuse, 0xec, RZ, 0xfc, !PT ;  /* 0x000000ec020c7812 */ /* 0x040fe200078efcff */
[----:B------:R-:W-:Y:S01]  /*31e0*/  IMAD.HI.U32 R8, R3, R147, RZ ;  /* 0x0000009303087227 */ /* 0x000fe200078e00ff */
[----:B------:R-:W-:-:S02]  /*31f0*/  LOP3.LUT R13, R2, 0xf0, RZ, 0xfc, !PT ;  /* 0x000000f0020d7812 */ /* 0x000fc400078efcff */
[----:B------:R-:W-:Y:S01]  /*3200*/  IABS R151, R12 ;  /* 0x0000000c00977213 */ /* 0x000fe20000000000 */
[----:B------:R-:W-:Y:S01]  /*3210*/  @!P2 IMAD.MOV R139, RZ, RZ, -R139 ;  /* 0x000000ffff8ba224 */ /* 0x000fe200078e0a8b */
[C---:B------:R-:W-:Y:S01]  /*3220*/  ISETP.GT.U32.AND P2, PT, R0.reuse, R149, PT ;  /* 0x000000950000720c */ /* 0x040fe20003f44070 */
[----:B------:R-:W-:Y:S01]  /*3230*/  @!P3 IMAD.MOV R137, RZ, RZ, -R137 ;  /* 0x000000ffff89b224 */ /* 0x000fe200078e0a89 */
[C---:B------:R-:W-:Y:S01]  /*3240*/  ISETP.GT.U32.AND P3, PT, R0.reuse, R145, PT ;  /* 0x000000910000720c */ /* 0x040fe20003f64070 */
[----:B------:R-:W-:Y:S01]  /*3250*/  IMAD.MOV R8, RZ, RZ, -R8 ;  /* 0x000000ffff087224 */ /* 0x000fe200078e0a08 */
[----:B------:R-:W-:Y:S01]  /*3260*/  IABS R153, R13 ;  /* 0x0000000d00997213 */ /* 0x000fe20000000000 */
[----:B------:R-:W-:Y:S01]  /*3270*/  @!P0 IMAD.IADD R141, R141, 0x1, -R0 ;  /* 0x000000018d8d8824 */ /* 0x000fe200078e0a00 */
[C---:B------:R-:W-:Y:S01]  /*3280*/  ISETP.GT.U32.AND P0, PT, R0.reuse, R143, PT ;  /* 0x0000008f0000720c */ /* 0x040fe20003f04070 */
[----:B------:R-:W-:Y:S02]  /*3290*/  IMAD R147, R0, R8, R147 ;  /* 0x0000000800937224 */ /* 0x000fe400078e0293 */
[----:B------:R-:W-:-:S03]  /*32a0*/  IMAD.HI.U32 R8, R3, R151, RZ ;  /* 0x0000009703087227 */ /* 0x000fc600078e00ff */
[C---:B------:R-:W-:Y:S01]  /*32b0*/  ISETP.GT.U32.AND P1, PT, R0.reuse, R147, PT ;  /* 0x000000930000720c */ /* 0x040fe20003f24070 */
[----:B------:R-:W-:Y:S02]  /*32c0*/  IMAD.MOV R8, RZ, RZ, -R8 ;  /* 0x000000ffff087224 */ /* 0x000fe400078e0a08 */
[--C-:B------:R-:W-:Y:S02]  /*32d0*/  @!P2 IMAD.IADD R149, R149, 0x1, -R0.reuse ;  /* 0x000000019595a824 */ /* 0x100fe400078e0a00 */
[----:B------:R-:W-:Y:S02]  /*32e0*/  @!P3 IMAD.IADD R145, R145, 0x1, -R0 ;  /* 0x000000019191b824 */ /* 0x000fe400078e0a00 */
[C---:B------:R-:W-:Y:S01]  /*32f0*/  IMAD R151, R0.reuse, R8, R151 ;  /* 0x0000000800977224 */ /* 0x040fe200078e0297 */
[C---:B------:R-:W-:Y:S01]  /*3300*/  ISETP.GT.U32.AND P2, PT, R0.reuse, R149, PT ;  /* 0x000000950000720c */ /* 0x040fe20003f44070 */
[----:B------:R-:W-:Y:S01]  /*3310*/  IMAD.HI.U32 R8, R3, R153, RZ ;  /* 0x0000009903087227 */ /* 0x000fe200078e00ff */
[----:B------:R-:W-:-:S03]  /*3320*/  ISETP.GT.U32.AND P3, PT, R0, R145, PT ;  /* 0x000000910000720c */ /* 0x000fc60003f64070 */
[--C-:B------:R-:W-:Y:S01]  /*3330*/  @!P0 IMAD.IADD R143, R143, 0x1, -R0.reuse ;  /* 0x000000018f8f8824 */ /* 0x100fe200078e0a00 */
[----:B------:R-:W-:Y:S01]  /*3340*/  IADD3 R8, -R8, RZ, RZ ;  /* 0x000000ff08087210 */ /* 0x000fe20007ffe1ff */
[--C-:B------:R-:W-:Y:S02]  /*3350*/  @!P1 IMAD.IADD R147, R147, 0x1, -R0.reuse ;  /* 0x0000000193939824 */ /* 0x100fe400078e0a00 */
[----:B------:R-:W-:Y:S01]  /*3360*/  @!P5 IMAD.MOV R141, RZ, RZ, -R141 ;  /* 0x000000ffff8dd224 */ /* 0x000fe200078e0a8d */
[C---:B------:R-:W-:Y:S01]  /*3370*/  ISETP.GT.U32.AND P0, PT, R0.reuse, R143, PT ;  /* 0x0000008f0000720c */ /* 0x040fe20003f04070 */
[----:B------:R-:W-:Y:S01]  /*3380*/  IMAD R153, R0, R8, R153 ;  /* 0x0000000800997224 */ /* 0x000fe200078e0299 */
[----:B------:R-:W-:Y:S01]  /*3390*/  ISETP.GE.AND P5, PT, R14, RZ, PT ;  /* 0x000000ff0e00720c */ /* 0x000fe20003fa6270 */
[--C-:B------:R-:W-:Y:S01]  /*33a0*/  @!P2 IMAD.IADD R149, R149, 0x1, -R0.reuse ;  /* 0x000000019595a824 */ /* 0x100fe200078e0a00 */
[----:B------:R-:W-:Y:S01]  /*33b0*/  LOP3.LUT R14, R2, 0xf4, RZ, 0xfc, !PT ;  /* 0x000000f4020e7812 */ /* 0x000fe200078efcff */
[----:B------:R-:W-:Y:S01]  /*33c0*/  @!P3 IMAD.IADD R145, R145, 0x1, -R0 ;  /* 0x000000019191b824 */ /* 0x000fe200078e0a00 */
[----:B------:R-:W-:-:S02]  /*33d0*/  ISETP.GT.U32.AND P1, PT, R0, R147, PT ;  /* 0x000000930000720c */ /* 0x000fc40003f24070 */
[C---:B------:R-:W-:Y:S01]  /*33e0*/  ISETP.GT.U32.AND P2, PT, R0.reuse, R153, PT ;  /* 0x000000990000720c */ /* 0x040fe20003f44070 */
[----:B------:R-:W-:Y:S01]  /*33f0*/  @!P4 IMAD.MOV R145, RZ, RZ, -R145 ;  /* 0x000000ffff91c224 */ /* 0x000fe200078e0a91 */
[----:B------:R-:W-:Y:S02]  /*3400*/  ISETP.GT.U32.AND P3, PT, R0, R151, PT ;  /* 0x000000970000720c */ /* 0x000fe40003f64070 */
[----:B------:R-:W-:Y:S01]  /*3410*/  IABS R155, R14 ;  /* 0x0000000e009b7213 */ /* 0x000fe20000000000 */
[----:B------:R-:W-:Y:S01]  /*3420*/  @!P0 IMAD.IADD R143, R143, 0x1, -R0 ;  /* 0x000000018f8f8824 */ /* 0x000fe200078e0a00 */
[----:B------:R-:W-:Y:S02]  /*3430*/  LOP3.LUT R8, R2, 0xf8, RZ, 0xfc, !PT ;  /* 0x000000f802087812 */ /* 0x000fe400078efcff */
[----:B------:R-:W-:Y:S01]  /*3440*/  ISETP.GE.AND P0, PT, R15, RZ, PT ;  /* 0x000000ff0f00720c */ /* 0x000fe20003f06270 */
[----:B------:R-:W-:Y:S01]  /*3450*/  IMAD.HI.U32 R10, R3, R155, RZ ;  /* 0x0000009b030a7227 */ /* 0x000fe200078e00ff */
[----:B------:R-:W-:-:S02]  /*3460*/  IABS R159, R8 ;  /* 0x00000008009f7213 */ /* 0x000fc40000000000 */
[----:B------:R-:W-:Y:S01]  /*3470*/  ISETP.GE.AND P4, PT, R13, RZ, PT ;  /* 0x000000ff0d00720c */ /* 0x000fe20003f86270 */
[----:B------:R-:W-:Y:S01]  /*3480*/  IMAD.MOV R10, RZ, RZ, -R10 ;  /* 0x000000ffff0a7224 */ /* 0x000fe200078e0a0a */
[----:B------:R-:W-:Y:S01]  /*3490*/  LOP3.LUT R13, R2, 0x104, RZ, 0xfc, !PT ;  /* 0x00000104020d7812 */ /* 0x000fe200078efcff */
[--C-:B------:R-:W-:Y:S01]  /*34a0*/  @!P1 IMAD.IADD R147, R147, 0x1, -R0.reuse ;  /* 0x0000000193939824 */ /* 0x100fe200078e0a00 */
[----:B------:R-:W-:Y:S01]  /*34b0*/  ISETP.GE.AND P1, PT, R14, RZ, PT ;  /* 0x000000ff0e00720c */ /* 0x000fe20003f26270 */
[--C-:B------:R-:W-:Y:S01]  /*34c0*/  @!P2 IMAD.IADD R153, R153, 0x1, -R0.reuse ;  /* 0x000000019999a824 */ /* 0x100fe200078e0a00 */
[----:B------:R-:W-:Y:S01]  /*34d0*/  IABS R169, R13 ;  /* 0x0000000d00a97213 */ /* 0x000fe20000000000 */
[----:B------:R-:W-:Y:S01]  /*34e0*/  @!P3 IMAD.IADD R151, R151, 0x1, -R0 ;  /* 0x000000019797b824 */ /* 0x000fe200078e0a00 */
[----:B------:R-:W-:Y:S01]  /*34f0*/  LOP3.LUT R14, R2, 0x108, RZ, 0xfc, !PT ;  /* 0x00000108020e7812 */ /* 0x000fe200078efcff */
[----:B------:R-:W-:Y:S01]  /*3500*/  IMAD R155, R0, R10, R155 ;  /* 0x0000000a009b7224 */ /* 0x000fe200078e029b */
[----:B------:R-:W-:Y:S01]  /*3510*/  LOP3.LUT R10, R2, 0xfc, RZ, 0xfc, !PT ;  /* 0x000000fc020a7812 */ /* 0x000fe200078efcff */
[----:B------:R-:W-:Y:S01]  /*3520*/  @!P5 IMAD.MOV R147, RZ, RZ, -R147 ;  /* 0x000000ffff93d224 */ /* 0x000fe200078e0a93 */
[----:B------:R-:W-:Y:S01]  /*3530*/  ISETP.GE.AND P5, PT, R8, RZ, PT ;  /* 0x000000ff0800720c */ /* 0x000fe20003fa6270 */
[----:B------:R-:W-:Y:S01]  /*3540*/  IMAD.HI.U32 R8, R3, R159, RZ ;  /* 0x0000009f03087227 */ /* 0x000fe200078e00ff */
[----:B------:R-:W-:-:S02]  /*3550*/  ISETP.GT.U32.AND P2, PT, R0, R153, PT ;  /* 0x000000990000720c */ /* 0x000fc40003f44070 */
[----:B------:R-:W-:Y:S01]  /*3560*/  ISETP.GT.U32.AND P3, PT, R0, R151, PT ;  /* 0x000000970000720c */ /* 0x000fe20003f64070 */
[----:B------:R-:W-:Y:S01]  /*3570*/  IMAD.MOV R8, RZ, RZ, -R8 ;  /* 0x000000ffff087224 */ /* 0x000fe200078e0a08 */
[----:B------:R-:W-:Y:S01]  /*3580*/  IABS R157, R10 ;  /* 0x0000000a009d7213 */ /* 0x000fe20000000000 */
[----:B------:R-:W-:Y:S01]  /*3590*/  @!P6 IMAD.MOV R143, RZ, RZ, -R143 ;  /* 0x000000ffff8fe224 */ /* 0x000fe200078e0a8f */
[----:B------:R-:W-:Y:S01]  /*35a0*/  ISETP.GE.AND P6, PT, R12, RZ, PT ;  /* 0x000000ff0c00720c */ /* 0x000fe20003fc6270 */
[----:B------:R-:W-:Y:S01]  /*35b0*/  @!P0 IMAD.MOV R149, RZ, RZ, -R149 ;  /* 0x000000ffff958224 */ /* 0x000fe200078e0a95 */
[----:B------:R-:W-:Y:S01]  /*35c0*/  ISETP.GE.AND P0, PT, R10, RZ, PT ;  /* 0x000000ff0a00720c */ /* 0x000fe20003f06270 */
[----:B------:R-:W-:Y:S01]  /*35d0*/  IMAD.HI.U32 R10, R3, R157, RZ ;  /* 0x0000009d030a7227 */ /* 0x000fe200078e00ff */
[----:B------:R-:W-:Y:S02]  /*35e0*/  LOP3.LUT R12, R2, 0x100, RZ, 0xfc, !PT ;  /* 0x00000100020c7812 */ /* 0x000fe400078efcff */
[----:B------:R-:W-:Y:S01]  /*35f0*/  IABS R167, R14 ;  /* 0x0000000e00a77213 */ /* 0x000fe20000000000 */
[----:B------:R-:W-:Y:S01]  /*3600*/  IMAD R159, R0, R8, R159 ;  /* 0x00000008009f7224 */ /* 0x000fe200078e029f */
[----:B------:R-:W-:Y:S01]  /*3610*/  IABS R163, R12 ;  /* 0x0000000c00a37213 */ /* 0x000fe20000000000 */
[----:B------:R-:W-:Y:S01]  /*3620*/  IMAD.MOV R10, RZ, RZ, -R10 ;  /* 0x000000ffff0a7224 */ /* 0x000fe200078e0a0a */
[----:B------:R-:W-:Y:S01]  /*3630*/  LOP3.LUT R15, R2, 0x10c, RZ, 0xfc, !PT ;  /* 0x0000010c020f7812 */ /* 0x000fe200078efcff */
[--C-:B------:R-:W-:Y:S01]  /*3640*/  @!P2 IMAD.IADD R153, R153, 0x1, -R0.reuse ;  /* 0x000000019999a824 */ /* 0x100fe200078e0a00 */
[C---:B------:R-:W-:Y:S01]  /*3650*/  ISETP.GT.U32.AND P2, PT, R0.reuse, R159, PT ;  /* 0x0000009f0000720c */ /* 0x040fe20003f44070 */
[----:B------:R-:W-:Y:S01]  /*3660*/  @!P3 IMAD.IADD R151, R151, 0x1, -R0 ;  /* 0x000000019797b824 */ /* 0x000fe200078e0a00 */
[C---:B------:R-:W-:Y:S01]  /*3670*/  ISETP.GT.U32.AND P3, PT, R0.reuse, R155, PT ;  /* 0x0000009b0000720c */ /* 0x040fe20003f64070 */
[----:B------:R-:W-:Y:S01]  /*3680*/  IMAD R157, R0, R10, R157 ;  /* 0x0000000a009d7224 */ /* 0x000fe200078e029d */
[----:B------:R-:W-:Y:S01]  /*3690*/  IABS R161, R15 ;  /* 0x0000000f00a17213 */ /* 0x000fe20000000000 */
[----:B------:R-:W-:Y:S01]  /*36a0*/  IMAD.HI.U32 R8, R3, R163, RZ ;  /* 0x000000a303087227 */ /* 0x000fe200078e00ff */
[----:B------:R-:W-:-:S02]  /*36b0*/  @!P6 IADD3 R151, -R151, RZ, RZ ;  /* 0x000000ff9797e210 */ /* 0x000fc40007ffe1ff */
[----:B------:R-:W-:Y:S01]  /*36c0*/  ISETP.GT.U32.AND P6, PT, R0, R157, PT ;  /* 0x0000009d0000720c */ /* 0x000fe20003fc4070 */
[----:B------:R-:W-:Y:S02]  /*36d0*/  IMAD.MOV R8, RZ, RZ, -R8 ;  /* 0x000000ffff087224 */ /* 0x000fe400078e0a08 */
[----:B------:R-:W-:-:S04]  /*36e0*/  IMAD.HI.U32 R10, R3, R169, RZ ;  /* 0x000000a9030a7227 */ /* 0x000fc800078e00ff */
[--C-:B------:R-:W-:Y:S02]  /*36f0*/  @!P2 IMAD.IADD R159, R159, 0x1, -R0.reuse ;  /* 0x000000019f9fa824 */ /* 0x100fe400078e0a00 */
[--C-:B------:R-:W-:Y:S02]  /*3700*/  @!P3 IMAD.IADD R155, R155, 0x1, -R0.reuse ;  /* 0x000000019b9bb824 */ /* 0x100fe400078e0a00 */
[C---:B------:R-:W-:Y:S01]  /*3710*/  IMAD R163, R0.reuse, R8, R163 ;  /* 0x0000000800a37224 */ /* 0x040fe200078e02a3 */
[C---:B------:R-:W-:Y:S01]  /*3720*/  ISETP.GT.U32.AND P2, PT, R0.reuse, R159, PT ;  /* 0x0000009f0000720c */ /* 0x040fe20003f44070 */
[----:B------:R-:W-:Y:S01]  /*3730*/  @!P6 IMAD.IADD R157, R157, 0x1, -R0 ;  /* 0x000000019d9de824 */ /* 0x000fe200078e0a00 */
[C---:B------:R-:W-:Y:S01]  /*3740*/  ISETP.GT.U32.AND P3, PT, R0.reuse, R155, PT ;  /* 0x0000009b0000720c */ /* 0x040fe20003f64070 */
[----:B------:R-:W-:Y:S02]  /*3750*/  IMAD.MOV R10, RZ, RZ, -R10 ;  /* 0x000000ffff0a7224 */ /* 0x000fe400078e0a0a */
[----:B------:R-:W-:Y:S01]  /*3760*/  IMAD.HI.U32 R8, R3, R167, RZ ;  /* 0x000000a703087227 */ /* 0x000fe200078e00ff */
[----:B------:R-:W-:-:S03]  /*3770*/  ISETP.GT.U32.AND P6, PT, R0, R157, PT ;  /* 0x0000009d0000720c */ /* 0x000fc60003fc4070 */
[----:B------:R-:W-:Y:S01]  /*3780*/  @!P4 IMAD.MOV R153, RZ, RZ, -R153 ;  /* 0x000000ffff99c224 */ /* 0x000fe200078e0a99 */
[----:B------:R-:W-:Y:S01]  /*3790*/  ISETP.GE.AND P4, PT, R12, RZ, PT ;  /* 0x000000ff0c00720c */ /* 0x000fe20003f86270 */
[C---:B------:R-:W-:Y:S02]  /*37a0*/  IMAD R169, R0.reuse, R10, R169 ;  /* 0x0000000a00a97224 */ /* 0x040fe400078e02a9 */
[----:B------:R-:W-:Y:S01]  /*37b0*/  @!P2 IMAD.IADD R159, R159, 0x1, -R0 ;  /* 0x000000019f9fa824 */ /* 0x000fe200078e0a00 */
[----:B------:R-:W-:Y:S01]  /*37c0*/  ISETP.GT.U32.AND P2, PT, R0, R163, PT ;  /* 0x000000a30000720c */ /* 0x000fe20003f44070 */
[----:B------:R-:W-:Y:S02]  /*37d0*/  IMAD.MOV R12, RZ, RZ, -R8 ;  /* 0x000000ffff0c7224 */ /* 0x000fe400078e0a08 */
[----:B------:R-:W-:-:S04]  /*37e0*/  IMAD.HI.U32 R8, R3, R161, RZ ;  /* 0x000000a103087227 */ /* 0x000fc800078e00ff */
[--C-:B------:R-:W-:Y:S01]  /*37f0*/  @!P6 IMAD.IADD R157, R157, 0x1, -R0.reuse ;  /* 0x000000019d9de824 */ /* 0x100fe200078e0a00 */
[C---:B------:R-:W-:Y:S01]  /*3800*/  ISETP.GT.U32.AND P6, PT, R0.reuse, R169, PT ;  /* 0x000000a90000720c */ /* 0x040fe20003fc4070 */
[C---:B------:R-:W-:Y:S02]  /*3810*/  IMAD R167, R0.reuse, R12, R167 ;  /* 0x0000000c00a77224 */ /* 0x040fe400078e02a7 */
[----:B------:R-:W-:Y:S01]  /*3820*/  @!P3 IMAD.IADD R155, R155, 0x1, -R0 ;  /* 0x000000019b9bb824 */ /* 0x000fe200078e0a00 */
[----:B------:R-:W-:Y:S01]  /*3830*/  ISETP.GE.AND P3, PT, R13, RZ, PT ;  /* 0x000000ff0d00720c */ /* 0x000fe20003f66270 */
[----:B------:R-:W-:Y:S02]  /*3840*/  IMAD.MOV R13, RZ, RZ, -R8 ;  /* 0x000000ffff0d7224 */ /* 0x000fe400078e0a08 */
[--C-:B------:R-:W-:Y:S01]  /*3850*/  @!P2 IMAD.IADD R163, R163, 0x1, -R0.reuse ;  /* 0x00000001a3a3a824 */ /* 0x100fe200078e0a00 */
[C---:B------:R-:W-:Y:S01]  /*3860*/  ISETP.GT.U32.AND P2, PT, R0.reuse, R167, PT ;  /* 0x000000a70000720c */ /* 0x040fe20003f44070 */
[C---:B------:R-:W-:Y:S01]  /*3870*/  IMAD R161, R0.reuse, R13, R161 ;  /* 0x0000000d00a17224 */ /* 0x040fe200078e02a1 */
[----:B------:R-:W-:Y:S01]  /*3880*/  @!P1 IADD3 R155, -R155, RZ, RZ ;  /* 0x000000ff9b9b9210 */ /* 0x000fe20007ffe1ff */
[----:B------:R-:W-:Y:S01]  /*3890*/  @!P5 IMAD.MOV R159, RZ, RZ, -R159 ;  /* 0x000000ffff9fd224 */ /* 0x000fe200078e0a9f */
[C---:B------:R-:W-:Y:S01]  /*38a0*/  ISETP.GT.U32.AND P1, PT, R0.reuse, R163, PT ;  /* 0x000000a30000720c */ /* 0x040fe20003f24070 */
[----:B------:R-:W-:Y:S01]  /*38b0*/  @!P6 IMAD.IADD R169, R169, 0x1, -R0 ;  /* 0x00000001a9a9e824 */ /* 0x000fe200078e0a00 */
[----:B------:R-:W-:Y:S01]  /*38c0*/  ISETP.GT.U32.AND P6, PT, R0, R161, PT ;  /* 0x000000a10000720c */ /* 0x000fe20003fc4070 */
[----:B------:R-:W-:Y:S01]  /*38d0*/  IMAD.HI.U32 R10, R3, R165, RZ ;  /* 0x000000a5030a7227 */ /* 0x000fe200078e00ff */
[----:B------:R-:W-:-:S03]  /*38e0*/  LOP3.LUT R13, R2, 0x120, RZ, 0xfc, !PT ;  /* 0x00000120020d7812 */ /* 0x000fc600078efcff */
[----:B------:R-:W-:Y:S01]  /*38f0*/  IMAD.HI.U32 R12, R3, R171, RZ ;  /* 0x000000ab030c7227 */ /* 0x000fe200078e00ff */
[----:B------:R-:W-:-:S03]  /*3900*/  IABS R177, R13 ;  /* 0x0000000d00b17213 */ /* 0x000fc60000000000 */
[----:B------:R-:W-:Y:S01]  /*3910*/  @!P2 IMAD.IADD R167, R167, 0x1, -R0 ;  /* 0x00000001a7a7a824 */ /* 0x000fe200078e0a00 */
[----:B------:R-:W-:Y:S01]  /*3920*/  ISETP.GT.U32.AND P2, PT, R0, R169, PT ;  /* 0x000000a90000720c */ /* 0x000fe20003f44070 */
[----:B------:R-:W-:-:S03]  /*3930*/  IMAD.HI.U32 R8, R3, R173, RZ ;  /* 0x000000ad03087227 */ /* 0x000fc600078e00ff */
[C---:B------:R-:W-:Y:S01]  /*3940*/  ISETP.GT.U32.AND P5, PT, R0.reuse, R167, PT ;  /* 0x000000a70000720c */ /* 0x040fe20003fa4070 */
[----:B------:R-:W-:Y:S02]  /*3950*/  @!P6 IMAD.IADD R161, R161, 0x1, -R0 ;  /* 0x00000001a1a1e824 */ /* 0x000fe400078e0a00 */
[----:B------:R-:W-:Y:S02]  /*3960*/  IMAD.MOV R10, RZ, RZ, -R10 ;  /* 0x000000ffff0a7224 */ /* 0x000fe400078e0a0a */
[----:B------:R-:W-:Y:S01]  /*3970*/  IMAD.MOV R12, RZ, RZ, -R12 ;  /* 0x000000ffff0c7224 */ /* 0x000fe200078e0a0c */
[C---:B------:R-:W-:Y:S01]  /*3980*/  ISETP.GT.U32.AND P6, PT, R0.reuse, R161, PT ;  /* 0x000000a10000720c */ /* 0x040fe20003fc4070 */
[----:B------:R-:W-:Y:S02]  /*3990*/  IMAD.MOV R8, RZ, RZ, -R8 ;  /* 0x000000ffff087224 */ /* 0x000fe400078e0a08 */
[C---:B------:R-:W-:Y:S02]  /*39a0*/  IMAD R165, R0.reuse, R10, R165 ;  /* 0x0000000a00a57224 */ /* 0x040fe400078e02a5 */
[----:B------:R-:W-:Y:S01]  /*39b0*/  IMAD R171, R0, R12, R171 ;  /* 0x0000000c00ab7224 */ /* 0x000fe200078e02ab */
[----:B------:R-:W-:Y:S01]  /*39c0*/  LOP3.LUT R12, R2, 0x11c, RZ, 0xfc, !PT ;  /* 0x0000011c020c7812 */ /* 0x000fe200078efcff */
[----:B------:R-:W-:-:S02]  /*39d0*/  IMAD R173, R0, R8, R173 ;  /* 0x0000000800ad7224 */ /* 0x000fc400078e02ad */
[----:B------:R-:W-:Y:S01]  /*39e0*/  @!P0 IMAD.MOV R157, RZ, RZ, -R157 ;  /* 0x000000ffff9d8224 */ /* 0x000fe200078e0a9d */
[----:B------:R-:W-:Y:S01]  /*39f0*/  IABS R175, R12 ;  /* 0x0000000c00af7213 */ /* 0x000fe20000000000 */
[--C-:B------:R-:W-:Y:S01]  /*3a00*/  @!P5 IMAD.IADD R167, R167, 0x1, -R0.reuse ;  /* 0x00000001a7a7d824 */ /* 0x100fe200078e0a00 */
[C---:B------:R-:W-:Y:S01]  /*3a10*/  ISETP.GT.U32.AND P0, PT, R0.reuse, R165, PT ;  /* 0x000000a50000720c */ /* 0x040fe20003f04070 */
[----:B------:R-:W-:Y:S01]  /*3a20*/  @!P2 IMAD.IADD R169, R169, 0x1, -R0 ;  /* 0x00000001a9a9a824 */ /* 0x000fe200078e0a00 */
[----:B------:R-:W-:Y:S01]  /*3a30*/  ISETP.GT.U32.AND P5, PT, R0, R173, PT ;  /* 0x000000ad0000720c */ /* 0x000fe20003fa4070 */
[C---:B------:R-:W-:Y:S01]  /*3a40*/  IMAD.HI.U32 R8, R3.reuse, R175, RZ ;  /* 0x000000af03087227 */ /* 0x040fe200078e00ff */
[----:B------:R-:W-:Y:S02]  /*3a50*/  ISETP.GE.AND P2, PT, R14, RZ, PT ;  /* 0x000000ff0e00720c */ /* 0x000fe40003f46270 */
[----:B------:R-:W-:Y:S01]  /*3a60*/  LOP3.LUT R14, R2, 0x128, RZ, 0xfc, !PT ;  /* 0x00000128020e7812 */ /* 0x000fe200078efcff */
[----:B------:R-:W-:-:S03]  /*3a70*/  IMAD.HI.U32 R10, R3, R177, RZ ;  /* 0x000000b1030a7227 */ /* 0x000fc600078e00ff */
[----:B------:R-:W-:Y:S01]  /*3a80*/  IABS R181, R14 ;  /* 0x0000000e00b57213 */ /* 0x000fe20000000000 */
[--C-:B------:R-:W-:Y:S01]  /*3a90*/  @!P1 IMAD.IADD R163, R163, 0x1, -R0.reuse ;  /* 0x00000001a3a39824 */ /* 0x100fe200078e0a00 */
[----:B------:R-:W-:Y:S01]  /*3aa0*/  ISETP.GT.U32.AND P1, PT, R0, R171, PT ;  /* 0x000000ab0000720c */ /* 0x000fe20003f24070 */
[----:B------:R-:W-:Y:S01]  /*3ab0*/  @!P6 IMAD.IADD R161, R161, 0x1, -R0 ;  /* 0x00000001a1a1e824 */ /* 0x000fe200078e0a00 */
[----:B------:R-:W-:Y:S01]  /*3ac0*/  ISETP.GE.AND P6, PT, R15, RZ, PT ;  /* 0x000000ff0f00720c */ /* 0x000fe20003fc6270 */
[----:B------:R-:W-:Y:S01]  /*3ad0*/  IMAD.MOV R8, RZ, RZ, -R8 ;  /* 0x000000ffff087224 */ /* 0x000fe200078e0a08 */
[----:B------:R-:W-:Y:S01]  /*3ae0*/  LOP3.LUT R15, R2, 0x144, RZ, 0xfc, !PT ;  /* 0x00000144020f7812 */ /* 0x000fe200078efcff */
[----:B------:R-:W-:Y:S01]  /*3af0*/  IMAD.MOV R10, RZ, RZ, -R10 ;  /* 0x000000ffff0a7224 */ /* 0x000fe200078e0a0a */
[----:B------:R-:W-:Y:S01]  /*3b00*/  @!P2 IADD3 R167, -R167, RZ, RZ ;  /* 0x000000ffa7a7a210 */ /* 0x000fe20007ffe1ff */
[--C-:B------:R-:W-:Y:S01]  /*3b10*/  @!P0 IMAD.IADD R165, R165, 0x1, -R0.reuse ;  /* 0x00000001a5a58824 */ /* 0x100fe200078e0a00 */
[----:B------:R-:W-:Y:S01]  /*3b20*/  ISETP.GE.AND P0, PT, R16, RZ, PT ;  /* 0x000000ff1000720c */ /* 0x000fe20003f06270 */
[C---:B------:R-:W-:Y:S01]  /*3b30*/  IMAD R175, R0.reuse, R8, R175 ;  /* 0x0000000800af7224 */ /* 0x040fe200078e02af */
[----:B------:R-:W-:Y:S01]  /*3b40*/  IABS R217, R15 ;  /* 0x0000000f00d97213 */ /* 0x000fe20000000000 */
[----:B------:R-:W-:Y:S01]  /*3b50*/  IMAD R177, R0, R10, R177 ;  /* 0x0000000a00b17224 */ /* 0x000fe200078e02b1 */
[----:B------:R-:W-:Y:S01]  /*3b60*/  LOP3.LUT R10, R2, 0x124, RZ, 0xfc, !PT ;  /* 0x00000124020a7812 */ /* 0x000fe200078efcff */
[--C-:B------:R-:W-:Y:S01]  /*3b70*/  @!P5 IMAD.IADD R173, R173, 0x1, -R0.reuse ;  /* 0x00000001adadd824 */ /* 0x100fe200078e0a00 */
[C---:B------:R-:W-:Y:S01]  /*3b80*/  ISETP.GT.U32.AND P2, PT, R0.reuse, R175, PT ;  /* 0x000000af0000720c */ /* 0x040fe20003f44070 */
[----:B------:R-:W-:Y:S01]  /*3b90*/  @!P4 IMAD.MOV R163, RZ, RZ, -R163 ;  /* 0x000000ffffa3c224 */ /* 0x000fe200078e0aa3 */
[C---:B------:R-:W-:Y:S01]  /*3ba0*/  ISETP.GT.U32.AND P4, PT, R0.reuse, R165, PT ;  /* 0x000000a50000720c */ /* 0x040fe20003f84070 */
[----:B------:R-:W-:Y:S01]  /*3bb0*/  @!P1 IMAD.IADD R171, R171, 0x1, -R0 ;  /* 0x00000001abab9824 */ /* 0x000fe200078e0a00 */
[----:B------:R-:W-:Y:S01]  /*3bc0*/  ISETP.GT.U32.AND P5, PT, R0, R173, PT ;  /* 0x000000ad0000720c */ /* 0x000fe20003fa4070 */
[----:B------:R-:W-:Y:S01]  /*3bd0*/  @!P6 IMAD.MOV R161, RZ, RZ, -R161 ;  /* 0x000000ffffa1e224 */ /* 0x000fe200078e0aa1 */
[----:B------:R-:W-:Y:S01]  /*3be0*/  IABS R179, R10 ;  /* 0x0000000a00b37213 */ /* 0x000fe20000000000 */
[----:B------:R-:W-:Y:S01]  /*3bf0*/  @!P3 IMAD.MOV R169, RZ, RZ, -R169 ;  /* 0x000000ffffa9b224 */ /* 0x000fe200078e0aa9 */
[----:B------:R-:W-:-:S02]  /*3c00*/  ISETP.GE.AND P6, PT, R18, RZ, PT ;  /* 0x000000ff1200720c */ /* 0x000fc40003fc6270 */
[----:B------:R-:W-:Y:S01]  /*3c10*/  ISETP.GT.U32.AND P3, PT, R0, R171, PT ;  /* 0x000000ab0000720c */ /* 0x000fe20003f64070 */
[----:B------:R-:W-:Y:S01]  /*3c20*/  IMAD.HI.U32 R8, R3, R179, RZ ;  /* 0x000000b303087227 */ /* 0x000fe200078e00ff */
[----:B------:R-:W-:Y:S02]  /*3c30*/  ISETP.GE.AND P1, PT, R17, RZ, PT ;  /* 0x000000ff1100720c */ /* 0x000fe40003f26270 */
[C---:B------:R-:W-:Y:S01]  /*3c40*/  LOP3.LUT R16, R2.reuse, 0x16c, RZ, 0xfc, !PT ;  /* 0x0000016c02107812 */ /* 0x040fe200078efcff */
[----:B------:R-:W-:Y:S01]  /*3c50*/  IMAD.MOV R8, RZ, RZ, -R8 ;  /* 0x000000ffff087224 */ /* 0x000fe200078e0a08 */
[----:B------:R-:W-:Y:S01]  /*3c60*/  LOP3.LUT R17, R2, 0x18c, RZ, 0xfc, !PT ;  /* 0x0000018c02117812 */ /* 0x000fe200078efcff */
[--C-:B------:R-:W-:Y:S01]  /*3c70*/  @!P4 IMAD.IADD R165, R165, 0x1, -R0.reuse ;  /* 0x00000001a5a5c824 */ /* 0x100fe200078e0a00 */
[----:B------:R-:W-:Y:S01]  /*3c80*/  ISETP.GT.U32.AND P4, PT, R0, R177, PT ;  /* 0x000000b10000720c */ /* 0x000fe20003f84070 */
[--C-:B------:R-:W-:Y:S01]  /*3c90*/  @!P2 IMAD.IADD R175, R175, 0x1, -R0.reuse ;  /* 0x00000001afafa824 */ /* 0x100fe200078e0a00 */
[----:B------:R-:W-:Y:S01]  /*3ca0*/  ISETP.GE.AND P2, PT, R10, RZ, PT ;  /* 0x000000ff0a00720c */ /* 0x000fe20003f46270 */
[--C-:B------:R-:W-:Y:S01]  /*3cb0*/  @!P5 IMAD.IADD R173, R173, 0x1, -R0.reuse ;  /* 0x00000001adadd824 */ /* 0x100fe200078e0a00 */
[----:B------:R-:W-:Y:S01]  /*3cc0*/  ISETP.GE.AND P5, PT, R13, RZ, PT ;  /* 0x000000ff0d00720c */ /* 0x000fe20003fa6270 */
[----:B------:R-:W-:Y:S01]  /*3cd0*/  IMAD R179, R0, R8, R179 ;  /* 0x0000000800b37224 */ /* 0x000fe200078e02b3 */
[----:B------:R-:W-:Y:S01]  /*3ce0*/  LOP3.LUT R8, R2, 0x12c, RZ, 0xfc, !PT ;  /* 0x0000012c02087812 */ /* 0x000fe200078efcff */
[----:B------:R-:W-:Y:S01]  /*3cf0*/  @!P0 IMAD.MOV R165, RZ, RZ, -R165 ;  /* 0x000000ffffa58224 */ /* 0x000fe200078e0aa5 */
[C---:B------:R-:W-:Y:S01]  /*3d00*/  ISETP.GT.U32.AND P0, PT, R0.reuse, R175, PT ;  /* 0x000000af0000720c */ /* 0x040fe20003f04070 */
[----:B------:R-:W-:Y:S01]  /*3d10*/  @!P6 IMAD.MOV R173, RZ, RZ, -R173 ;  /* 0x000000ffffade224 */ /* 0x000fe200078e0aad */
[----:B------:R-:W-:Y:S01]  /*3d20*/  ISETP.GT.U32.AND P6, PT, R0, R179, PT ;  /* 0x000000b30000720c */ /* 0x000fe20003fc4070 */
[--C-:B------:R-:W-:Y:S01]  /*3d30*/  @!P3 IMAD.IADD R171, R171, 0x1, -R0.reuse ;  /* 0x00000001ababb824 */ /* 0x100fe200078e0a00 */
[----:B------:R-:W-:Y:S01]  /*3d40*/  ISETP.GE.AND P3, PT, R12, RZ, PT ;  /* 0x000000ff0c00720c */ /* 0x000fe20003f66270 */
[----:B------:R-:W-:Y:S01]  /*3d50*/  @!P4 IMAD.IADD R177, R177, 0x1, -R0 ;  /* 0x00000001b1b1c824 */ /* 0x000fe200078e0a00 */
[----:B------:R-:W-:Y:S01]  /*3d60*/  IABS R183, R8 ;  /* 0x0000000800b77213 */ /* 0x000fe20000000000 */
[----:B------:R-:W-:Y:S01]  /*3d70*/  @!P1 IMAD.MOV R171, RZ, RZ, -R171 ;  /* 0x000000ffffab9224 */ /* 0x000fe200078e0aab */
[----:B------:R-:W-:Y:S01]  /*3d80*/  LOP3.LUT R13, R2, 0x134, RZ, 0xfc, !PT ;  /* 0x00000134020d7812 */ /* 0x000fe200078efcff */
[----:B------:R-:W-:Y:S01]  /*3d90*/  IMAD.HI.U32 R10, R3, R181, RZ ;  /* 0x000000b5030a7227 */ /* 0x000fe200078e00ff */
[----:B------:R-:W-:-:S02]  /*3da0*/  ISETP.GT.U32.AND P1, PT, R0, R177, PT ;  /* 0x000000b10000720c */ /* 0x000fc40003f24070 */
[----:B------:R-:W-:Y:S01]  /*3db0*/  IABS R207, R13 ;  /* 0x0000000d00cf7213 */ /* 0x000fe20000000000 */
[--C-:B------:R-:W-:Y:S01]  /*3dc0*/  @!P0 IMAD.IADD R175, R175, 0x1, -R0.reuse ;  /* 0x00000001afaf8824 */ /* 0x100fe200078e0a00 */
[----:B------:R-:W-:Y:S01]  /*3dd0*/  ISETP.GE.AND P0, PT, R8, RZ, PT ;  /* 0x000000ff0800720c */ /* 0x000fe20003f06270 */
[----:B------:R-:W-:Y:S01]  /*3de0*/  @!P6 IMAD.IADD R179, R179, 0x1, -R0 ;  /* 0x00000001b3b3e824 */ /* 0x000fe200078e0a00 */
[----:B------:R-:W-:Y:S01]  /*3df0*/  ISETP.GE.AND P4, PT, R14, RZ, PT ;  /* 0x000000ff0e00720c */ /* 0x000fe20003f86270 */
[----:B------:R-:W-:Y:S01]  /*3e00*/  IMAD.MOV R10, RZ, RZ, -R10 ;  /* 0x000000ffff0a7224 */ /* 0x000fe200078e0a0a */
[----:B------:R-:W-:Y:S01]  /*3e10*/  @!P3 IADD3 R175, -R175, RZ, RZ ;  /* 0x000000ffafafb210 */ /* 0x000fe20007ffe1ff */
[----:B------:R-:W-:Y:S01]  /*3e20*/  IMAD.HI.U32 R8, R3, R183, RZ ;  /* 0x000000b703087227 */ /* 0x000fe200078e00ff */
[----:B------:R-:W-:Y:S02]  /*3e30*/  ISETP.GT.U32.AND P3, PT, R0, R179, PT ;  /* 0x000000b30000720c */ /* 0x000fe40003f64070 */
[----:B------:R-:W-:Y:S01]  /*3e40*/  LOP3.LUT R14, R2, 0x140, RZ, 0xfc, !PT ;  /* 0x00000140020e7812 */ /* 0x000fe200078efcff */
[----:B------:R-:W-:Y:S01]  /*3e50*/  IMAD R181, R0, R10, R181 ;  /* 0x0000000a00b57224 */ /* 0x000fe200078e02b5 */
[----:B------:R-:W-:Y:S01]  /*3e60*/  LOP3.LUT R10, R2, 0x130, RZ, 0xfc, !PT ;  /* 0x00000130020a7812 */ /* 0x000fe200078efcff */
[----:B------:R-:W-:Y:S01]  /*3e70*/  IMAD.MOV R8, RZ, RZ, -R8 ;  /* 0x000000ffff087224 */ /* 0x000fe200078e0a08 */
[----:B------:R-:W-:Y:S01]  /*3e80*/  IABS R213, R14 ;  /* 0x0000000e00d57213 */ /* 0x000fe20000000000 */
[----:B------:R-:W-:Y:S01]  /*3e90*/  @!P1 IMAD.IADD R177, R177, 0x1, -R0 ;  /* 0x00000001b1b19824 */ /* 0x000fe200078e0a00 */
[C---:B------:R-:W-:Y:S01]  /*3ea0*/  ISETP.GT.U32.AND P1, PT, R0.reuse, R181, PT ;  /* 0x000000b50000720c */ /* 0x040fe20003f24070 */
[----:B------:R-:W-:Y:S01]  /*3eb0*/  IMAD R183, R0, R8, R183 ;  /* 0x0000000800b77224 */ /* 0x000fe200078e02b7 */
[----:B------:R-:W-:Y:S01]  /*3ec0*/  IABS R205, R10 ;  /* 0x0000000a00cd7213 */ /* 0x000fe20000000000 */
[----:B------:R-:W-:Y:S01]  /*3ed0*/  IMAD.HI.U32 R12, R3, R207, RZ ;  /* 0x000000cf030c7227 */ /* 0x000fe200078e00ff */
[----:B------:R-:W-:-:S02]  /*3ee0*/  ISETP.GE.AND P6, PT, R10, RZ, PT ;  /* 0x000000ff0a00720c */ /* 0x000fc40003fc6270 */
[----:B------:R-:W-:Y:S01]  /*3ef0*/  IABS R227, R16 ;  /* 0x0000001000e37213 */ /* 0x000fe20000000000 */
[----:B------:R-:W-:Y:S01]  /*3f00*/  @!P3 IMAD.IADD R179, R179, 0x1, -R0 ;  /* 0x00000001b3b3b824 */ /* 0x000fe200078e0a00 */
[----:B------:R-:W-:Y:S01]  /*3f10*/  ISETP.GT.U32.AND P3, PT, R0, R183, PT ;  /* 0x000000b70000720c */ /* 0x000fe20003f64070 */
[----:B------:R-:W-:Y:S01]  /*3f20*/  IMAD.MOV R12, RZ, RZ, -R12 ;  /* 0x000000ffff0c7224 */ /* 0x000fe200078e0a0c */
[----:B------:R-:W-:Y:S01]  /*3f30*/  IABS R56, R17 ;  /* 0x0000001100387213 */ /* 0x000fe20000000000 */
[----:B------:R-:W-:Y:S01]  /*3f40*/  IMAD.HI.U32 R10, R3, R205, RZ ;  /* 0x000000cd030a7227 */ /* 0x000fe200078e00ff */
[----:B------:R-:W-:-:S03]  /*3f50*/  LOP3.LUT R18, R2, 0x1f0, RZ, 0xfc, !PT ;  /* 0x000001f002127812 */ /* 0x000fc600078efcff */
[----:B------:R-:W-:Y:S02]  /*3f60*/  @!P1 IMAD.IADD R181, R181, 0x1, -R0 ;  /* 0x00000001b5b59824 */ /* 0x000fe400078e0a00 */
[C---:B------:R-:W-:Y:S02]  /*3f70*/  IMAD R207, R0.reuse, R12, R207 ;  /* 0x0000000c00cf7224 */ /* 0x040fe400078e02cf */
[----:B------:R-:W-:Y:S01]  /*3f80*/  IMAD.MOV R10, RZ, RZ, -R10 ;  /* 0x000000ffff0a7224 */ /* 0x000fe200078e0a0a */
[C---:B------:R-:W-:Y:S01]  /*3f90*/  ISETP.GT.U32.AND P1, PT, R0.reuse, R181, PT ;  /* 0x000000b50000720c */ /* 0x040fe20003f24070 */
[----:B------:R-:W-:Y:S01]  /*3fa0*/  @!P3 IMAD.IADD R183, R183, 0x1, -R0 ;  /* 0x00000001b7b7b824 */ /* 0x000fe200078e0a00 */
[C---:B------:R-:W-:Y:S01]  /*3fb0*/  ISETP.GT.U32.AND P3, PT, R0.reuse, R207, PT ;  /* 0x000000cf0000720c */ /* 0x040fe20003f64070 */
[----:B------:R-:W-:Y:S01]  /*3fc0*/  IMAD R205, R0, R10, R205 ;  /* 0x0000000a00cd7224 */ /* 0x000fe200078e02cd */
[----:B------:R-:W-:Y:S01]  /*3fd0*/  LOP3.LUT R10, R2, 0x138, RZ, 0xfc, !PT ;  /* 0x00000138020a7812 */ /* 0x000fe200078efcff */
[----:B------:R-:W-:Y:S01]  /*3fe0*/  @!P2 IMAD.MOV R179, RZ, RZ, -R179 ;  /* 0x000000ffffb3a224 */ /* 0x000fe200078e0ab3 */
[----:B------:R-:W-:Y:S01]  /*3ff0*/  ISETP.GT.U32.AND P2, PT, R0, R183, PT ;  /* 0x000000b70000720c */ /* 0x000fe20003f44070 */
[----:B------:R-:W-:Y:S01]  /*4000*/  @!P5 IMAD.MOV R177, RZ, RZ, -R177 ;  /* 0x000000ffffb1d224 */ /* 0x000fe200078e0ab1 */
[----:B------:R-:W-:Y:S01]  /*4010*/  IABS R209, R10 ;  /* 0x0000000a00d17213 */ /* 0x000fe20000000000 */
[----:B------:R-:W-:Y:S01]  /*4020*/  IMAD.HI.U32 R12, R3, R217, RZ ;  /* 0x000000d9030c7227 */ /* 0x000fe200078e00ff */
[----:B------:R-:W-:-:S02]  /*4030*/  ISETP.GE.AND P5, PT, R13, RZ, PT ;  /* 0x000000ff0d00720c */ /* 0x000fc40003fa6270 */
[----:B------:R-:W-:Y:S01]  /*4040*/  LOP3.LUT R13, R2, 0x13c, RZ, 0xfc, !PT ;  /* 0x0000013c020d7812 */ /* 0x000fe200078efcff */
[--C-:B------:R-:W-:Y:S01]  /*4050*/  @!P1 IMAD.IADD R181, R181, 0x1, -R0.reuse ;  /* 0x00000001b5b59824 */ /* 0x100fe200078e0a00 */
[----:B------:R-:W-:Y:S01]  /*4060*/  ISETP.GT.U32.AND P1, PT, R0, R205, PT ;  /* 0x000000cd0000720c */ /* 0x000fe20003f24070 */
[----:B------:R-:W-:Y:S01]  /*4070*/  @!P3 IMAD.IADD R207, R207, 0x1, -R0 ;  /* 0x00000001cfcfb824 */ /* 0x000fe200078e0a00 */
[----:B------:R-:W-:Y:S01]  /*4080*/  IABS R211, R13 ;  /* 0x0000000d00d37213 */ /* 0x000fe20000000000 */
[----:B------:R-:W-:Y:S01]  /*4090*/  @!P4 IMAD.MOV R181, RZ, RZ, -R181 ;  /* 0x000000ffffb5c224 */ /* 0x000fe200078e0ab5 */
[----:B------:R-:W-:Y:S01]  /*40a0*/  ISETP.GE.AND P4, PT, R10, RZ, PT ;  /* 0x000000ff0a00720c */ /* 0x000fe20003f86270 */
[----:B------:R-:W-:Y:S01]  /*40b0*/  IMAD.HI.U32 R8, R3, R209, RZ ;  /* 0x000000d103087227 */ /* 0x000fe200078e00ff */
[----:B------:R-:W-:-:S03]  /*40c0*/  ISETP.GT.U32.AND P3, PT, R0, R207, PT ;  /* 0x000000cf0000720c */ /* 0x000fc60003f64070 */
[----:B------:R-:W-:-:S04]  /*40d0*/  IMAD.HI.U32 R10, R3, R213, RZ ;  /* 0x000000d5030a7227 */ /* 0x000fc800078e00ff */
[----:B------:R-:W-:Y:S02]  /*40e0*/  IMAD.MOV R8, RZ, RZ, -R8 ;  /* 0x000000ffff087224 */ /* 0x000fe400078e0a08 */
[----:B------:R-:W-:Y:S02]  /*40f0*/  IMAD.MOV R10, RZ, RZ, -R10 ;  /* 0x000000ffff0a7224 */ /* 0x000fe400078e0a0a */
[C---:B------:R-:W-:Y:S02]  /*4100*/  IMAD R209, R0.reuse, R8, R209 ;  /* 0x0000000800d17224 */ /* 0x040fe400078e02d1 */
[----:B------:R-:W-:Y:S02]  /*4110*/  IMAD.MOV R12, RZ, RZ, -R12 ;  /* 0x000000ffff0c7224 */ /* 0x000fe400078e0a0c */
[----:B------:R-:W-:Y:S01]  /*4120*/  IMAD R213, R0, R10, R213 ;  /* 0x0000000a00d57224 */ /* 0x000fe200078e02d5 */
[----:B------:R-:W-:Y:S01]  /*4130*/  LOP3.LUT R10, R2, 0x148, RZ, 0xfc, !PT ;  /* 0x00000148020a7812 */ /* 0x000fe200078efcff */
[----:B------:R-:W-:-:S03]  /*4140*/  IMAD.HI.U32 R8, R3, R211, RZ ;  /* 0x000000d303087227 */ /* 0x000fc600078e00ff */
[----:B------:R-:W-:Y:S01]  /*4150*/  IABS R215, R10 ;  /* 0x0000000a00d77213 */ /* 0x000fe20000000000 */
[--C-:B------:R-:W-:Y:S01]  /*4160*/  @!P2 IMAD.IADD R183, R183, 0x1, -R0.reuse ;  /* 0x00000001b7b7a824 */ /* 0x100fe200078e0a00 */
[C---:B------:R-:W-:Y:S01]  /*4170*/  ISETP.GT.U32.AND P2, PT, R0.reuse, R209, PT ;  /* 0x000000d10000720c */ /* 0x040fe20003f44070 */
[----:B------:R-:W-:Y:S01]  /*4180*/  IMAD R217, R0, R12, R217 ;  /* 0x0000000c00d97224 */ /* 0x000fe200078e02d9 */
[----:B------:R-:W-:Y:S01]  /*4190*/  IADD3 R8, -R8, RZ, RZ ;  /* 0x000000ff08087210 */ /* 0x000fe20007ffe1ff */
[--C-:B------:R-:W-:Y:S01]  /*41a0*/  @!P3 IMAD.IADD R207, R207, 0x1, -R0.reuse ;  /* 0x00000001cfcfb824 */ /* 0x100fe200078e0a00 */
[----:B------:R-:W-:Y:S01]  /*41b0*/  ISETP.GT.U32.AND P3, PT, R0, R213, PT ;  /* 0x000000d50000720c */ /* 0x000fe20003f64070 */
[----:B------:R-:W-:Y:S01]  /*41c0*/  @!P1 IMAD.IADD R205, R205, 0x1, -R0 ;  /* 0x00000001cdcd9824 */ /* 0x000fe200078e0a00 */
[----:B------:R-:W-:Y:S01]  /*41d0*/  LOP3.LUT R12, R2, 0x14c, RZ, 0xfc, !PT ;  /* 0x0000014c020c7812 */ /* 0x000fe200078efcff */
[----:B------:R-:W-:Y:S01]  /*41e0*/  @!P5 IMAD.MOV R207, RZ, RZ, -R207 ;  /* 0x000000ffffcfd224 */ /* 0x000fe200078e0acf */
[C---:B------:R-:W-:Y:S01]  /*41f0*/  ISETP.GT.U32.AND P5, PT, R0.reuse, R217, PT ;  /* 0x000000d90000720c */ /* 0x040fe20003fa4070 */
[C---:B------:R-:W-:Y:S01]  /*4200*/  IMAD R211, R0.reuse, R8, R211 ;  /* 0x0000000800d37224 */ /* 0x040fe200078e02d3 */
[----:B------:R-:W-:Y:S01]  /*4210*/  IABS R219, R12 ;  /* 0x0000000c00db7213 */ /* 0x000fe20000000000 */
[----:B------:R-:W-:Y:S01]  /*4220*/  IMAD.HI.U32 R8, R3, R215, RZ ;  /* 0x000000d703087227 */ /* 0x000fe200078e00ff */
[----:B------:R-:W-:-:S03]  /*4230*/  ISETP.GT.U32.AND P1, PT, R0, R205, PT ;  /* 0x000000cd0000720c */ /* 0x000fc60003f24070 */
[----:B------:R-:W-:Y:S02]  /*4240*/  IMAD.MOV R8, RZ, RZ, -R8 ;  /* 0x000000ffff087224 */ /* 0x000fe400078e0a08 */
[--C-:B------:R-:W-:Y:S02]  /*4250*/  @!P2 IMAD.IADD R209, R209, 0x1, -R0.reuse ;  /* 0x00000001d1d1a824 */ /* 0x100fe400078e0a00 */
[----:B------:R-:W-:Y:S02]  /*4260*/  @!P3 IMAD.IADD R213, R213, 0x1, -R0 ;  /* 0x00000001d5d5b824 */ /* 0x000fe400078e0a00 */
[C---:B------:R-:W-:Y:S01]  /*4270*/  IMAD R215, R0.reuse, R8, R215 ;  /* 0x0000000800d77224 */ /* 0x040fe200078e02d7 */
[----:B------:R-:W-:Y:S01]  /*4280*/  ISETP.GT.U32.AND P2, PT, R0, R209, PT ;  /* 0x000000d10000720c */ /* 0x000fe20003f44070 */
[----:B------:R-:W-:-:S04]  /*4290*/  IMAD.HI.U32 R8, R3, R219, RZ ;  /* 0x000000db03087227 */ /* 0x000fc800078e00ff */
[--C-:B------:R-:W-:Y:S01]  /*42a0*/  @!P5 IMAD.IADD R217, R217, 0x1, -R0.reuse ;  /* 0x00000001d9d9d824 */ /* 0x100fe200078e0a00 */
[----:B------:R-:W-:Y:S01]  /*42b0*/  ISETP.GT.U32.AND P5, PT, R0, R213, PT ;  /* 0x000000d50000720c */ /* 0x000fe20003fa4070 */
[----:B------:R-:W-:Y:S01]  /*42c0*/  @!P0 IMAD.MOV R183, RZ, RZ, -R183 ;  /* 0x000000ffffb78224 */ /* 0x000fe200078e0ab7 */
[----:B------:R-:W-:Y:S01]  /*42d0*/  IADD3 R8, -R8, RZ, RZ ;  /* 0x000000ff08087210 */ /* 0x000fe20007ffe1ff */
[--C-:B------:R-:W-:Y:S01]  /*42e0*/  @!P1 IMAD.IADD R205, R205, 0x1, -R0.reuse ;  /* 0x00000001cdcd9824 */ /* 0x100fe200078e0a00 */
[C---:B------:R-:W-:Y:S02]  /*42f0*/  ISETP.GT.U32.AND P0, PT, R0.reuse, R211, PT ;  /* 0x000000d30000720c */ /* 0x040fe40003f04070 */
[----:B------:R-:W-:Y:S01]  /*4300*/  ISETP.GE.AND P1, PT, R13, RZ, PT ;  /* 0x000000ff0d00720c */ /* 0x000fe20003f26270 */
[----:B------:R-:W-:Y:S01]  /*4310*/  IMAD R219, R0, R8, R219 ;  /* 0x0000000800db7224 */ /* 0x000fe200078e02db */
[----:B------:R-:W-:Y:S01]  /*4320*/  LOP3.LUT R13, R2, 0x150, RZ, 0xfc, !PT ;  /* 0x00000150020d7812 */ /* 0x000fe200078efcff */
[--C-:B------:R-:W-:Y:S01]  /*4330*/  @!P2 IMAD.IADD R209, R209, 0x1, -R0.reuse ;  /* 0x00000001d1d1a824 */ /* 0x100fe200078e0a00 */
[----:B------:R-:W-:Y:S01]  /*4340*/  ISETP.GE.AND P2, PT, R15, RZ, PT ;  /* 0x000000ff0f00720c */ /* 0x000fe20003f46270 */
[----:B------:R-:W-:Y:S01]  /*4350*/  @!P6 IMAD.MOV R205, RZ, RZ, -R205 ;  /* 0x000000ffffcde224 */ /* 0x000fe200078e0acd */
[----:B------:R-:W-:Y:S01]  /*4360*/  ISETP.GE.AND P6, PT, R14, RZ, PT ;  /* 0x000000ff0e00720c */ /* 0x000fe20003fc6270 */
[--C-:B------:R-:W-:Y:S01]  /*4370*/  @!P5 IMAD.IADD R213, R213, 0x1, -R0.reuse ;  /* 0x00000001d5d5d824 */ /* 0x100fe200078e0a00 */
[C---:B------:R-:W-:Y:S01]  /*4380*/  ISETP.GT.U32.AND P5, PT, R0.reuse, R219, PT ;  /* 0x000000db0000720c */ /* 0x040fe20003fa4070 */
[----:B------:R-:W-:Y:S01]  /*4390*/  @!P4 IMAD.MOV R209, RZ, RZ, -R209 ;  /* 0x000000ffffd1c224 */ /* 0x000fe200078e0ad1 */
[----:B------:R-:W-:Y:S01]  /*43a0*/  ISETP.GT.U32.AND P4, PT, R0, R217, PT ;  /* 0x000000d90000720c */ /* 0x000fe20003f84070 */
[----:B------:R-:W-:Y:S01]  /*43b0*/  @!P0 IMAD.IADD R211, R211, 0x1, -R0 ;  /* 0x00000001d3d38824 */ /* 0x000fe200078e0a00 */
[----:B------:R-:W-:-:S02]  /*43c0*/  LOP3.LUT R14, R2, 0x154, RZ, 0xfc, !PT ;  /* 0x00000154020e7812 */ /* 0x000fc400078efcff */
[----:B------:R-:W-:Y:S02]  /*43d0*/  IABS R223, R13 ;  /* 0x0000000d00df7213 */ /* 0x000fe40000000000 */
[----:B------:R-:W-:Y:S02]  /*43e0*/  ISETP.GT.U32.AND P3, PT, R0, R211, PT ;  /* 0x000000d30000720c */ /* 0x000fe40003f64070 */
[----:B------:R-:W-:Y:S01]  /*43f0*/  LOP3.LUT R15, R2, 0x158, RZ, 0xfc, !PT ;  /* 0x00000158020f7812 */ /* 0x000fe200078efcff */
[----:B------:R-:W-:Y:S01]  /*4400*/  IMAD.HI.U32 R8, R3, R223, RZ ;  /* 0x000000df03087227 */ /* 0x000fe200078e00ff */
[----:B------:R-:W-:Y:S02]  /*4410*/  IABS R221, R14 ;  /* 0x0000000e00dd7213 */ /* 0x000fe40000000000 */
[----:B------:R-:W-:Y:S01]  /*4420*/  ISETP.GE.AND P0, PT, R10, RZ, PT ;  /* 0x000000ff0a00720c */ /* 0x000fe20003f06270 */
[----:B------:R-:W-:Y:S01]  /*4430*/  @!P5 IMAD.IADD R219, R219, 0x1, -R0 ;  /* 0x00000001dbdbd824 */ /* 0x000fe200078e0a00 */
[----:B------:R-:W-:Y:S01]  /*4440*/  IABS R237, R15 ;  /* 0x0000000f00ed7213 */ /* 0x000fe20000000000 */
[----:B------:R-:W-:-:S03]  /*4450*/  IMAD.HI.U32 R10, R3, R221, RZ ;  /* 0x000000dd030a7227 */ /* 0x000fc600078e00ff */
[----:B------:R-:W-:Y:S01]  /*4460*/  ISETP.GT.U32.AND P5, PT, R0, R219, PT ;  /* 0x000000db0000720c */ /* 0x000fe20003fa4070 */
[----:B------:R-:W-:Y:S02]  /*4470*/  IMAD.MOV R8, RZ, RZ, -R8 ;  /* 0x000000ffff087224 */ /* 0x000fe400078e0a08 */
[----:B------:R-:W-:Y:S01]  /*4480*/  @!P4 IMAD.IADD R217, R217, 0x1, -R0 ;  /* 0x00000001d9d9c824 */ /* 0x000fe200078e0a00 */
[----:B------:R-:W-:Y:S01]  /*4490*/  ISETP.GE.AND P4, PT, R12, RZ, PT ;  /* 0x000000ff0c00720c */ /* 0x000fe20003f86270 */
[----:B------:R-:W-:-:S04]  /*44a0*/  IMAD.HI.U32 R12, R3, R237, RZ ;  /* 0x000000ed030c7227 */ /* 0x000fc800078e00ff */
[----:B------:R-:W-:Y:S02]  /*44b0*/  IMAD.MOV R10, RZ, RZ, -R10 ;  /* 0x000000ffff0a7224 */ /* 0x000fe400078e0a0a */
[C---:B------:R-:W-:Y:S02]  /*44c0*/  IMAD R223, R0.reuse, R8, R223 ;  /* 0x0000000800df7224 */ /* 0x040fe400078e02df */
[----:B------:R-:W-:Y:S01]  /*44d0*/  @!P3 IMAD.IADD R211, R211, 0x1, -R0 ;  /* 0x00000001d3d3b824 */ /* 0x000fe200078e0a00 */
[C---:B------:R-:W-:Y:S01]  /*44e0*/  ISETP.GT.U32.AND P3, PT, R0.reuse, R215, PT ;  /* 0x000000d70000720c */ /* 0x040fe20003f64070 */
[----:B------:R-:W-:Y:S02]  /*44f0*/  IMAD.MOV R12, RZ, RZ, -R12 ;  /* 0x000000ffff0c7224 */ /* 0x000fe400078e0a0c */
[C---:B------:R-:W-:Y:S02]  /*4500*/  IMAD R221, R0.reuse, R10, R221 ;  /* 0x0000000a00dd7224 */ /* 0x040fe400078e02dd */
[----:B------:R-:W-:Y:S01]  /*4510*/  @!P6 IMAD.MOV R213, RZ, RZ, -R213 ;  /* 0x000000ffffd5e224 */ /* 0x000fe200078e0ad5 */
[C---:B------:R-:W-:Y:S01]  /*4520*/  ISETP.GT.U32.AND P6, PT, R0.reuse, R223, PT ;  /* 0x000000df0000720c */ /* 0x040fe20003fc4070 */
[----:B------:R-:W-:Y:S01]  /*4530*/  IMAD R237, R0, R12, R237 ;  /* 0x0000000c00ed7224 */ /* 0x000fe200078e02ed */
[----:B------:R-:W-:Y:S01]  /*4540*/  LOP3.LUT R12, R2, 0x15c, RZ, 0xfc, !PT ;  /* 0x0000015c020c7812 */ /* 0x000fe200078efcff */
[----:B------:R-:W-:Y:S01]  /*4550*/  @!P2 IMAD.MOV R217, RZ, RZ, -R217 ;  /* 0x000000ffffd9a224 */ /* 0x000fe200078e0ad9 */
[C---:B------:R-:W-:Y:S01]  /*4560*/  ISETP.GT.U32.AND P2, PT, R0.reuse, R221, PT ;  /* 0x000000dd0000720c */ /* 0x040fe20003f44070 */
[--C-:B------:R-:W-:Y:S01]  /*4570*/  @!P5 IMAD.IADD R219, R219, 0x1, -R0.reuse ;  /* 0x00000001dbdbd824 */ /* 0x100fe200078e0a00 */
[----:B------:R-:W-:Y:S01]  /*4580*/  ISETP.GT.U32.AND P5, PT, R0, R237, PT ;  /* 0x000000ed0000720c */ /* 0x000fe20003fa4070 */
[--C-:B------:R-:W-:Y:S01]  /*4590*/  @!P3 IMAD.IADD R215, R215, 0x1, -R0.reuse ;  /* 0x00000001d7d7b824 */ /* 0x100fe200078e0a00 */
[----:B------:R-:W-:Y:S01]  /*45a0*/  ISETP.GE.AND P3, PT, R13, RZ, PT ;  /* 0x000000ff0d00720c */ /* 0x000fe20003f66270 */
[----:B------:R-:W-:Y:S01]  /*45b0*/  @!P1 IMAD.MOV R211, RZ, RZ, -R211 ;  /* 0x000000ffffd39224 */ /* 0x000fe200078e0ad3 */
[----:B------:R-:W-:Y:S01]  /*45c0*/  IABS R235, R12 ;  /* 0x0000000c00eb7213 */ /* 0x000fe20000000000 */
[----:B------:R-:W-:Y:S01]  /*45d0*/  @!P4 IMAD.MOV R219, RZ, RZ, -R219 ;  /* 0x000000ffffdbc224 */ /* 0x000fe200078e0adb */
[----:B------:R-:W-:Y:S01]  /*45e0*/  LOP3.LUT R13, R2, 0x160, RZ, 0xfc, !PT ;  /* 0x00000160020d7812 */ /* 0x000fe200078efcff */
[----:B------:R-:W-:Y:S01]  /*45f0*/  @!P6 IMAD.IADD R223, R223, 0x1, -R0 ;  /* 0x00000001dfdfe824 */ /* 0x000fe200078e0a00 */
[----:B------:R-:W-:Y:S01]  /*4600*/  ISETP.GT.U32.AND P1, PT, R0, R215, PT ;  /* 0x000000d70000720c */ /* 0x000fe20003f24070 */
[----:B------:R-:W-:Y:S01]  /*4610*/  IMAD.HI.U32 R8, R3, R235, RZ ;  /* 0x000000eb03087227 */ /* 0x000fe200078e00ff */
[----:B------:R-:W-:-:S02]  /*4620*/  IABS R233, R13 ;  /* 0x0000000d00e97213 */ /* 0x000fc40000000000 */
[----:B------:R-:W-:Y:S01]  /*4630*/  @!P2 IADD3 R221, R221, -R0, RZ ;  /* 0x80000000dddda210 */ /* 0x000fe20007ffe0ff */
[----:B------:R-:W-:Y:S01]  /*4640*/  @!P5 IMAD.IADD R237, R237, 0x1, -R0 ;  /* 0x00000001ededd824 */ /* 0x000fe200078e0a00 */
[C---:B------:R-:W-:Y:S01]  /*4650*/  ISETP.GT.U32.AND P2, PT, R0.reuse, R223, PT ;  /* 0x000000df0000720c */ /* 0x040fe20003f44070 */
[----:B------:R-:W-:Y:S01]  /*4660*/  IMAD.MOV R10, RZ, RZ, -R8 ;  /* 0x000000ffff0a7224 */ /* 0x000fe200078e0a08 */
[----:B------:R-:W-:Y:S01]  /*4670*/  ISETP.GT.U32.AND P5, PT, R0, R221, PT ;  /* 0x000000dd0000720c */ /* 0x000fe20003fa4070 */
[----:B------:R-:W-:Y:S01]  /*4680*/  IMAD.HI.U32 R8, R3, R233, RZ ;  /* 0x000000e903087227 */ /* 0x000fe200078e00ff */
[----:B------:R-:W-:Y:S02]  /*4690*/  ISETP.GE.AND P6, PT, R15, RZ, PT ;  /* 0x000000ff0f00720c */ /* 0x000fe40003fc6270 */
[----:B------:R-:W-:Y:S01]  /*46a0*/  LOP3.LUT R15, R2, 0x168, RZ, 0xfc, !PT ;  /* 0x00000168020f7812 */ /* 0x000fe200078efcff */
[----:B------:R-:W-:Y:S02]  /*46b0*/  IMAD R235, R0, R10, R235 ;  /* 0x0000000a00eb7224 */ /* 0x000fe400078e02eb */
[----:B------:R-:W-:Y:S01]  /*46c0*/  IMAD.MOV R8, RZ, RZ, -R8 ;  /* 0x000000ffff087224 */ /* 0x000fe200078e0a08 */
[----:B------:R-:W-:Y:S01]  /*46d0*/  IABS R229, R15 ;  /* 0x0000000f00e57213 */ /* 0x000fe20000000000 */
[--C-:B------:R-:W-:Y:S01]  /*46e0*/  @!P1 IMAD.IADD R215, R215, 0x1, -R0.reuse ;  /* 0x00000001d7d79824 */ /* 0x100fe200078e0a00 */
[----:B------:R-:W-:Y:S01]  /*46f0*/  ISETP.GE.AND P1, PT, R14, RZ, PT ;  /* 0x000000ff0e00720c */ /* 0x000fe20003f26270 */
[--C-:B------:R-:W-:Y:S01]  /*4700*/  @!P2 IMAD.IADD R223, R223, 0x1, -R0.reuse ;  /* 0x00000001dfdfa824 */ /* 0x100fe200078e0a00 */
[C---:B------:R-:W-:Y:S01]  /*4710*/  ISETP.GT.U32.AND P2, PT, R0.reuse, R235, PT ;  /* 0x000000eb0000720c */ /* 0x040fe20003f44070 */
[----:B------:R-:W-:Y:S01]  /*4720*/  IMAD R233, R0, R8, R233 ;  /* 0x0000000800e97224 */ /* 0x000fe200078e02e9 */
[----:B------:R-:W-:Y:S01]  /*4730*/  LOP3.LUT R14, R2, 0x164, RZ, 0xfc, !PT ;  /* 0x00000164020e7812 */ /* 0x000fe200078efcff */
[----:B------:R-:W-:-:S02]  /*4740*/  @!P5 IMAD.IADD R221, R221, 0x1, -R0 ;  /* 0x00000001ddddd824 */ /* 0x000fc400078e0a00 */
[----:B------:R-:W-:Y:S01]  /*4750*/  @!P3 IMAD.MOV R223, RZ, RZ, -R223 ;  /* 0x000000ffffdfb224 */ /* 0x000fe200078e0adf */
[C---:B------:R-:W-:Y:S01]  /*4760*/  ISETP.GT.U32.AND P5, PT, R0.reuse, R233, PT ;  /* 0x000000e90000720c */ /* 0x040fe20003fa4070 */
[----:B------:R-:W-:Y:S01]  /*4770*/  @!P0 IMAD.MOV R215, RZ, RZ, -R215 ;  /* 0x000000ffffd78224 */ /* 0x000fe200078e0ad7 */
[----:B------:R-:W-:Y:S02]  /*4780*/  IABS R231, R14 ;  /* 0x0000000e00e77213 */ /* 0x000fe40000000000 */
[----:B------:R-:W-:Y:S01]  /*4790*/  ISETP.GT.U32.AND P0, PT, R0, R237, PT ;  /* 0x000000ed0000720c */ /* 0x000fe20003f04070 */
[----:B------:R-:W-:Y:S01]  /*47a0*/  @!P1 IMAD.MOV R221, RZ, RZ, -R221 ;  /* 0x000000ffffdd9224 */ /* 0x000fe200078e0add */
[----:B------:R-:W-:Y:S01]  /*47b0*/  ISETP.GE.AND P1, PT, R14, RZ, PT ;  /* 0x000000ff0e00720c */ /* 0x000fe20003f26270 */
[----:B------:R-:W-:Y:S01]  /*47c0*/  @!P2 IMAD.IADD R235, R235, 0x1, -R0 ;  /* 0x00000001ebeba824 */ /* 0x000fe200078e0a00 */
[----:B------:R-:W-:Y:S01]  /*47d0*/  ISETP.GE.AND P2, PT, R13, RZ, PT ;  /* 0x000000ff0d00720c */ /* 0x000fe20003f46270 */
[----:B------:R-:W-:Y:S01]  /*47e0*/  IMAD.HI.U32 R8, R3, R231, RZ ;  /* 0x000000e703087227 */ /* 0x000fe200078e00ff */
[----:B------:R-:W-:-:S02]  /*47f0*/  LOP3.LUT R13, R2, 0x178, RZ, 0xfc, !PT ;  /* 0x00000178020d7812 */ /* 0x000fc400078efcff */
[----:B------:R-:W-:Y:S01]  /*4800*/  LOP3.LUT R14, R2, 0x17c, RZ, 0xfc, !PT ;  /* 0x0000017c020e7812 */ /* 0x000fe200078efcff */
[----:B------:R-:W-:Y:S01]  /*4810*/  @!P5 IMAD.IADD R233, R233, 0x1, -R0 ;  /* 0x00000001e9e9d824 */ /* 0x000fe200078e0a00 */
[C---:B------:R-:W-:Y:S01]  /*4820*/  ISETP.GT.U32.AND P5, PT, R0.reuse, R235, PT ;  /* 0x000000eb0000720c */ /* 0x040fe20003fa4070 */
[----:B------:R-:W-:Y:S01]  /*4830*/  IMAD.MOV R10, RZ, RZ, -R8 ;  /* 0x000000ffff0a7224 */ /* 0x000fe200078e0a08 */
[----:B------:R-:W-:Y:S01]  /*4840*/  IABS R241, R13 ;  /* 0x0000000d00f17213 */ /* 0x000fe20000000000 */
[----:B------:R-:W-:Y:S01]  /*4850*/  IMAD.HI.U32 R8, R3, R229, RZ ;  /* 0x000000e503087227 */ /* 0x000fe200078e00ff */
[C---:B------:R-:W-:Y:S02]  /*4860*/  ISETP.GT.U32.AND P4, PT, R0.reuse, R233, PT ;  /* 0x000000e90000720c */ /* 0x040fe40003f84070 */
[----:B------:R-:W-:Y:S01]  /*4870*/  IABS R245, R14 ;  /* 0x0000000e00f57213 */ /* 0x000fe20000000000 */
[----:B------:R-:W-:Y:S02]  /*4880*/  IMAD R231, R0, R10, R231 ;  /* 0x0000000a00e77224 */ /* 0x000fe400078e02e7 */
[----:B------:R-:W-:-:S02]  /*4890*/  IMAD.MOV R10, RZ, RZ, -R8 ;  /* 0x000000ffff0a7224 */ /* 0x000fc400078e0a08 */
[----:B------:R-:W-:Y:S01]  /*48a0*/  IMAD.HI.U32 R8, R3, R227, RZ ;  /* 0x000000e303087227 */ /* 0x000fe200078e00ff */
[----:B------:R-:W-:-:S03]  /*48b0*/  ISETP.GT.U32.AND P3, PT, R0, R231, PT ;  /* 0x000000e70000720c */ /* 0x000fc60003f64070 */
[----:B------:R-:W-:Y:S01]  /*48c0*/  IMAD R229, R0, R10, R229 ;  /* 0x0000000a00e57224 */ /* 0x000fe200078e02e5 */
[----:B------:R-:W-:Y:S01]  /*48d0*/  LOP3.LUT R10, R2, 0x170, RZ, 0xfc, !PT ;  /* 0x00000170020a7812 */ /* 0x000fe200078efcff */
[----:B------:R-:W-:Y:S02]  /*48e0*/  @!P5 IMAD.IADD R235, R235, 0x1, -R0 ;  /* 0x00000001ebebd824 */ /* 0x000fe400078e0a00 */
[----:B------:R-:W-:Y:S01]  /*48f0*/  IMAD.MOV R8, RZ, RZ, -R8 ;  /* 0x000000ffff087224 */ /* 0x000fe200078e0a08 */
[C---:B------:R-:W-:Y:S01]  /*4900*/  ISETP.GT.U32.AND P5, PT, R0.reuse, R229, PT ;  /* 0x000000e50000720c */ /* 0x040fe20003fa4070 */
[--C-:B------:R-:W-:Y:S01]  /*4910*/  @!P0 IMAD.IADD R237, R237, 0x1, -R0.reuse ;  /* 0x00000001eded8824 */ /* 0x100fe200078e0a00 */
[----:B------:R-:W-:Y:S01]  /*4920*/  IABS R225, R10 ;  /* 0x0000000a00e17213 */ /* 0x000fe20000000000 */
[----:B------:R-:W-:Y:S01]  /*4930*/  IMAD R227, R0, R8, R227 ;  /* 0x0000000800e37224 */ /* 0x000fe200078e02e3 */
[----:B------:R-:W-:Y:S01]  /*4940*/  ISETP.GE.AND P0, PT, R12, RZ, PT ;  /* 0x000000ff0c00720c */ /* 0x000fe20003f06270 */
[----:B------:R-:W-:Y:S01]  /*4950*/  @!P3 IMAD.IADD R231, R231, 0x1, -R0 ;  /* 0x00000001e7e7b824 */ /* 0x000fe200078e0a00 */
[----:B------:R-:W-:Y:S01]  /*4960*/  LOP3.LUT R12, R2, 0x174, RZ, 0xfc, !PT ;  /* 0x00000174020c7812 */ /* 0x000fe200078efcff */
[----:B------:R-:W-:Y:S01]  /*4970*/  IMAD.HI.U32 R8, R3, R225, RZ ;  /* 0x000000e103087227 */ /* 0x000fe200078e00ff */
[----:B------:R-:W-:-:S02]  /*4980*/  @!P6 IADD3 R237, -R237, RZ, RZ ;  /* 0x000000ffedede210 */ /* 0x000fc40007ffe1ff */
[----:B------:R-:W-:Y:S01]  /*4990*/  IABS R239, R12 ;  /* 0x0000000c00ef7213 */ /* 0x000fe20000000000 */
[--C-:B------:R-:W-:Y:S01]  /*49a0*/  @!P4 IMAD.IADD R233, R233, 0x1, -R0.reuse ;  /* 0x00000001e9e9c824 */ /* 0x100fe200078e0a00 */
[----:B------:R-:W-:Y:S01]  /*49b0*/  ISETP.GE.AND P6, PT, R15, RZ, PT ;  /* 0x000000ff0f00720c */ /* 0x000fe20003fc6270 */
[----:B------:R-:W-:Y:S01]  /*49c0*/  @!P5 IMAD.IADD R229, R229, 0x1, -R0 ;  /* 0x00000001e5e5d824 */ /* 0x000fe200078e0a00 */
[----:B------:R-:W-:Y:S01]  /*49d0*/  ISETP.GT.U32.AND P5, PT, R0, R231, PT ;  /* 0x000000e70000720c */ /* 0x000fe20003fa4070 */
[----:B------:R-:W-:Y:S01]  /*49e0*/  IMAD.MOV R8, RZ, RZ, -R8 ;  /* 0x000000ffff087224 */ /* 0x000fe200078e0a08 */
[----:B------:R-:W-:Y:S01]  /*49f0*/  ISETP.GE.AND P3, PT, R10, RZ, PT ;  /* 0x000000ff0a00720c */ /* 0x000fe20003f66270 */
[----:B------:R-:W-:Y:S01]  /*4a00*/  @!P2 IMAD.MOV R233, RZ, RZ, -R233 ;  /* 0x000000ffffe9a224 */ /* 0x000fe200078e0ae9 */
[C---:B------:R-:W-:Y:S01]  /*4a10*/  ISETP.GT.U32.AND P2, PT, R0.reuse, R227, PT ;  /* 0x000000e30000720c */ /* 0x040fe20003f44070 */
[----:B------:R-:W-:Y:S01]  /*4a20*/  IMAD R225, R0, R8, R225 ;  /* 0x0000000800e17224 */ /* 0x000fe200078e02e1 */
[----:B------:R-:W-:Y:S01]  /*4a30*/  ISETP.GE.AND P4, PT, R16, RZ, PT ;  /* 0x000000ff1000720c */ /* 0x000fe20003f86270 */
[----:B------:R-:W-:Y:S01]  /*4a40*/  @!P0 IMAD.MOV R235, RZ, RZ, -R235 ;  /* 0x000000ffffeb8224 */ /* 0x000fe200078e0aeb */
[----:B------:R-:W-:Y:S01]  /*4a50*/  ISETP.GT.U32.AND P0, PT, R0, R229, PT ;  /* 0x000000e50000720c */ /* 0x000fe20003f04070 */
[----:B------:R-:W-:Y:S01]  /*4a60*/  IMAD.HI.U32 R8, R3, R239, RZ ;  /* 0x000000ef03087227 */ /* 0x000fe200078e00ff */
[----:B------:R-:W-:-:S02]  /*4a70*/  LOP3.LUT R16, R2, 0x188, RZ, 0xfc, !PT ;  /* 0x0000018802107812 */ /* 0x000fc400078efcff */
[----:B------:R-:W-:Y:S01]  /*4a80*/  LOP3.LUT R15, R2, 0x184, RZ, 0xfc, !PT ;  /* 0x00000184020f7812 */ /* 0x000fe200078efcff */
[--C-:B------:R-:W-:Y:S01]  /*4a90*/  @!P5 IMAD.IADD R231, R231, 0x1, -R0.reuse ;  /* 0x00000001e7e7d824 */ /* 0x100fe200078e0a00 */
[----:B------:R-:W-:Y:S01]  /*4aa0*/  ISETP.GT.U32.AND P5, PT, R0, R225, PT ;  /* 0x000000e10000720c */ /* 0x000fe20003fa4070 */
[----:B------:R-:W-:Y:S01]  /*4ab0*/  IMAD.HI.U32 R10, R3, R241, RZ ;  /* 0x000000f1030a7227 */ /* 0x000fe200078e00ff */
[----:B------:R-:W-:Y:S02]  /*4ac0*/  IABS R251, R16 ;  /* 0x0000001000fb7213 */ /* 0x000fe40000000000 */
[----:B------:R-:W-:Y:S01]  /*4ad0*/  IABS R249, R15 ;  /* 0x0000000f00f97213 */ /* 0x000fe20000000000 */
[--C-:B------:R-:W-:Y:S01]  /*4ae0*/  @!P2 IMAD.IADD R227, R227, 0x1, -R0.reuse ;  /* 0x00000001e3e3a824 */ /* 0x100fe200078e0a00 */
[----:B------:R-:W-:Y:S01]  /*4af0*/  ISETP.GE.AND P2, PT, R13, RZ, PT ;  /* 0x000000ff0d00720c */ /* 0x000fe20003f46270 */
[----:B------:R-:W-:Y:S01]  /*4b00*/  @!P0 IMAD.IADD R229, R229, 0x1, -R0 ;  /* 0x00000001e5e58824 */ /* 0x000fe200078e0a00 */
[----:B------:R-:W-:Y:S01]  /*4b10*/  ISETP.GE.AND P0, PT, R12, RZ, PT ;  /* 0x000000ff0c00720c */ /* 0x000fe20003f06270 */
[----:B------:R-:W-:Y:S01]  /*4b20*/  IMAD.MOV R12, RZ, RZ, -R8 ;  /* 0x000000ffff0c7224 */ /* 0x000fe200078e0a08 */
[----:B------:R-:W-:Y:S01]  /*4b30*/  LOP3.LUT R13, R2, 0x180, RZ, 0xfc, !PT ;  /* 0x00000180020d7812 */ /* 0x000fe200078efcff */
[----:B------:R-:W-:-:S02]  /*4b40*/  IMAD.MOV R10, RZ, RZ, -R10 ;  /* 0x000000ffff0a7224 */ /* 0x000fc400078e0a0a */
[----:B------:R-:W-:Y:S01]  /*4b50*/  @!P5 IADD3 R225, R225, -R0, RZ ;  /* 0x80000000e1e1d210 */ /* 0x000fe20007ffe0ff */
[C---:B------:R-:W-:Y:S01]  /*4b60*/  IMAD R239, R0.reuse, R12, R239 ;  /* 0x0000000c00ef7224 */ /* 0x040fe200078e02ef */
[C---:B------:R-:W-:Y:S01]  /*4b70*/  ISETP.GT.U32.AND P5, PT, R0.reuse, R227, PT ;  /* 0x000000e30000720c */ /* 0x040fe20003fa4070 */
[C---:B------:R-:W-:Y:S01]  /*4b80*/  IMAD R241, R0.reuse, R10, R241 ;  /* 0x0000000a00f17224 */ /* 0x040fe200078e02f1 */
[----:B------:R-:W-:Y:S01]  /*4b90*/  IABS R247, R13 ;  /* 0x0000000d00f77213 */ /* 0x000fe20000000000 */
[----:B------:R-:W-:Y:S01]  /*4ba0*/  @!P6 IMAD.MOV R229, RZ, RZ, -R229 ;  /* 0x000000ffffe5e224 */ /* 0x000fe200078e0ae5 */
[C---:B------:R-:W-:Y:S01]  /*4bb0*/  ISETP.GT.U32.AND P6, PT, R0.reuse, R239, PT ;  /* 0x000000ef0000720c */ /* 0x040fe20003fc4070 */
[----:B------:R-:W-:Y:S01]  /*4bc0*/  @!P1 IMAD.MOV R231, RZ, RZ, -R231 ;  /* 0x000000ffffe79224 */ /* 0x000fe200078e0ae7 */
[----:B------:R-:W-:Y:S01]  /*4bd0*/  ISETP.GT.U32.AND P1, PT, R0, R225, PT ;  /* 0x000000e10000720c */ /* 0x000fe20003f24070 */
[----:B------:R-:W-:-:S04]  /*4be0*/  IMAD.HI.U32 R8, R3, R245, RZ ;  /* 0x000000f503087227 */ /* 0x000fc800078e00ff */
[----:B------:R-:W-:Y:S02]  /*4bf0*/  IMAD.MOV R8, RZ, RZ, -R8 ;  /* 0x000000ffff087224 */ /* 0x000fe400078e0a08 */
[--C-:B------:R-:W-:Y:S01]  /*4c00*/  @!P5 IMAD.IADD R227, R227, 0x1, -R0.reuse ;  /* 0x00000001e3e3d824 */ /* 0x100fe200078e0a00 */
[C---:B------:R-:W-:Y:S01]  /*4c10*/  ISETP.GT.U32.AND P5, PT, R0.reuse, R241, PT ;  /* 0x000000f10000720c */ /* 0x040fe20003fa4070 */
[----:B------:R-:W-:Y:S02]  /*4c20*/  IMAD R245, R0, R8, R245 ;  /* 0x0000000800f57224 */ /* 0x000fe400078e02f5 */
[--C-:B------:R-:W-:Y:S01]  /*4c30*/  @!P6 IMAD.IADD R239, R239, 0x1, -R0.reuse ;  /* 0x00000001efefe824 */ /* 0x100fe200078e0a00 */
[----:B------:R-:W-:Y:S01]  /*4c40*/  ISETP.GE.AND P6, PT, R14, RZ, PT ;  /* 0x000000ff0e00720c */ /* 0x000fe20003fc6270 */
[----:B------:R-:W-:Y:S01]  /*4c50*/  @!P1 IMAD.IADD R225, R225, 0x1, -R0 ;  /* 0x00000001e1e19824 */ /* 0x000fe200078e0a00 */
[----:B------:R-:W-:Y:S01]  /*4c60*/  ISETP.GT.U32.AND P1, PT, R0, R245, PT ;  /* 0x000000f50000720c */ /* 0x000fe20003f24070 */
[----:B------:R-:W-:Y:S01]  /*4c70*/  IMAD.HI.U32 R8, R3, R247, RZ ;  /* 0x000000f703087227 */ /* 0x000fe200078e00ff */
[----:B------:R-:W-:-:S03]  /*4c80*/  LOP3.LUT R14, R2, 0x194, RZ, 0xfc, !PT ;  /* 0x00000194020e7812 */ /* 0x000fc600078efcff */
[----:B------:R-:W-:Y:S01]  /*4c90*/  IMAD.MOV R8, RZ, RZ, -R8 ;  /* 0x000000ffff087224 */ /* 0x000fe200078e0a08 */
[----:B------:R-:W-:Y:S01]  /*4ca0*/  IABS R58, R14 ;  /* 0x0000000e003a7213 */ /* 0x000fe20000000000 */
[----:B------:R-:W-:Y:S01]  /*4cb0*/  @!P5 IMAD.IADD R241, R241, 0x1, -R0 ;  /* 0x00000001f1f1d824 */ /* 0x000fe200078e0a00 */
[C---:B------:R-:W-:Y:S01]  /*4cc0*/  ISETP.GT.U32.AND P5, PT, R0.reuse, R239, PT ;  /* 0x000000ef0000720c */ /* 0x040fe20003fa4070 */
[----:B------:R-:W-:Y:S02]  /*4cd0*/  IMAD R247, R0, R8, R247 ;  /* 0x0000000800f77224 */ /* 0x000fe400078e02f7 */
[----:B------:R-:W-:-:S04]  /*4ce0*/  IMAD.HI.U32 R8, R3, R251, RZ ;  /* 0x000000fb03087227 */ /* 0x000fc800078e00ff */
[----:B------:R-:W-:Y:S01]  /*4cf0*/  @!P1 IMAD.IADD R245, R245, 0x1, -R0 ;  /* 0x00000001f5f59824 */ /* 0x000fe200078e0a00 */
[----:B------:R-:W-:Y:S01]  /*4d00*/  ISETP.GT.U32.AND P1, PT, R0, R241, PT ;  /* 0x000000f10000720c */ /* 0x000fe20003f24070 */
[----:B------:R-:W-:-:S04]  /*4d10*/  IMAD.HI.U32 R10, R3, R249, RZ ;  /* 0x000000f9030a7227 */ /* 0x000fc800078e00ff */
[----:B------:R-:W-:Y:S01]  /*4d20*/  @!P5 IMAD.IADD R239, R239, 0x1, -R0 ;  /* 0x00000001efefd824 */ /* 0x000fe200078e0a00 */
[C---:B------:R-:W-:Y:S01]  /*4d30*/  ISETP.GT.U32.AND P5, PT, R0.reuse, R247, PT ;  /* 0x000000f70000720c */ /* 0x040fe20003fa4070 */
[----:B------:R-:W-:Y:S02]  /*4d40*/  IMAD.MOV R8, RZ, RZ, -R8 ;  /* 0x000000ffff087224 */ /* 0x000fe400078e0a08 */
[----:B------:R-:W-:Y:S02]  /*4d50*/  IMAD.MOV R12, RZ, RZ, -R10 ;  /* 0x000000ffff0c7224 */ /* 0x000fe400078e0a0a */
[C---:B------:R-:W-:Y:S02]  /*4d60*/  IMAD R251, R0.reuse, R8, R251 ;  /* 0x0000000800fb7224 */ /* 0x040fe400078e02fb */
[C---:B------:R-:W-:Y:S01]  /*4d70*/  IMAD R249, R0.reuse, R12, R249 ;  /* 0x0000000c00f97224 */ /* 0x040fe200078e02f9 */
[----:B------:R-:W-:Y:S01]  /*4d80*/  @!P1 IADD3 R241, R241, -R0, RZ ;  /* 0x80000000f1f19210 */ /* 0x000fe20007ffe0ff */
[----:B------:R-:W-:Y:S01]  /*4d90*/  @!P4 IMAD.MOV R227, RZ, RZ, -R227 ;  /* 0x000000ffffe3c224 */ /* 0x000fe200078e0ae3 */
[C---:B------:R-:W-:Y:S01]  /*4da0*/  ISETP.GT.U32.AND P4, PT, R0.reuse, R245, PT ;  /* 0x000000f50000720c */ /* 0x040fe20003f84070 */
[----:B------:R-:W-:Y:S01]  /*4db0*/  IMAD.HI.U32 R10, R3, R56, RZ ;  /* 0x00000038030a7227 */ /* 0x000fe200078e00ff */
[----:B------:R-:W-:-:S02]  /*4dc0*/  ISETP.GT.U32.AND P1, PT, R0, R249, PT ;  /* 0x000000f90000720c */ /* 0x000fc40003f24070 */
[----:B------:R-:W-:Y:S01]  /*4dd0*/  LOP3.LUT R12, R2, 0x190, RZ, 0xfc, !PT ;  /* 0x00000190020c7812 */ /* 0x000fe200078efcff */
[----:B------:R-:W-:Y:S01]  /*4de0*/  @!P5 IMAD.IADD R247, R247, 0x1, -R0 ;  /* 0x00000001f7f7d824 */ /* 0x000fe200078e0a00 */
[C---:B------:R-:W-:Y:S01]  /*4df0*/  ISETP.GT.U32.AND P5, PT, R0.reuse, R251, PT ;  /* 0x000000fb0000720c */ /* 0x040fe20003fa4070 */
[----:B------:R-:W-:Y:S01]  /*4e00*/  @!P3 IMAD.MOV R225, RZ, RZ, -R225 ;  /* 0x000000ffffe1b224 */ /* 0x000fe200078e0ae1 */
[----:B------:R-:W-:Y:S01]  /*4e10*/  ISETP.GE.AND P3, PT, R13, RZ, PT ;  /* 0x000000ff0d00720c */ /* 0x000fe20003f66270 */
[----:B------:R-:W-:Y:S01]  /*4e20*/  IMAD.MOV R13, RZ, RZ, -R10 ;  /* 0x000000ffff0d7224 */ /* 0x000fe200078e0a0a */
[----:B------:R-:W-:Y:S01]  /*4e30*/  IABS R210, R12 ;  /* 0x0000000c00d27213 */ /* 0x000fe20000000000 */
[----:B------:R-:W-:Y:S02]  /*4e40*/  @!P2 IMAD.MOV R241, RZ, RZ, -R241 ;  /* 0x000000fffff1a224 */ /* 0x000fe400078e0af1 */
[----:B------:R-:W-:Y:S01]  /*4e50*/  @!P4 IMAD.IADD R245, R245, 0x1, -R0 ;  /* 0x00000001f5f5c824 */ /* 0x000fe200078e0a00 */
[----:B------:R-:W-:Y:S01]  /*4e60*/  ISETP.GE.AND P4, PT, R15, RZ, PT ;  /* 0x000000ff0f00720c */ /* 0x000fe20003f86270 */
[----:B------:R-:W-:-:S02]  /*4e70*/  IMAD R56, R0, R13, R56 ;  /* 0x0000000d00387224 */ /* 0x000fc400078e0238 */
[--C-:B------:R-:W-:Y:S02]  /*4e80*/  @!P1 IMAD.IADD R249, R249, 0x1, -R0.reuse ;  /* 0x00000001f9f99824 */ /* 0x100fe400078e0a00 */
[----:B------:R-:W-:Y:S01]  /*4e90*/  @!P5 IMAD.IADD R251, R251, 0x1, -R0 ;  /* 0x00000001fbfbd824 */ /* 0x000fe200078e0a00 */
[C---:B------:R-:W-:Y:S01]  /*4ea0*/  ISETP.GT.U32.AND P2, PT, R0.reuse, R56, PT ;  /* 0x000000380000720c */ /* 0x040fe20003f44070 */
[----:B------:R-:W-:Y:S01]  /*4eb0*/  @!P6 IMAD.MOV R245, RZ, RZ, -R245 ;  /* 0x000000fffff5e224 */ /* 0x000fe200078e0af5 */
[C---:B------:R-:W-:Y:S01]  /*4ec0*/  ISETP.GT.U32.AND P1, PT, R0.reuse, R249, PT ;  /* 0x000000f90000720c */ /* 0x040fe20003f24070 */
[C---:B------:R-:W-:Y:S01]  /*4ed0*/  IMAD.HI.U32 R8, R3.reuse, R210, RZ ;  /* 0x000000d203087227 */ /* 0x040fe200078e00ff */
[----:B------:R-:W-:Y:S02]  /*4ee0*/  ISETP.GT.U32.AND P6, PT, R0, R251, PT ;  /* 0x000000fb0000720c */ /* 0x000fe40003fc4070 */
[----:B------:R-:W-:Y:S01]  /*4ef0*/  ISETP.GE.AND P5, PT, R16, RZ, PT ;  /* 0x000000ff1000720c */ /* 0x000fe20003fa6270 */
[----:B------:R-:W-:Y:S01]  /*4f00*/  IMAD.MOV R13, RZ, RZ, -R8 ;  /* 0x000000ffff0d7224 */ /* 0x000fe200078e0a08 */
[C---:B------:R-:W-:Y:S01]  /*4f10*/  LOP3.LUT R8, R2.reuse, 0x198, RZ, 0xfc, !PT ;  /* 0x0000019802087812 */ /* 0x040fe200078efcff */
[----:B------:R-:W-:Y:S01]  /*4f20*/  IMAD.HI.U32 R10, R3, R58, RZ ;  /* 0x0000003a030a7227 */ /* 0x000fe200078e00ff */
[----:B------:R-:W-:-:S02]  /*4f30*/  LOP3.LUT R16, R2, 0x1c0, RZ, 0xfc, !PT ;  /* 0x000001c002107812 */ /* 0x000fc400078efcff */
[----:B------:R-:W-:Y:S01]  /*4f40*/  IABS R208, R8 ;  /* 0x0000000800d07213 */ /* 0x000fe20000000000 */
[----:B------:R-:W-:Y:S01]  /*4f50*/  IMAD R210, R0, R13, R210 ;  /* 0x0000000d00d27224 */ /* 0x000fe200078e02d2 */
[----:B------:R-:W-:Y:S01]  /*4f60*/  IABS R189, R16 ;  /* 0x0000001000bd7213 */ /* 0x000fe20000000000 */
[----:B------:R-:W-:Y:S01]  /*4f70*/  IMAD.MOV R15, RZ, RZ, -R10 ;  /* 0x000000ffff0f7224 */ /* 0x000fe200078e0a0a */
[----:B------:R-:W-:Y:S01]  /*4f80*/  LOP3.LUT R10, R2, 0x1a0, RZ, 0xfc, !PT ;  /* 0x000001a0020a7812 */ /* 0x000fe200078efcff */
[--C-:B------:R-:W-:Y:S02]  /*4f90*/  @!P2 IMAD.IADD R56, R56, 0x1, -R0.reuse ;  /* 0x000000013838a824 */ /* 0x100fe400078e0a00 */
[--C-:B------:R-:W-:Y:S01]  /*4fa0*/  @!P6 IMAD.IADD R251, R251, 0x1, -R0.reuse ;  /* 0x00000001fbfbe824 */ /* 0x100fe200078e0a00 */
[C---:B------:R-:W-:Y:S01]  /*4fb0*/  ISETP.GT.U32.AND P6, PT, R0.reuse, R210, PT ;  /* 0x000000d20000720c */ /* 0x040fe20003fc4070 */
[----:B------:R-:W-:Y:S01]  /*4fc0*/  @!P1 IMAD.IADD R249, R249, 0x1, -R0 ;  /* 0x00000001f9f99824 */ /* 0x000fe200078e0a00 */
[C---:B------:R-:W-:Y:S01]  /*4fd0*/  ISETP.GT.U32.AND P2, PT, R0.reuse, R56, PT ;  /* 0x000000380000720c */ /* 0x040fe20003f44070 */
[C---:B------:R-:W-:Y:S01]  /*4fe0*/  IMAD R58, R0.reuse, R15, R58 ;  /* 0x0000000f003a7224 */ /* 0x040fe200078e023a */
[----:B------:R-:W-:Y:S01]  /*4ff0*/  IABS R60, R10 ;  /* 0x0000000a003c7213 */ /* 0x000fe20000000000 */
[----:B------:R-:W-:Y:S01]  /*5000*/  @!P0 IMAD.MOV R239, RZ, RZ, -R239 ;  /* 0x000000ffffef8224 */ /* 0x000fe200078e0aef */
[----:B------:R-:W-:Y:S01]  /*5010*/  @!P4 IADD3 R249, -R249, RZ, RZ ;  /* 0x000000fff9f9c210 */ /* 0x000fe20007ffe1ff */
[----:B------:R-:W-:Y:S01]  /*5020*/  @!P5 IMAD.MOV R251, RZ, RZ, -R251 ;  /* 0x000000fffffbd224 */ /* 0x000fe200078e0afb */
[----:B------:R-:W-:-:S02]  /*5030*/  ISETP.GT.U32.AND P4, PT, R0, R58, PT ;  /* 0x0000003a0000720c */ /* 0x000fc40003f84070 */
[----:B------:R-:W-:Y:S02]  /*5040*/  ISETP.GT.U32.AND P0, PT, R0, R247, PT ;  /* 0x000000f70000720c */ /* 0x000fe40003f04070 */
[----:B------:R-:W-:Y:S01]  /*5050*/  ISETP.GE.AND P5, PT, R8, RZ, PT ;  /* 0x000000ff0800720c */ /* 0x000fe20003fa6270 */
[--C-:B------:R-:W-:Y:S01]  /*5060*/  @!P6 IMAD.IADD R210, R210, 0x1, -R0.reuse ;  /* 0x00000001d2d2e824 */ /* 0x100fe200078e0a00 */
[----:B------:R-:W-:Y:S01]  /*5070*/  LOP3.LUT R8, R2, 0x19c, RZ, 0xfc, !PT ;  /* 0x0000019c02087812 */ /* 0x000fe200078efcff */
[----:B------:R-:W-:Y:S01]  /*5080*/  @!P2 IMAD.IADD R56, R56, 0x1, -R0 ;  /* 0x000000013838a824 */ /* 0x000fe200078e0a00 */
[----:B------:R-:W-:Y:S02]  /*5090*/  ISETP.GE.AND P1, PT, R12, RZ, PT ;  /* 0x000000ff0c00720c */ /* 0x000fe40003f26270 */
[----:B------:R-:W-:Y:S02]  /*50a0*/  ISETP.GE.AND P2, PT, R8, RZ, PT ;  /* 0x000000ff0800720c */ /* 0x000fe40003f46270 */
[----:B------:R-:W-:Y:S01]  /*50b0*/  IABS R206, R8 ;  /* 0x0000000800ce7213 */ /* 0x000fe20000000000 */
[----:B------:R-:W-:Y:S01]  /*50c0*/  IMAD.HI.U32 R8, R3, R208, RZ ;  /* 0x000000d003087227 */ /* 0x000fe200078e00ff */
[----:B------:R-:W-:-:S02]  /*50d0*/  ISETP.GT.U32.AND P6, PT, R0, R210, PT ;  /* 0x000000d20000720c */ /* 0x000fc40003fc4070 */
[----:B------:R-:W-:Y:S01]  /*50e0*/  LOP3.LUT R12, R2, 0x1a4, RZ, 0xfc, !PT ;  /* 0x000001a4020c7812 */ /* 0x000fe200078efcff */
[--C-:B------:R-:W-:Y:S02]  /*50f0*/  @!P4 IMAD.IADD R58, R58, 0x1, -R0.reuse ;  /* 0x000000013a3ac824 */ /* 0x100fe400078e0a00 */
[----:B------:R-:W-:Y:S01]  /*5100*/  @!P0 IMAD.IADD R247, R247, 0x1, -R0 ;  /* 0x00000001f7f78824 */ /* 0x000fe200078e0a00 */
[----:B------:R-:W-:Y:S01]  /*5110*/  ISETP.GE.AND P0, PT, R17, RZ, PT ;  /* 0x000000ff1100720c */ /* 0x000fe20003f06270 */
[----:B------:R-:W-:Y:S01]  /*5120*/  IMAD.MOV R13, RZ, RZ, -R8 ;  /* 0x000000ffff0d7224 */ /* 0x000fe200078e0a08 */
[----:B------:R-:W-:Y:S01]  /*5130*/  ISETP.GT.U32.AND P4, PT, R0, R58, PT ;  /* 0x0000003a0000720c */ /* 0x000fe20003f84070 */
[----:B------:R-:W-:Y:S01]  /*5140*/  @!P3 IMAD.MOV R247, RZ, RZ, -R247 ;  /* 0x000000fffff7b224 */ /* 0x000fe200078e0af7 */
[----:B------:R-:W-:Y:S01]  /*5150*/  ISETP.GE.AND P3, PT, R14, RZ, PT ;  /* 0x000000ff0e00720c */ /* 0x000fe20003f66270 */
[----:B------:R-:W-:Y:S01]  /*5160*/  IMAD R208, R0, R13, R208 ;  /* 0x0000000d00d07224 */ /* 0x000fe200078e02d0 */
[----:B------:R-:W-:Y:S01]  /*5170*/  IABS R203, R12 ;  /* 0x0000000c00cb7213 */ /* 0x000fe20000000000 */
[----:B------:R-:W-:Y:S01]  /*5180*/  IMAD.HI.U32 R8, R3, R206, RZ ;  /* 0x000000ce03087227 */ /* 0x000fe200078e00ff */
[----:B------:R-:W-:-:S02]  /*5190*/  LOP3.LUT R14, R2, 0x1b4, RZ, 0xfc, !PT ;  /* 0x000001b4020e7812 */ /* 0x000fc400078efcff */
[----:B------:R-:W-:Y:S01]  /*51a0*/  LOP3.LUT R17, R2, 0x1c4, RZ, 0xfc, !PT ;  /* 0x000001c402117812 */ /* 0x000fe200078efcff */
[----:B------:R-:W-:Y:S01]  /*51b0*/  @!P6 IMAD.IADD R210, R210, 0x1, -R0 ;  /* 0x00000001d2d2e824 */ /* 0x000fe200078e0a00 */
[----:B------:R-:W-:Y:S01]  /*51c0*/  ISETP.GT.U32.AND P6, PT, R0, R208, PT ;  /* 0x000000d00000720c */ /* 0x000fe20003fc4070 */
[----:B------:R-:W-:Y:S01]  /*51d0*/  IMAD.MOV R13, RZ, RZ, -R8 ;  /* 0x000000ffff0d7224 */ /* 0x000fe200078e0a08 */
[----:B------:R-:W-:Y:S01]  /*51e0*/  IABS R195, R14 ;  /* 0x0000000e00c37213 */ /* 0x000fe20000000000 */
[----:B------:R-:W-:Y:S01]  /*51f0*/  @!P4 IMAD.IADD R58, R58, 0x1, -R0 ;  /* 0x000000013a3ac824 */ /* 0x000fe200078e0a00 */
[----:B------:R-:W-:Y:S01]  /*5200*/  ISETP.GE.AND P4, PT, R12, RZ, PT ;  /* 0x000000ff0c00720c */ /* 0x000fe20003f86270 */
[----:B------:R-:W-:Y:S01]  /*5210*/  IMAD R206, R0, R13, R206 ;  /* 0x0000000d00ce7224 */ /* 0x000fe200078e02ce */
[C---:B------:R-:W-:Y:S01]  /*5220*/  LOP3.LUT R12, R2.reuse, 0x1ac, RZ, 0xfc, !PT ;  /* 0x000001ac020c7812 */ /* 0x040fe200078efcff */
[----:B------:R-:W-:Y:S01]  /*5230*/  @!P3 IMAD.MOV R58, RZ, RZ, -R58 ;  /* 0x000000ffff3ab224 */ /* 0x000fe200078e0a3a */
[----:B------:R-:W-:Y:S01]  /*5240*/  LOP3.LUT R13, R2, 0x1b0, RZ, 0xfc, !PT ;  /* 0x000001b0020d7812 */ /* 0x000fe200078efcff */
[----:B------:R-:W-:Y:S01]  /*5250*/  @!P0 IMAD.MOV R56, RZ, RZ, -R56 ;  /* 0x000000ffff388224 */ /* 0x000fe200078e0a38 */
[----:B------:R-:W-:Y:S01]  /*5260*/  ISETP.GT.U32.AND P3, PT, R0, R206, PT ;  /* 0x000000ce0000720c */ /* 0x000fe20003f64070 */
[----:B------:R-:W-:Y:S01]  /*5270*/  IMAD.HI.U32 R8, R3, R203, RZ ;  /* 0x000000cb03087227 */ /* 0x000fe200078e00ff */
[----:B------:R-:W-:-:S02]  /*5280*/  ISETP.GE.AND P0, PT, R10, RZ, PT ;  /* 0x000000ff0a00720c */ /* 0x000fc40003f06270 */
[----:B------:R-:W-:Y:S01]  /*5290*/  IABS R199, R12 ;  /* 0x0000000c00c77213 */ /* 0x000fe20000000000 */
[----:B------:R-:W-:Y:S01]  /*52a0*/  @!P6 IMAD.IADD R208, R208, 0x1, -R0 ;  /* 0x00000001d0d0e824 */ /* 0x000fe200078e0a00 */
[----:B------:R-:W-:Y:S01]  /*52b0*/  IABS R197, R13 ;  /* 0x0000000d00c57213 */ /* 0x000fe20000000000 */
[C---:B------:R-:W-:Y:S01]  /*52c0*/  IMAD.HI.U32 R10, R3.reuse, R60, RZ ;  /* 0x0000003c030a7227 */ /* 0x040fe200078e00ff */
[----:B------:R-:W-:Y:S02]  /*52d0*/  IABS R33, R17 ;  /* 0x0000001100217213 */ /* 0x000fe40000000000 */
[----:B------:R-:W-:Y:S01]  /*52e0*/  ISETP.GT.U32.AND P6, PT, R0, R208, PT ;  /* 0x000000d00000720c */ /* 0x000fe20003fc4070 */
[----:B------:R-:W-:Y:S01]  /*52f0*/  IMAD.MOV R15, RZ, RZ, -R10 ;  /* 0x000000ffff0f7224 */ /* 0x000fe200078e0a0a */
[----:B------:R-:W-:Y:S01]  /*5300*/  LOP3.LUT R10, R2, 0x1a8, RZ, 0xfc, !PT ;  /* 0x000001a8020a7812 */ /* 0x000fe200078efcff */
[----:B------:R-:W-:Y:S02]  /*5310*/  @!P3 IMAD.IADD R206, R206, 0x1, -R0 ;  /* 0x00000001ceceb824 */ /* 0x000fe400078e0a00 */
[C---:B------:R-:W-:Y:S01]  /*5320*/  IMAD R60, R0.reuse, R15, R60 ;  /* 0x0000000f003c7224 */ /* 0x040fe200078e023c */
[----:B------:R-:W-:Y:S01]  /*5330*/  IABS R201, R10 ;  /* 0x0000000a00c97213 */ /* 0x000fe20000000000 */
[----:B------:R-:W-:Y:S01]  /*5340*/  IMAD.MOV R8, RZ, RZ, -R8 ;  /* 0x000000ffff087224 */ /* 0x000fe200078e0a08 */
[----:B------:R-:W-:Y:S01]  /*5350*/  ISETP.GT.U32.AND P3, PT, R0, R206, PT ;  /* 0x000000ce0000720c */ /* 0x000fe20003f64070 */
[----:B------:R-:W-:Y:S01]  /*5360*/  @!P1 IMAD.MOV R210, RZ, RZ, -R210 ;  /* 0x000000ffffd29224 */ /* 0x000fe200078e0ad2 */
[----:B------:R-:W-:Y:S01]  /*5370*/  ISETP.GE.AND P1, PT, R10, RZ, PT ;  /* 0x000000ff0a00720c */ /* 0x000fe20003f26270 */
[----:B------:R-:W-:Y:S01]  /*5380*/  IMAD R203, R0, R8, R203 ;  /* 0x0000000800cb7224 */ /* 0x000fe200078e02cb */
[----:B------:R-:W-:Y:S01]  /*5390*/  LOP3.LUT R15, R2, 0x1b8, RZ, 0xfc, !PT ;  /* 0x000001b8020f7812 */ /* 0x000fe200078efcff */
[----:B------:R-:W-:Y:S01]  /*53a0*/  IMAD.HI.U32 R8, R3, R201, RZ ;  /* 0x000000c903087227 */ /* 0x000fe200078e00ff */
[----:B------:R-:W-:-:S02]  /*53b0*/  @!P6 IADD3 R208, R208, -R0, RZ ;  /* 0x80000000d0d0e210 */ /* 0x000fc40007ffe0ff */
[----:B------:R-:W-:Y:S01]  /*53c0*/  ISETP.GT.U32.AND P6, PT, R0, R60, PT ;  /* 0x0000003c0000720c */ /* 0x000fe20003fc4070 */
[----:B------:R-:W-:Y:S01]  /*53d0*/  IMAD.HI.U32 R10, R3, R199, RZ ;  /* 0x000000c7030a7227 */ /* 0x000fe200078e00ff */
[----:B------:R-:W-:-:S03]  /*53e0*/  IABS R193, R15 ;  /* 0x0000000f00c17213 */ /* 0x000fc60000000000 */
[----:B------:R-:W-:Y:S02]  /*53f0*/  IMAD.MOV R8, RZ, RZ, -R8 ;  /* 0x000000ffff087224 */ /* 0x000fe400078e0a08 */
[----:B------:R-:W-:Y:S01]  /*5400*/  @!P3 IMAD.IADD R206, R206, 0x1, -R0 ;  /* 0x00000001ceceb824 */ /* 0x000fe200078e0a00 */
[C---:B------:R-:W-:Y:S01]  /*5410*/  ISETP.GT.U32.AND P3, PT, R0.reuse, R203, PT ;  /* 0x000000cb0000720c */ /* 0x040fe20003f64070 */
[----:B------:R-:W-:Y:S02]  /*5420*/  IMAD.MOV R10, RZ, RZ, -R10 ;  /* 0x000000ffff0a7224 */ /* 0x000fe400078e0a0a */
[----:B------:R-:W-:Y:S02]  /*5430*/  IMAD R201, R0, R8, R201 ;  /* 0x0000000800c97224 */ /* 0x000fe400078e02c9 */
[----:B------:R-:W-:-:S04]  /*5440*/  IMAD.HI.U32 R8, R3, R197, RZ ;  /* 0x000000c503087227 */ /* 0x000fc800078e00ff */
[----:B------:R-:W-:Y:S02]  /*5450*/  @!P6 IMAD.IADD R60, R60, 0x1, -R0 ;  /* 0x000000013c3ce824 */ /* 0x000fe400078e0a00 */
[C---:B------:R-:W-:Y:S02]  /*5460*/  IMAD R199, R0.reuse, R10, R199 ;  /* 0x0000000a00c77224 */ /* 0x040fe400078e02c7 */
[----:B------:R-:W-:Y:S01]  /*5470*/  IMAD.MOV R10, RZ, RZ, -R8 ;  /* 0x000000ffff0a7224 */ /* 0x000fe200078e0a08 */
[C---:B------:R-:W-:Y:S01]  /*5480*/  ISETP.GT.U32.AND P6, PT, R0.reuse, R60, PT ;  /* 0x0000003c0000720c */ /* 0x040fe20003fc4070 */
[----:B------:R-:W-:Y:S01]  /*5490*/  @!P5 IMAD.MOV R208, RZ, RZ, -R208 ;  /* 0x000000ffffd0d224 */ /* 0x000fe200078e0ad0 */
[C---:B------:R-:W-:Y:S01]  /*54a0*/  ISETP.GT.U32.AND P5, PT, R0.reuse, R201, PT ;  /* 0x000000c90000720c */ /* 0x040fe20003fa4070 */
[----:B------:R-:W-:Y:S02]  /*54b0*/  IMAD R197, R0, R10, R197 ;  /* 0x0000000a00c57224 */ /* 0x000fe400078e02c5 */
[----:B------:R-:W-:-:S02]  /*54c0*/  @!P3 IMAD.IADD R203, R203, 0x1, -R0 ;  /* 0x00000001cbcbb824 */ /* 0x000fc400078e0a00 */
[----:B------:R-:W-:Y:S01]  /*54d0*/  IMAD.HI.U32 R8, R3, R195, RZ ;  /* 0x000000c303087227 */ /* 0x000fe200078e00ff */
[----:B------:R-:W-:-:S03]  /*54e0*/  ISETP.GT.U32.AND P3, PT, R0, R197, PT ;  /* 0x000000c50000720c */ /* 0x000fc60003f64070 */
[----:B------:R-:W-:Y:S02]  /*54f0*/  IMAD.MOV R8, RZ, RZ, -R8 ;  /* 0x000000ffff087224 */ /* 0x000fe400078e0a08 */
[--C-:B------:R-:W-:Y:S01]  /*5500*/  @!P6 IMAD.IADD R60, R60, 0x1, -R0.reuse ;  /* 0x000000013c3ce824 */ /* 0x100fe200078e0a00 */
[----:B------:R-:W-:Y:S01]  /*5510*/  ISETP.GE.AND P6, PT, R12, RZ, PT ;  /* 0x000000ff0c00720c */ /* 0x000fe20003fc6270 */
[----:B------:R-:W-:Y:S01]  /*5520*/  @!P5 IMAD.IADD R201, R201, 0x1, -R0 ;  /* 0x00000001c9c9d824 */ /* 0x000fe200078e0a00 */
[----:B------:R-:W-:Y:S01]  /*5530*/  LOP3.LUT R12, R2, 0x1bc, RZ, 0xfc, !PT ;  /* 0x000001bc020c7812 */ /* 0x000fe200078efcff */
[----:B------:R-:W-:Y:S01]  /*5540*/  @!P0 IMAD.MOV R60, RZ, RZ, -R60 ;  /* 0x000000ffff3c8224 */ /* 0x000fe200078e0a3c */
[C---:B------:R-:W-:Y:S01]  /*5550*/  ISETP.GT.U32.AND P5, PT, R0.reuse, R203, PT ;  /* 0x000000cb0000720c */ /* 0x040fe20003fa4070 */
[C---:B------:R-:W-:Y:S01]  /*5560*/  IMAD R195, R0.reuse, R8, R195 ;  /* 0x0000000800c37224 */ /* 0x040fe200078e02c3 */
[----:B------:R-:W-:Y:S01]  /*5570*/  IABS R191, R12 ;  /* 0x0000000c00bf7213 */ /* 0x000fe20000000000 */
[----:B------:R-:W-:Y:S01]  /*5580*/  @!P2 IMAD.MOV R206, RZ, RZ, -R206 ;  /* 0x000000ffffcea224 */ /* 0x000fe200078e0ace */
[----:B------:R-:W-:Y:S01]  /*5590*/  @!P3 IADD3 R197, R197, -R0, RZ ;  /* 0x80000000c5c5b210 */ /* 0x000fe20007ffe0ff */
[----:B------:R-:W-:Y:S01]  /*55a0*/  IMAD.HI.U32 R10, R3, R193, RZ ;  /* 0x000000c1030a7227 */ /* 0x000fe200078e00ff */
[----:B------:R-:W-:-:S02]  /*55b0*/  ISETP.GT.U32.AND P2, PT, R0, R199, PT ;  /* 0x000000c70000720c */ /* 0x000fc40003f44070 */
[----:B------:R-:W-:Y:S01]  /*55c0*/  ISETP.GT.U32.AND P0, PT, R0, R197, PT ;  /* 0x000000c50000720c */ /* 0x000fe20003f04070 */
[----:B------:R-:W-:-:S04]  /*55d0*/  IMAD.HI.U32 R8, R3, R191, RZ ;  /* 0x000000bf03087227 */ /* 0x000fc800078e00ff */
[----:B------:R-:W-:Y:S02]  /*55e0*/  IMAD.MOV R8, RZ, RZ, -R8 ;  /* 0x000000ffff087224 */ /* 0x000fe400078e0a08 */
[--C-:B------:R-:W-:Y:S01]  /*55f0*/  @!P5 IMAD.IADD R203, R203, 0x1, -R0.reuse ;  /* 0x00000001cbcbd824 */ /* 0x100fe200078e0a00 */
[C---:B------:R-:W-:Y:S01]  /*5600*/  ISETP.GT.U32.AND P5, PT, R0.reuse, R195, PT ;  /* 0x000000c30000720c */ /* 0x040fe20003fa4070 */
[C---:B------:R-:W-:Y:S02]  /*5610*/  IMAD R191, R0.reuse, R8, R191 ;  /* 0x0000000800bf7224 */ /* 0x040fe400078e02bf */
[--C-:B------:R-:W-:Y:S01]  /*5620*/  @!P2 IMAD.IADD R199, R199, 0x1, -R0.reuse ;  /* 0x00000001c7c7a824 */ /* 0x100fe200078e0a00 */
[C---:B------:R-:W-:Y:S01]  /*5630*/  ISETP.GT.U32.AND P2, PT, R0.reuse, R201, PT ;  /* 0x000000c90000720c */ /* 0x040fe20003f44070 */
[----:B------:R-:W-:Y:S01]  /*5640*/  @!P0 IMAD.IADD R197, R197, 0x1, -R0 ;  /* 0x00000001c5c58824 */ /* 0x000fe200078e0a00 */
[C---:B------:R-:W-:Y:S01]  /*5650*/  ISETP.GT.U32.AND P0, PT, R0.reuse, R191, PT ;  /* 0x000000bf0000720c */ /* 0x040fe20003f04070 */
[----:B------:R-:W-:Y:S01]  /*5660*/  IMAD.MOV R10, RZ, RZ, -R10 ;  /* 0x000000ffff0a7224 */ /* 0x000fe200078e0a0a */
[----:B------:R-:W-:Y:S01]  /*5670*/  ISETP.GT.U32.AND P3, PT, R0, R199, PT ;  /* 0x000000c70000720c */ /* 0x000fe20003f64070 */
[----:B------:R-:W-:-:S04]  /*5680*/  IMAD.HI.U32 R8, R3, R189, RZ ;  /* 0x000000bd03087227 */ /* 0x000fc800078e00ff */
[----:B------:R-:W-:Y:S01]  /*5690*/  @!P5 IMAD.IADD R195, R195, 0x1, -R0 ;  /* 0x00000001c3c3d824 */ /* 0x000fe200078e0a00 */
[----:B------:R-:W-:Y:S01]  /*56a0*/  ISETP.GE.AND P5, PT, R14, RZ, PT ;  /* 0x000000ff0e00720c */ /* 0x000fe20003fa6270 */
[----:B------:R-:W-:Y:S01]  /*56b0*/  IMAD R193, R0, R10, R193 ;  /* 0x0000000a00c17224 */ /* 0x000fe200078e02c1 */
[----:B------:R-:W-:Y:S01]  /*56c0*/  LOP3.LUT R14, R2, 0x1dc, RZ, 0xfc, !PT ;  /* 0x000001dc020e7812 */ /* 0x000fe200078efcff */
[----:B------:R-:W-:-:S03]  /*56d0*/  IMAD.HI.U32 R10, R3, R33, RZ ;  /* 0x00000021030a7227 */ /* 0x000fc600078e00ff */
[----:B------:R-:W-:Y:S01]  /*56e0*/  IABS R25, R14 ;  /* 0x0000000e00197213 */ /* 0x000fe20000000000 */
[----:B------:R-:W-:Y:S01]  /*56f0*/  @!P0 IMAD.IADD R191, R191, 0x1, -R0 ;  /* 0x00000001bfbf8824 */ /* 0x000fe200078e0a00 */
[C---:B------:R-:W-:Y:S01]  /*5700*/  ISETP.GT.U32.AND P0, PT, R0.reuse, R195, PT ;  /* 0x000000c30000720c */ /* 0x040fe20003f04070 */
[----:B------:R-:W-:Y:S02]  /*5710*/  IMAD.MOV R10, RZ, RZ, -R10 ;  /* 0x000000ffff0a7224 */ /* 0x000fe400078e0a0a */
[----:B------:R-:W-:Y:S01]  /*5720*/  @!P2 IMAD.IADD R201, R201, 0x1, -R0 ;  /* 0x00000001c9c9a824 */ /* 0x000fe200078e0a00 */
[C---:B------:R-:W-:Y:S01]  /*5730*/  ISETP.GT.U32.AND P2, PT, R0.reuse, R193, PT ;  /* 0x000000c10000720c */ /* 0x040fe20003f44070 */
[----:B------:R-:W-:Y:S02]  /*5740*/  IMAD.MOV R8, RZ, RZ, -R8 ;  /* 0x000000ffff087224 */ /* 0x000fe400078e0a08 */
[----:B------:R-:W-:Y:S01]  /*5750*/  IMAD R33, R0, R10, R33 ;  /* 0x0000000a00217224 */ /* 0x000fe200078e0221 */
[----:B------:R-:W-:Y:S01]  /*5760*/  LOP3.LUT R10, R2, 0x1cc, RZ, 0xfc, !PT ;  /* 0x000001cc020a7812 */ /* 0x000fe200078efcff */
[--C-:B------:R-:W-:Y:S01]  /*5770*/  @!P3 IMAD.IADD R199, R199, 0x1, -R0.reuse ;  /* 0x00000001c7c7b824 */ /* 0x100fe200078e0a00 */
[----:B------:R-:W-:Y:S01]  /*5780*/  ISETP.GE.AND P3, PT, R13, RZ, PT ;  /* 0x000000ff0d00720c */ /* 0x000fe20003f66270 */
[----:B------:R-:W-:Y:S01]  /*5790*/  IMAD R189, R0, R8, R189 ;  /* 0x0000000800bd7224 */ /* 0x000fe200078e02bd */
[----:B------:R-:W-:Y:S01]  /*57a0*/  LOP3.LUT R13, R2, 0x1c8, RZ, 0xfc, !PT ;  /* 0x000001c8020d7812 */ /* 0x000fe200078efcff */
[--C-:B------:R-:W-:Y:S01]  /*57b0*/  @!P0 IMAD.IADD R195, R195, 0x1, -R0.reuse ;  /* 0x00000001c3c38824 */ /* 0x100fe200078e0a00 */
[C---:B------:R-:W-:Y:S01]  /*57c0*/  ISETP.GT.U32.AND P0, PT, R0.reuse, R33, PT ;  /* 0x000000210000720c */ /* 0x040fe20003f04070 */
[----:B------:R-:W-:Y:S01]  /*57d0*/  @!P6 IMAD.MOV R199, RZ, RZ, -R199 ;  /* 0x000000ffffc7e224 */ /* 0x000fe200078e0ac7 */
[----:B------:R-:W-:Y:S01]  /*57e0*/  IABS R31, R13 ;  /* 0x0000000d001f7213 */ /* 0x000fe20000000000 */
[----:B------:R-:W-:Y:S01]  /*57f0*/  @!P2 IMAD.IADD R193, R193, 0x1, -R0 ;  /* 0x00000001c1c1a824 */ /* 0x000fe200078e0a00 */
[C---:B------:R-:W-:Y:S01]  /*5800*/  ISETP.GT.U32.AND P6, PT, R0.reuse, R189, PT ;  /* 0x000000bd0000720c */ /* 0x040fe20003fc4070 */
[----:B------:R-:W-:Y:S01]  /*5810*/  @!P4 IMAD.MOV R203, RZ, RZ, -R203 ;  /* 0x000000ffffcbc224 */ /* 0x000fe200078e0acb */
[----:B------:R-:W-:Y:S01]  /*5820*/  IABS R29, R10 ;  /* 0x0000000a001d7213 */ /* 0x000fe20000000000 */
[----:B------:R-:W-:Y:S01]  /*5830*/  IMAD.HI.U32 R8, R3, R31, RZ ;  /* 0x0000001f03087227 */ /* 0x000fe200078e00ff */
[----:B------:R-:W-:-:S02]  /*5840*/  ISETP.GT.U32.AND P4, PT, R0, R193, PT ;  /* 0x000000c10000720c */ /* 0x000fc40003f84070 */
[----:B------:R-:W-:Y:S01]  /*5850*/  @!P3 IADD3 R197, -R197, RZ, RZ ;  /* 0x000000ffc5c5b210 */ /* 0x000fe20007ffe1ff */
[----:B------:R-:W-:Y:S01]  /*5860*/  IMAD.MOV R8, RZ, RZ, -R8 ;  /* 0x000000ffff087224 */ /* 0x000fe200078e0a08 */
[----:B------:R-:W-:Y:S01]  /*5870*/  ISETP.GE.AND P3, PT, R12, RZ, PT ;  /* 0x000000ff0c00720c */ /* 0x000fe20003f66270 */
[--C-:B------:R-:W-:Y:S01]  /*5880*/  @!P0 IMAD.IADD R33, R33, 0x1, -R0.reuse ;  /* 0x0000000121218824 */ /* 0x100fe200078e0a00 */
[----:B------:R-:W-:Y:S01]  /*5890*/  LOP3.LUT R12, R2, 0x1d0, RZ, 0xfc, !PT ;  /* 0x000001d0020c7812 */ /* 0x000fe200078efcff */
[C---:B------:R-:W-:Y:S01]  /*58a0*/  IMAD R31, R0.reuse, R8, R31 ;  /* 0x00000008001f7224 */ /* 0x040fe200078e021f */
[----:B------:R-:W-:Y:S01]  /*58b0*/  ISETP.GE.AND P2, PT, R15, RZ, PT ;  /* 0x000000ff0f00720c */ /* 0x000fe20003f46270 */
[----:B------:R-:W-:Y:S01]  /*58c0*/  @!P6 IMAD.IADD R189, R189, 0x1, -R0 ;  /* 0x00000001bdbde824 */ /* 0x000fe200078e0a00 */
[----:B------:R-:W-:Y:S01]  /*58d0*/  IABS R27, R12 ;  /* 0x0000000c001b7213 */ /* 0x000fe20000000000 */
[----:B------:R-:W-:Y:S01]  /*58e0*/  @!P5 IMAD.MOV R195, RZ, RZ, -R195 ;  /* 0x000000ffffc3d224 */ /* 0x000fe200078e0ac3 */
[C---:B------:R-:W-:Y:S01]  /*58f0*/  ISETP.GT.U32.AND P5, PT, R0.reuse, R33, PT ;  /* 0x000000210000720c */ /* 0x040fe20003fa4070 */
[----:B------:R-:W-:Y:S01]  /*5900*/  IMAD.HI.U32 R8, R3, R29, RZ ;  /* 0x0000001d03087227 */ /* 0x000fe200078e00ff */
[----:B------:R-:W-:-:S02]  /*5910*/  ISETP.GT.U32.AND P0, PT, R0, R189, PT ;  /* 0x000000bd0000720c */ /* 0x000fc40003f04070 */
[----:B------:R-:W-:Y:S01]  /*5920*/  ISETP.GE.AND P6, PT, R13, RZ, PT ;  /* 0x000000ff0d00720c */ /* 0x000fe20003fc6270 */
[----:B------:R-:W-:Y:S01]  /*5930*/  IMAD.MOV R8, RZ, RZ, -R8 ;  /* 0x000000ffff087224 */ /* 0x000fe200078e0a08 */
[----:B------:R-:W-:Y:S01]  /*5940*/  LOP3.LUT R13, R2, 0x1d8, RZ, 0xfc, !PT ;  /* 0x000001d8020d7812 */ /* 0x000fe200078efcff */
[----:B------:R-:W-:Y:S01]  /*5950*/  @!P4 IMAD.IADD R193, R193, 0x1, -R0 ;  /* 0x00000001c1c1c824 */ /* 0x000fe200078e0a00 */
[----:B------:R-:W-:Y:S01]  /*5960*/  ISETP.GE.AND P4, PT, R16, RZ, PT ;  /* 0x000000ff1000720c */ /* 0x000fe20003f86270 */
[----:B------:R-:W-:Y:S01]  /*5970*/  IMAD R29, R0, R8, R29 ;  /* 0x00000008001d7224 */ /* 0x000fe200078e021d */
[----:B------:R-:W-:Y:S01]  /*5980*/  IABS R23, R13 ;  /* 0x0000000d00177213 */ /* 0x000fe20000000000 */
[----:B------:R-:W-:Y:S01]  /*5990*/  IMAD.HI.U32 R8, R3, R27, RZ ;  /* 0x0000001b03087227 */ /* 0x000fe200078e00ff */
[----:B------:R-:W-:Y:S02]  /*59a0*/  LOP3.LUT R16, R2, 0x1ec, RZ, 0xfc, !PT ;  /* 0x000001ec02107812 */ /* 0x000fe400078efcff */
[----:B------:R-:W-:Y:S01]  /*59b0*/  IABS R15, R18 ;  /* 0x00000012000f7213 */ /* 0x000fe20000000000 */
[----:B------:R-:W-:Y:S01]  /*59c0*/  @!P1 IMAD.MOV R201, RZ, RZ, -R201 ;  /* 0x000000ffffc99224 */ /* 0x000fe200078e0ac9 */
[----:B------:R-:W-:Y:S01]  /*59d0*/  ISETP.GT.U32.AND P1, PT, R0, R191, PT ;  /* 0x000000bf0000720c */ /* 0x000fe20003f24070 */
[----:B------:R-:W-:-:S02]  /*59e0*/  IMAD.MOV R8, RZ, RZ, -R8 ;  /* 0x000000ffff087224 */ /* 0x000fc400078e0a08 */
[--C-:B------:R-:W-:Y:S01]  /*59f0*/  @!P5 IMAD.IADD R33, R33, 0x1, -R0.reuse ;  /* 0x000000012121d824 */ /* 0x100fe200078e0a00 */
[----:B------:R-:W-:Y:S01]  /*5a00*/  ISETP.GT.U32.AND P5, PT, R0, R29, PT ;  /* 0x0000001d0000720c */ /* 0x000fe20003fa4070 */
[--C-:B------:R-:W-:Y:S01]  /*5a10*/  @!P0 IMAD.IADD R189, R189, 0x1, -R0.reuse ;  /* 0x00000001bdbd8824 */ /* 0x100fe200078e0a00 */
[----:B------:R-:W-:Y:S01]  /*5a20*/  ISETP.GE.AND P0, PT, R12, RZ, PT ;  /* 0x000000ff0c00720c */ /* 0x000fe20003f06270 */
[----:B------:R-:W-:Y:S02]  /*5a30*/  IMAD R27, R0, R8, R27 ;  /* 0x00000008001b7224 */ /* 0x000fe400078e021b */
[----:B------:R-:W-:Y:S01]  /*5a40*/  @!P2 IMAD.MOV R193, RZ, RZ, -R193 ;  /* 0x000000ffffc1a224 */ /* 0x000fe200078e0ac1 */
[----:B------:R-:W-:Y:S01]  /*5a50*/  ISETP.GE.AND P2, PT, R10, RZ, PT ;  /* 0x000000ff0a00720c */ /* 0x000fe20003f46270 */
[----:B------:R-:W-:Y:S01]  /*5a60*/  @!P4 IMAD.MOV R189, RZ, RZ, -R189 ;  /* 0x000000ffffbdc224 */ /* 0x000fe200078e0abd */
[----:B------:R-:W-:Y:S01]  /*5a70*/  ISETP.GT.U32.AND P4, PT, R0, R27, PT ;  /* 0x0000001b0000720c */ /* 0x000fe20003f84070 */
[----:B------:R-:W-:Y:S01]  /*5a80*/  @!P1 IMAD.IADD R191, R191, 0x1, -R0 ;  /* 0x00000001bfbf9824 */ /* 0x000fe200078e0a00 */
[----:B------:R-:W-:-:S02]  /*5a90*/  LOP3.LUT R10, R2, 0x1d4, RZ, 0xfc, !PT ;  /* 0x000001d4020a7812 */ /* 0x000fc400078efcff */
[----:B------:R-:W-:Y:S01]  /*5aa0*/  ISETP.GE.AND P1, PT, R17, RZ, PT ;  /* 0x000000ff1100720c */ /* 0x000fe20003f26270 */
[----:B------:R-:W-:Y:S01]  /*5ab0*/  @!P3 IMAD.MOV R191, RZ, RZ, -R191 ;  /* 0x000000ffffbfb224 */ /* 0x000fe200078e0abf */
[----:B------:R-:W-:Y:S02]  /*5ac0*/  IABS R21, R10 ;  /* 0x0000000a00157213 */ /* 0x000fe40000000000 */
[----:B------:R-:W-:Y:S02]  /*5ad0*/  @!P5 IADD3 R29, R29, -R0, RZ ;  /* 0x800000001d1dd210 */ /* 0x000fe40007ffe0ff */
[C---:B------:R-:W-:Y:S01]  /*5ae0*/  ISETP.GT.U32.AND P3, PT, R0.reuse, R31, PT ;  /* 0x0000001f0000720c */ /* 0x040fe20003f64070 */
[----:B------:R-:W-:Y:S01]  /*5af0*/  IMAD.HI.U32 R8, R3, R21, RZ ;  /* 0x0000001503087227 */ /* 0x000fe200078e00ff */
[----:B------:R-:W-:-:S03]  /*5b00*/  ISETP.GT.U32.AND P5, PT, R0, R29, PT ;  /* 0x0000001d0000720c */ /* 0x000fc60003fa4070 */
[----:B------:R-:W-:Y:S02]  /*5b10*/  @!P4 IMAD.IADD R27, R27, 0x1, -R0 ;  /* 0x000000011b1bc824 */ /* 0x000fe400078e0a00 */
[----:B------:R-:W-:Y:S02]  /*5b20*/  IMAD.MOV R12, RZ, RZ, -R8 ;  /* 0x000000ffff0c7224 */ /* 0x000fe400078e0a08 */
[----:B------:R-:W-:Y:S01]  /*5b30*/  IMAD.HI.U32 R8, R3, R23, RZ ;  /* 0x0000001703087227 */ /* 0x000fe200078e00ff */
[----:B------:R-:W-:-:S03]  /*5b40*/  ISETP.GT.U32.AND P4, PT, R0, R27, PT ;  /* 0x0000001b0000720c */ /* 0x000fc60003f84070 */
[C---:B------:R-:W-:Y:S02]  /*5b50*/  IMAD R21, R0.reuse, R12, R21 ;  /* 0x0000000c00157224 */ /* 0x040fe400078e0215 */
[--C-:B------:R-:W-:Y:S02]  /*5b60*/  @!P3 IMAD.IADD R31, R31, 0x1, -R0.reuse ;  /* 0x000000011f1fb824 */ /* 0x100fe400078e0a00 */
[----:B------:R-:W-:Y:S01]  /*5b70*/  @!P5 IMAD.IADD R29, R29, 0x1, -R0 ;  /* 0x000000011d1dd824 */ /* 0x000fe200078e0a00 */
[----:B------:R-:W-:Y:S01]  /*5b80*/  ISETP.GT.U32.AND P5, PT, R0, R21, PT ;  /* 0x000000150000720c */ /* 0x000fe20003fa4070 */
[----:B------:R-:W-:Y:S01]  /*5b90*/  @!P1 IMAD.MOV R33, RZ, RZ, -R33 ;  /* 0x000000ffff219224 */ /* 0x000fe200078e0a21 */
[----:B------:R-:W-:Y:S01]  /*5ba0*/  ISETP.GE.AND P1, PT, R10, RZ, PT ;  /* 0x000000ff0a00720c */ /* 0x000fe20003f26270 */
[----:B------:R-:W-:Y:S01]  /*5bb0*/  IMAD.MOV R8, RZ, RZ, -R8 ;  /* 0x000000ffff087224 */ /* 0x000fe200078e0a08 */
[----:B------:R-:W-:Y:S01]  /*5bc0*/  ISETP.GT.U32.AND P3, PT, R0, R31, PT ;  /* 0x0000001f0000720c */ /* 0x000fe20003f64070 */
[----:B------:R-:W-:-:S04]  /*5bd0*/  IMAD.HI.U32 R10, R3, R25, RZ ;  /* 0x00000019030a7227 */ /* 0x000fc800078e00ff */
[----:B------:R-:W-:Y:S01]  /*5be0*/  IMAD R23, R0, R8, R23 ;  /* 0x0000000800177224 */ /* 0x000fe200078e0217 */
[----:B------:R-:W-:Y:S01]  /*5bf0*/  LOP3.LUT R8, R2, 0x1e0, RZ, 0xfc, !PT ;  /* 0x000001e002087812 */ /* 0x000fe200078efcff */
[----:B------:R-:W-:Y:S02]  /*5c00*/  IMAD.MOV R10, RZ, RZ, -R10 ;  /* 0x000000ffff0a7224 */ /* 0x000fe400078e0a0a */
[--C-:B------:R-:W-:Y:S01]  /*5c10*/  @!P4 IMAD.IADD R27, R27, 0x1, -R0.reuse ;  /* 0x000000011b1bc824 */ /* 0x100fe200078e0a00 */
[C---:B------:R-:W-:Y:S01]  /*5c20*/  ISETP.GT.U32.AND P4, PT, R0.reuse, R23, PT ;  /* 0x000000170000720c */ /* 0x040fe20003f84070 */
[C---:B------:R-:W-:Y:S01]  /*5c30*/  IMAD R25, R0.reuse, R10, R25 ;  /* 0x0000000a00197224 */ /* 0x040fe200078e0219 */
[----:B------:R-:W-:Y:S01]  /*5c40*/  IABS R19, R8 ;  /* 0x0000000800137213 */ /* 0x000fe20000000000 */
[--C-:B------:R-:W-:Y:S02]  /*5c50*/  @!P5 IMAD.IADD R21, R21, 0x1, -R0.reuse ;  /* 0x000000011515d824 */ /* 0x100fe400078e0a00 */
[----:B------:R-:W-:Y:S01]  /*5c60*/  @!P0 IMAD.MOV R27, RZ, RZ, -R27 ;  /* 0x000000ffff1b8224 */ /* 0x000fe200078e0a1b */
[----:B------:R-:W-:Y:S01]  /*5c70*/  ISETP.GT.U32.AND P0, PT, R0, R25, PT ;  /* 0x000000190000720c */ /* 0x000fe20003f04070 */
[--C-:B------:R-:W-:Y:S01]  /*5c80*/  @!P3 IMAD.IADD R31, R31, 0x1, -R0.reuse ;  /* 0x000000011f1fb824 */ /* 0x100fe200078e0a00 */
[----:B------:R-:W-:Y:S01]  /*5c90*/  ISETP.GE.AND P3, PT, R13, RZ, PT ;  /* 0x000000ff0d00720c */ /* 0x000fe20003f66270 */
[----:B------:R-:W-:Y:S01]  /*5ca0*/  @!P2 IMAD.MOV R29, RZ, RZ, -R29 ;  /* 0x000000ffff1da224 */ /* 0x000fe200078e0a1d */
[----:B------:R-:W-:Y:S01]  /*5cb0*/  LOP3.LUT R13, R2, 0x1e4, RZ, 0xfc, !PT ;  /* 0x000001e4020d7812 */ /* 0x000fe200078efcff */
[----:B------:R-:W-:Y:S01]  /*5cc0*/  @!P6 IMAD.MOV R31, RZ, RZ, -R31 ;  /* 0x000000ffff1fe224 */ /* 0x000fe200078e0a1f */
[----:B------:R-:W-:Y:S01]  /*5cd0*/  ISETP.GT.U32.AND P5, PT, R0, R21, PT ;  /* 0x000000150000720c */ /* 0x000fe20003fa4070 */
[----:B------:R-:W-:Y:S01]  /*5ce0*/  @!P4 IMAD.IADD R23, R23, 0x1, -R0 ;  /* 0x000000011717c824 */ /* 0x000fe200078e0a00 */
[----:B------:R-:W-:-:S02]  /*5cf0*/  IABS R17, R13 ;  /* 0x0000000d00117213 */ /* 0x000fc40000000000 */
[----:B------:R-:W-:Y:S02]  /*5d00*/  ISETP.GE.AND P6, PT, R14, RZ, PT ;  /* 0x000000ff0e00720c */ /* 0x000fe40003fc6270 */
[----:B------:R-:W-:Y:S01]  /*5d10*/  ISETP.GE.AND P2, PT, R8, RZ, PT ;  /* 0x000000ff0800720c */ /* 0x000fe20003f46270 */
[C---:B------:R-:W-:Y:S01]  /*5d20*/  IMAD.HI.U32 R8, R3.reuse, R19, RZ ;  /* 0x0000001303087227 */ /* 0x040fe200078e00ff */
[----:B------:R-:W-:Y:S02]  /*5d30*/  LOP3.LUT R14, R2, 0x1e8, RZ, 0xfc, !PT ;  /* 0x000001e8020e7812 */ /* 0x000fe400078efcff */
[----:B------:R-:W-:Y:S01]  /*5d40*/  ISETP.GT.U32.AND P4, PT, R0, R23, PT ;  /* 0x000000170000720c */ /* 0x000fe20003f84070 */
[----:B------:R-:W-:Y:S01]  /*5d50*/  IMAD.HI.U32 R10, R3, R17, RZ ;  /* 0x00000011030a7227 */ /* 0x000fe200078e00ff */
[----:B------:R-:W-:-:S03]  /*5d60*/  IABS R185, R14 ;  /* 0x0000000e00b97213 */ /* 0x000fc60000000000 */
[----:B------:R-:W-:Y:S01]  /*5d70*/  IMAD.MOV R8, RZ, RZ, -R8 ;  /* 0x000000ffff087224 */ /* 0x000fe200078e0a08 */
[----:B------:R-:W-:Y:S01]  /*5d80*/  IADD3 R10, -R10, RZ, RZ ;  /* 0x000000ff0a0a7210 */ /* 0x000fe20007ffe1ff */
[--C-:B------:R-:W-:Y:S02]  /*5d90*/  @!P0 IMAD.IADD R25, R25, 0x1, -R0.reuse ;  /* 0x0000000119198824 */ /* 0x100fe400078e0a00 */
[----:B------:R-:W-:Y:S01]  /*5da0*/  @!P5 IMAD.IADD R21, R21, 0x1, -R0 ;  /* 0x000000011515d824 */ /* 0x000fe200078e0a00 */
[----:B------:R-:W-:Y:S01]  /*5db0*/  ISETP.GE.AND P5, PT, R13, RZ, PT ;  /* 0x000000ff0d00720c */ /* 0x000fe20003fa6270 */
[C---:B------:R-:W-:Y:S01]  /*5dc0*/  IMAD R19, R0.reuse, R8, R19 ;  /* 0x0000000800137224 */ /* 0x040fe200078e0213 */
[----:B------:R-:W-:Y:S01]  /*5dd0*/  ISETP.GT.U32.AND P0, PT, R0, R25, PT ;  /* 0x000000190000720c */ /* 0x000fe20003f04070 */
[----:B------:R-:W-:Y:S01]  /*5de0*/  IMAD.HI.U32 R12, R3, R185, RZ ;  /* 0x000000b9030c7227 */ /* 0x000fe200078e00ff */
[----:B------:R-:W-:-:S03]  /*5df0*/  IABS R13, R16 ;  /* 0x00000010000d7213 */ /* 0x000fc60000000000 */
[----:B------:R-:W-:Y:S01]  /*5e00*/  @!P1 IMAD.MOV R21, RZ, RZ, -R21 ;  /* 0x000000ffff159224 */ /* 0x000fe200078e0a15 */
[C---:B------:R-:W-:Y:S01]  /*5e10*/  ISETP.GT.U32.AND P1, PT, R0.reuse, R19, PT ;  /* 0x000000130000720c */ /* 0x040fe20003f24070 */
[----:B------:R-:W-:Y:S02]  /*5e20*/  IMAD.MOV R12, RZ, RZ, -R12 ;  /* 0x000000ffff0c7224 */ /* 0x000fe400078e0a0c */
[C---:B------:R-:W-:Y:S02]  /*5e30*/  IMAD R17, R0.reuse, R10, R17 ;  /* 0x0000000a00117224 */ /* 0x040fe400078e0211 */
[----:B------:R-:W-:Y:S01]  /*5e40*/  IMAD R185, R0, R12, R185 ;  /* 0x0000000c00b97224 */ /* 0x000fe200078e02b9 */
[----:B------:R-:W-:Y:S01]  /*5e50*/  LOP3.LUT R12, R2, 0x1f8, RZ, 0xfc, !PT ;  /* 0x000001f8020c7812 */ /* 0x000fe200078efcff */
[----:B------:R-:W-:Y:S01]  /*5e60*/  @!P4 IMAD.IADD R23, R23, 0x1, -R0 ;  /* 0x000000011717c824 */ /* 0x000fe200078e0a00 */
[----:B------:R-:W-:Y:S01]  /*5e70*/  ISETP.GT.U32.AND P4, PT, R0, R17, PT ;  /* 0x000000110000720c */ /* 0x000fe20003f84070 */
[----:B------:R-:W-:Y:S01]  /*5e80*/  IMAD.HI.U32 R2, R3, R13, RZ ;  /* 0x0000000d03027227 */ /* 0x000fe200078e00ff */
[----:B------:R-:W-:-:S03]  /*5e90*/  IABS R10, R12 ;  /* 0x0000000c000a7213 */ /* 0x000fc60000000000 */
[----:B------:R-:W-:Y:S02]  /*5ea0*/  IMAD.MOV R2, RZ, RZ, -R2 ;  /* 0x000000ffff027224 */ /* 0x000fe400078e0a02 */
[--C-:B------:R-:W-:Y:S01]  /*5eb0*/  @!P0 IMAD.IADD R25, R25, 0x1, -R0.reuse ;  /* 0x0000000119198824 */ /* 0x100fe200078e0a00 */
[C---:B------:R-:W-:Y:S01]  /*5ec0*/  ISETP.GT.U32.AND P0, PT, R0.reuse, R185, PT ;  /* 0x000000b90000720c */ /* 0x040fe20003f04070 */
[--C-:B------:R-:W-:Y:S02]  /*5ed0*/  @!P1 IMAD.IADD R19, R19, 0x1, -R0.reuse ;  /* 0x0000000113139824 */ /* 0x100fe400078e0a00 */
[C---:B------:R-:W-:Y:S02]  /*5ee0*/  IMAD R13, R0.reuse, R2, R13 ;  /* 0x00000002000d7224 */ /* 0x040fe400078e020d */
[----:B------:R-:W-:Y:S01]  /*5ef0*/  @!P4 IMAD.IADD R17, R17, 0x1, -R0 ;  /* 0x000000011111c824 */ /* 0x000fe200078e0a00 */
[C---:B------:R-:W-:Y:S01]  /*5f00*/  ISETP.GT.U32.AND P1, PT, R0.reuse, R19, PT ;  /* 0x000000130000720c */ /* 0x040fe20003f24070 */
[----:B------:R-:W-:Y:S01]  /*5f10*/  IMAD.HI.U32 R2, R3, R15, RZ ;  /* 0x0000000f03027227 */ /* 0x000fe200078e00ff */
[----:B------:R-:W-:-:S03]  /*5f20*/  ISETP.GT.U32.AND P4, PT, R0, R13, PT ;  /* 0x0000000d0000720c */ /* 0x000fc60003f84070 */
[----:B------:R-:W-:Y:S02]  /*5f30*/  IMAD.MOV R2, RZ, RZ, -R2 ;  /* 0x000000ffff027224 */ /* 0x000fe400078e0a02 */
[----:B------:R-:W-:Y:S01]  /*5f40*/  @!P0 IMAD.IADD R185, R185, 0x1, -R0 ;  /* 0x00000001b9b98824 */ /* 0x000fe200078e0a00 */
[----:B------:R-:W-:Y:S01]  /*5f50*/  ISETP.GT.U32.AND P0, PT, R0, R17, PT ;  /* 0x000000110000720c */ /* 0x000fe20003f04070 */
[----:B------:R-:W-:-:S04]  /*5f60*/  IMAD.HI.U32 R8, R3, R187, RZ ;  /* 0x000000bb03087227 */ /* 0x000fc800078e00ff */
[----:B------:R-:W-:Y:S02]  /*5f70*/  IMAD R15, R0, R2, R15 ;  /* 0x00000002000f7224 */ /* 0x000fe400078e020f */
[----:B------:R-:W-:-:S04]  /*5f80*/  IMAD.HI.U32 R3, R3, R10, RZ ;  /* 0x0000000a03037227 */ /* 0x000fc800078e00ff */
[----:B------:R-:W-:Y:S01]  /*5f90*/  @!P3 IMAD.MOV R23, RZ, RZ, -R23 ;  /* 0x000000ffff17b224 */ /* 0x000fe200078e0a17 */
[C---:B------:R-:W-:Y:S01]  /*5fa0*/  ISETP.GT.U32.AND P3, PT, R0.reuse, R185, PT ;  /* 0x000000b90000720c */ /* 0x040fe20003f64070 */
[----:B------:R-:W-:Y:S01]  /*5fb0*/  IMAD.MOV R8, RZ, RZ, -R8 ;  /* 0x000000ffff087224 */ /* 0x000fe200078e0a08 */
[----:B------:R-:W-:Y:S01]  /*5fc0*/  IADD3 R3, -R3, RZ, RZ ;  /* 0x000000ff03037210 */ /* 0x000fe20007ffe1ff */
[--C-:B------:R-:W-:Y:S01]  /*5fd0*/  @!P1 IMAD.IADD R19, R19, 0x1, -R0.reuse ;  /* 0x0000000113139824 */ /* 0x100fe200078e0a00 */
[C---:B------:R-:W-:Y:S01]  /*5fe0*/  ISETP.GT.U32.AND P1, PT, R0.reuse, R15, PT ;  /* 0x0000000f0000720c */ /* 0x040fe20003f24070 */
[--C-:B------:R-:W-:Y:S02]  /*5ff0*/  @!P4 IMAD.IADD R13, R13, 0x1, -R0.reuse ;  /* 0x000000010d0dc824 */ /* 0x100fe400078e0a00 */
[----:B------:R-:W-:Y:S01]  /*6000*/  IMAD R187, R0, R8, R187 ;  /* 0x0000000800bb7224 */ /* 0x000fe200078e02bb */
[----:B------:R-:W-:Y:S01]  /*6010*/  IADD3 R8, R242, -0x5, RZ ;  /* 0xfffffffbf2087810 */ /* 0x000fe20007ffe0ff */
[----:B------:R-:W-:Y:S01]  /*6020*/  @!P0 IMAD.IADD R17, R17, 0x1, -R0 ;  /* 0x0000000111118824 */ /* 0x000fe200078e0a00 */
[C---:B------:R-:W-:Y:S01]  /*6030*/  ISETP.GT.U32.AND P4, PT, R0.reuse, R13, PT ;  /* 0x0000000d0000720c */ /* 0x040fe20003f84070 */
[C---:B------:R-:W-:Y:S01]  /*6040*/  IMAD R2, R0.reuse, R3, R10 ;  /* 0x0000000300027224 */ /* 0x040fe200078e020a */
[----:B------:R-:W-:Y:S01]  /*6050*/  ISETP.GT.U32.AND P0, PT, R0, R187, PT ;  /* 0x000000bb0000720c */ /* 0x000fe20003f04070 */
[--C-:B------:R-:W-:Y:S01]  /*6060*/  @!P3 IMAD.IADD R185, R185, 0x1, -R0.reuse ;  /* 0x00000001b9b9b824 */ /* 0x100fe200078e0a00 */
[----:B------:R-:W-:Y:S01]  /*6070*/  IADD3 R3, R242, -0x1, RZ ;  /* 0xfffffffff2037810 */ /* 0x000fe20007ffe0ff */
[----:B------:R-:W-:Y:S01]  /*6080*/  @!P2 IMAD.MOV R19, RZ, RZ, -R19 ;  /* 0x000000ffff13a224 */ /* 0x000fe200078e0a13 */
[----:B------:R-:W-:Y:S01]  /*6090*/  ISETP.GT.U32.AND P3, PT, R0, R2, PT ;  /* 0x000000020000720c */ /* 0x000fe20003f64070 */
[--C-:B------:R-:W-:Y:S01]  /*60a0*/  @!P1 IMAD.IADD R15, R15, 0x1, -R0.reuse ;  /* 0x000000010f0f9824 */ /* 0x100fe200078e0a00 */
[----:B------:R-:W-:Y:S01]  /*60b0*/  ISETP.GE.U32.AND P1, PT, R3, 0x7fffffe0, PT ;  /* 0x7fffffe00300780c */ /* 0x000fe20003f26070 */
[----:B------:R-:W-:Y:S01]  /*60c0*/  @!P5 IMAD.MOV R17, RZ, RZ, -R17 ;  /* 0x000000ffff11d224 */ /* 0x000fe200078e0a11 */
[----:B------:R-:W-:Y:S01]  /*60d0*/  IADD3 R10, R242, -0x9, RZ ;  /* 0xfffffff7f20a7810 */ /* 0x000fe20007ffe0ff */
[----:B------:R-:W-:Y:S01]  /*60e0*/  @!P6 IMAD.MOV R25, RZ, RZ, -R25 ;  /* 0x000000ffff19e224 */ /* 0x000fe200078e0a19 */
[----:B------:R-:W-:Y:S01]  /*60f0*/  ISETP.GT.U32.AND P2, PT, R0, R15, PT ;  /* 0x0000000f0000720c */ /* 0x000fe20003f44070 */
[--C-:B------:R-:W-:Y:S01]  /*6100*/  @!P4 IMAD.IADD R13, R13, 0x1, -R0.reuse ;  /* 0x000000010d0dc824 */ /* 0x100fe200078e0a00 */
[----:B------:R-:W-:Y:S01]  /*6110*/  ISETP.GE.AND P4, PT, R16, RZ, PT ;  /* 0x000000ff1000720c */ /* 0x000fe20003f86270 */
[--C-:B------:R-:W-:Y:S01]  /*6120*/  @!P0 IMAD.IADD R187, R187, 0x1, -R0.reuse ;  /* 0x00000001bbbb8824 */ /* 0x100fe200078e0a00 */
[----:B------:R-:W-:Y:S01]  /*6130*/  ISETP.GE.AND P0, PT, R18, RZ, PT ;  /* 0x000000ff1200720c */ /* 0x000fe20003f06270 */
[----:B------:R-:W-:Y:S01]  /*6140*/  IMAD.MOV.U32 R3, RZ, RZ, R13 ;  /* 0x000000ffff037224 */ /* 0x000fe200078e000d */
[----:B------:R-:W-:Y:S01]  /*6150*/  ISETP.GE.AND P6, PT, R14, RZ, PT ;  /* 0x000000ff0e00720c */ /* 0x000fe20003fc6270 */
[----:B------:R-:W-:Y:S01]  /*6160*/  @!P3 IMAD.IADD R2, R2, 0x1, -R0 ;  /* 0x000000010202b824 */ /* 0x000fe200078e0a00 */
[----:B------:R-:W-:-:S04]  /*6170*/  ISETP.GT.U32.AND P5, PT, R0, R187, PT ;  /* 0x000000bb0000720c */ /* 0x000fc80003fa4070 */
[----:B------:R-:W-:Y:S01]  /*6180*/  ISETP.GT.U32.AND P3, PT, R0, R2, PT ;  /* 0x000000020000720c */ /* 0x000fe20003f64070 */
[--C-:B------:R-:W-:Y:S01]  /*6190*/  @!P2 IMAD.IADD R15, R15, 0x1, -R0.reuse ;  /* 0x000000010f0fa824 */ /* 0x100fe200078e0a00 */
[----:B------:R-:W-:Y:S01]  /*61a0*/  ISETP.GE.U32.AND P2, PT, R8, 0x7fffffdc, PT ;  /* 0x7fffffdc0800780c */ /* 0x000fe20003f46070 */
[----:B------:R-:W-:Y:S01]  /*61b0*/  @!P4 IMAD.MOV R3, RZ, RZ, -R3 ;  /* 0x000000ffff03c224 */ /* 0x000fe200078e0a03 */
[----:B------:R-:W-:Y:S01]  /*61c0*/  ISETP.GE.AND P4, PT, R20, RZ, PT ;  /* 0x000000ff1400720c */ /* 0x000fe20003f86270 */
[----:B------:R-:W-:Y:S01]  /*61d0*/  IMAD.MOV.U32 R13, RZ, RZ, R15 ;  /* 0x000000ffff0d7224 */ /* 0x000fe200078e000f */
[----:B------:R-:W-:Y:S02]  /*61e0*/  IADD3 R8, R242, -0xd, RZ ;  /* 0xfffffff3f2087810 */ /* 0x000fe40007ffe0ff */
[----:B------:R-:W-:Y:S01]  /*61f0*/  @!P6 IADD3 R185, -R185, RZ, RZ ;  /* 0x000000ffb9b9e210 */ /* 0x000fe20007ffe1ff */
[--C-:B------:R-:W-:Y:S01]  /*6200*/  @!P5 IMAD.IADD R187, R187, 0x1, -R0.reuse ;  /* 0x00000001bbbbd824 */ /* 0x100fe200078e0a00 */
[----:B------:R-:W-:Y:S01]  /*6210*/  ISETP.GE.U32.AND P5, PT, R8, 0x7fffffd4, PT ;  /* 0x7fffffd40800780c */ /* 0x000fe20003fa6070 */
[----:B------:R-:W-:Y:S01]  /*6220*/  @!P0 IMAD.MOV R13, RZ, RZ, -R13 ;  /* 0x000000ffff0d8224 */ /* 0x000fe200078e0a0d */
[----:B------:R-:W-:Y:S01]  /*6230*/  ISETP.GE.AND P0, PT, R12, RZ, PT ;  /* 0x000000ff0c00720c */ /* 0x000fe20003f06270 */
[----:B------:R-:W-:Y:S01]  /*6240*/  IMAD.MOV.U32 R15, RZ, RZ, R187 ;  /* 0x000000ffff0f7224 */ /* 0x000fe200078e00bb */
[----:B------:R-:W-:Y:S01]  /*6250*/  ISETP.GE.U32.AND P6, PT, R10, 0x7fffffd8, PT ;  /* 0x7fffffd80a00780c */ /* 0x000fe20003fc6070 */
[----:B------:R-:W-:Y:S01]  /*6260*/  @!P3 IMAD.IADD R2, R2, 0x1, -R0 ;  /* 0x000000010202b824 */ /* 0x000fe200078e0a00 */
[----:B------:R-:W-:Y:S01]  /*6270*/  IADD3 R8, R242, -0x11, RZ ;  /* 0xffffffeff2087810 */ /* 0x000fe20007ffe0ff */
[----:B------:R-:W-:Y:S01]  /*6280*/  @!P4 IMAD.MOV R15, RZ, RZ, -R15 ;  /* 0x000000ffff0fc224 */ /* 0x000fe200078e0a0f */
[----:B------:R-:W-:Y:S01]  /*6290*/  ISETP.NE.AND P3, PT, RZ, c[0x0][0x17c], PT ;  /* 0x00005f00ff007a0c */ /* 0x000fe20003f65270 */
[----:B------:R-:W-:Y:S01]  /*62a0*/  IMAD R0, R22, c[0x0][0x18c], RZ ;  /* 0x0000630016007a24 */ /* 0x000fe200078e02ff */
[----:B------:R-:W-:Y:S01]  /*62b0*/  LOP3.LUT R10, RZ, c[0x0][0x17c], RZ, 0x33, !PT ;  /* 0x00005f00ff0a7a12 */ /* 0x000fe200078e33ff */
[----:B------:R-:W-:Y:S01]  /*62c0*/  IMAD.MOV.U32 R187, RZ, RZ, R2 ;  /* 0x000000ffffbb7224 */ /* 0x000fe200078e0002 */
[----:B------:R-:W-:-:S02]  /*62d0*/  ISETP.GE.U32.AND P4, PT, R8, 0x7fffffd0, PT ;  /* 0x7fffffd00800780c */ /* 0x000fc40003f86070 */
[C---:B------:R-:W-:Y:S01]  /*62e0*/  SEL R8, R10.reuse, R9, !P3 ;  /* 0x000000090a087207 */ /* 0x040fe20005800000 */
[----:B------:R-:W-:Y:S01]  /*62f0*/  @!P0 IMAD.MOV R187, RZ, RZ, -R187 ;  /* 0x000000ffffbb8224 */ /* 0x000fe200078e0abb */
[C---:B------:R-:W-:Y:S02]  /*6300*/  SEL R9, R10.reuse, R35, !P3 ;  /* 0x000000230a097207 */ /* 0x040fe40005800000 */
[C---:B------:R-:W-:Y:S02]  /*6310*/  SEL R46, R10.reuse, R93, !P3 ;  /* 0x0000005d0a2e7207 */ /* 0x040fe40005800000 */
[C---:B------:R-:W-:Y:S02]  /*6320*/  SEL R93, R10.reuse, R121, !P3 ;  /* 0x000000790a5d7207 */ /* 0x040fe40005800000 */
[C---:B------:R-:W-:Y:S02]  /*6330*/  SEL R121, R10.reuse, R149, !P3 ;  /* 0x000000950a797207 */ /* 0x040fe40005800000 */
[----:B------:R-:W-:Y:S01]  /*6340*/  SEL R149, R10, R177, !P3 ;  /* 0x000000b10a957207 */ /* 0x000fe20005800000 */
[----:B------:R-:W-:Y:S01]  /*6350*/  IMAD R177, R9, c[0x0][0x190], RZ ;  /* 0x0000640009b17a24 */ /* 0x000fe200078e02ff */
[----:B------:R-:W-:Y:S01]  /*6360*/  LEA R2, P0, R0, c[0x0][0x168], 0x2 ;  /* 0x00005a0000027a11 */ /* 0x000fe200078010ff */
[----:B------:R-:W-:Y:S01]  /*6370*/  IMAD R93, R93, c[0x0][0x190], RZ ;  /* 0x000064005d5d7a24 */ /* 0x000fe200078e02ff */
[C---:B------:R-:W-:Y:S01]  /*6380*/  SEL R18, R10.reuse, R43, !P3 ;  /* 0x0000002b0a127207 */ /* 0x040fe20005800000 */
[----:B------:R-:W-:Y:S01]  /*6390*/  IMAD R121, R121, c[0x0][0x190], RZ ;  /* 0x0000640079797a24 */ /* 0x000fe200078e02ff */
[C---:B------:R-:W-:Y:S01]  /*63a0*/  SEL R20, R10.reuse, R45, !P3 ;  /* 0x0000002d0a147207 */ /* 0x040fe20005800000 */
[----:B------:R-:W-:Y:S01]  /*63b0*/  IMAD R149, R149, c[0x0][0x190], RZ ;  /* 0x0000640095957a24 */ /* 0x000fe200078e02ff */
[----:B------:R-:W-:-:S02]  /*63c0*/  SEL R24, R10, R49, !P3 ;  /* 0x000000310a187207 */ /* 0x000fc40005800000 */
[C---:B------:R-:W-:Y:S02]  /*63d0*/  SEL R28, R10.reuse, R53, !P3 ;  /* 0x000000350a1c7207 */ /* 0x040fe40005800000 */
[C---:B------:R-:W-:Y:S02]  /*63e0*/  SEL R16, R10.reuse, R47, !P3 ;  /* 0x0000002f0a107207 */ /* 0x040fe40005800000 */
[C---:B------:R-:W-:Y:S02]  /*63f0*/  SEL R54, R10.reuse, R75, !P3 ;  /* 0x0000004b0a367207 */ /* 0x040fe40005800000 */
[C---:B------:R-:W-:Y:S02]  /*6400*/  SEL R42, R10.reuse, R77, !P3 ;  /* 0x0000004d0a2a7207 */ /* 0x040fe40005800000 */
[C---:B------:R-:W-:Y:S02]  /*6410*/  SEL R52, R10.reuse, R79, !P3 ;  /* 0x0000004f0a347207 */ /* 0x040fe40005800000 */
        /* <DEDUP_REMOVED lines=10> */
[C---:B------:R-:W-:Y:S01]  /*64c0*/  SEL R77, R10.reuse, R105, !P3 ;  /* 0x000000690a4d7207 */ /* 0x040fe20005800000 */
[----:B------:R-:W-:Y:S01]  /*64d0*/  IMAD R47, R47, c[0x0][0x190], RZ ;  /* 0x000064002f2f7a24 */ /* 0x000fe200078e02ff */
        /* <DEDUP_REMOVED lines=12> */
[----:B------:R-:W-:Y:S01]  /*65a0*/  SEL R91, R10, R119, !P3 ;  /* 0x000000770a5b7207 */ /* 0x000fe20005800000 */
[----:B------:R-:W-:Y:S01]  /*65b0*/  IMAD R87, R87, c[0x0][0x190], RZ ;  /* 0x0000640057577a24 */ /* 0x000fe200078e02ff */
[----:B------:R-:W-:Y:S01]  /*65c0*/  LEA.HI.X.SX32 R0, R0, c[0x0][0x16c], 0x2, P0 ;  /* 0x00005b0000007a11 */ /* 0x000fe200000f16ff */
[----:B------:R-:W-:Y:S01]  /*65d0*/  IMAD R89, R89, c[0x0][0x190], RZ ;  /* 0x0000640059597a24 */ /* 0x000fe200078e02ff */
[C---:B------:R-:W-:Y:S01]  /*65e0*/  SEL R51, R10.reuse, R95, !P3 ;  /* 0x0000005f0a337207 */ /* 0x040fe20005800000 */
[----:B------:R-:W-:Y:S01]  /*65f0*/  IMAD R91, R91, c[0x0][0x190], RZ ;  /* 0x000064005b5b7a24 */ /* 0x000fe200078e02ff */
        /* <DEDUP_REMOVED lines=20> */
[----:B------:R-:W-:Y:S01]  /*6740*/  LEA R178, P0, R177, R2, 0x2 ;  /* 0x00000002b1b27211 */ /* 0x000fe200078010ff */
[----:B------:R-:W-:Y:S01]  /*6750*/  IMAD R117, R117, c[0x0][0x190], RZ ;  /* 0x0000640075757a24 */ /* 0x000fe200078e02ff */
[C---:B------:R-:W-:Y:S01]  /*6760*/  SEL R95, R10.reuse, R123, !P3 ;  /* 0x0000007b0a5f7207 */ /* 0x040fe20005800000 */
[----:B------:R-:W-:Y:S01]  /*6770*/  IMAD R119, R119, c[0x0][0x190], RZ ;  /* 0x0000640077777a24 */ /* 0x000fe200078e02ff */
[----:B------:R-:W-:-:S02]  /*6780*/  SEL R97, R10, R125, !P3 ;  /* 0x0000007d0a617207 */ /* 0x000fc40005800000 */
        /* <DEDUP_REMOVED lines=61> */
[----:B------:R-:W-:Y:S01]  /*6b60*/  SEL R36, R10, R63, !P3 ;  /* 0x0000003f0a247207 */ /* 0x000fe20005800000 */
[----:B------:R-:W-:Y:S01]  /*6b70*/  IMAD R34, R34, c[0x0][0x190], RZ ;  /* 0x0000640022227a24 */ /* 0x000fe200078e02ff */
[C---:B------:R-:W-:Y:S01]  /*6b80*/  SEL R37, R10.reuse, R65, !P3 ;  /* 0x000000410a257207 */ /* 0x040fe20005800000 */
        /* <DEDUP_REMOVED lines=97> */
[----:B------:R-:W-:Y:S01]  /*71a0*/  LEA R176, P3, R7, c[0x0][0x160], 0x2 ;  /* 0x0000580007b07a11 */ /* 0x000fe200078610ff */
[----:B------:R-:W-:Y:S01]  /*71b0*/  IMAD R206, R206, c[0x0][0x190], RZ ;  /* 0x00006400cece7a24 */ /* 0x000fe200078e02ff */
[----:B------:R-:W-:Y:S01]  /*71c0*/  LEA.HI.X.SX32 R179, R177, R0, 0x2, P0 ;  /* 0x00000000b1b37211 */ /* 0x000fe200000f16ff */
[----:B------:R-:W-:Y:S01]  /*71d0*/  IMAD R208, R208, c[0x0][0x190], RZ ;  /* 0x00006400d0d07a24 */ /* 0x000fe200078e02ff */
[----:B------:R-:W-:Y:S01]  /*71e0*/  LEA R182, P0, R5, c[0x0][0x160], 0x2 ;  /* 0x0000580005b67a11 */ /* 0x000fe200078010ff */
[----:B------:R-:W-:Y:S01]  /*71f0*/  IMAD R203, R203, c[0x0][0x190], RZ ;  /* 0x00006400cbcb7a24 */ /* 0x000fe200078e02ff */
[----:B------:R-:W-:Y:S01]  /*7200*/  LEA.HI.X.SX32 R177, R7, c[0x0][0x164], 0x2, P3 ;  /* 0x0000590007b17a11 */ /* 0x000fe200018f16ff */
[----:B------:R1:W-:Y:S01]  /*7210*/  STL.64 [R1+0x420], R178 ;  /* 0x000420b201007387 */ /* 0x0003e20000100a00 */
[C---:B------:R-:W-:Y:S01]  /*7220*/  LEA R180, P3, R6.reuse, c[0x0][0x160], 0x2 ;  /* 0x0000580006b47a11 */ /* 0x040fe200078610ff */
[----:B------:R-:W-:Y:S01]  /*7230*/  IMAD R205, R205, c[0x0][0x190], RZ ;  /* 0x00006400cdcd7a24 */ /* 0x000fe200078e02ff */
[----:B------:R-:W-:Y:S01]  /*7240*/  LEA.HI.X.SX32 R183, R5, c[0x0][0x164], 0x2, P0 ;  /* 0x0000590005b77a11 */ /* 0x000fe200000f16ff */
[----:B------:R-:W-:Y:S01]  /*7250*/  IMAD R199, R199, c[0x0][0x190], RZ ;  /* 0x00006400c7c77a24 */ /* 0x000fe200078e02ff */
[----:B------:R-:W-:Y:S01]  /*7260*/  LEA.HI.X.SX32 R181, R6, c[0x0][0x164], 0x2, P3 ;  /* 0x0000590006b57a11 */ /* 0x000fe200018f16ff */
[----:B------:R-:W-:Y:S01]  /*7270*/  IMAD R201, R201, c[0x0][0x190], RZ ;  /* 0x00006400c9c97a24 */ /* 0x000fe200078e02ff */
[----:B------:R-:W-:Y:S01]  /*7280*/  LEA R4, P3, R13, R2, 0x2 ;  /* 0x000000020d047211 */ /* 0x000fe200078610ff */
[----:B------:R-:W-:Y:S01]  /*7290*/  IMAD R195, R195, c[0x0][0x190], RZ ;  /* 0x00006400c3c37a24 */ /* 0x000fe200078e02ff */
[----:B------:R-:W-:Y:S01]  /*72a0*/  IADD3 R207, R242, -0x15, RZ ;  /* 0xffffffebf2cf7810 */ /* 0x000fe20007ffe0ff */
[----:B------:R-:W-:Y:S01]  /*72b0*/  IMAD R197, R197, c[0x0][0x190], RZ ;  /* 0x00006400c5c57a24 */ /* 0x000fe200078e02ff */
[----:B------:R-:W-:Y:S01]  /*72c0*/  LEA.HI.X.SX32 R5, R13, R0, 0x2, P3 ;  /* 0x000000000d057211 */ /* 0x000fe200018f16ff */
[----:B------:R-:W-:Y:S01]  /*72d0*/  IMAD R191, R191, c[0x0][0x190], RZ ;  /* 0x00006400bfbf7a24 */ /* 0x000fe200078e02ff */
[----:B-1----:R-:W-:Y:S01]  /*72e0*/  LEA R178, P0, R8, c[0x0][0x160], 0x2 ;  /* 0x0000580008b27a11 */ /* 0x002fe200078010ff */
[----:B------:R-:W-:-:S02]  /*72f0*/  IMAD R193, R193, c[0x0][0x190], RZ ;  /* 0x00006400c1c17a24 */ /* 0x000fc400078e02ff */
[----:B------:R-:W-:Y:S01]  /*7300*/  IMAD R190, R190, c[0x0][0x190], RZ ;  /* 0x00006400bebe7a24 */ /* 0x000fe200078e02ff */
[----:B------:R-:W-:Y:S01]  /*7310*/  LEA.HI.X.SX32 R179, R8, c[0x0][0x164], 0x2, P0 ;  /* 0x0000590008b37a11 */ /* 0x000fe200000f16ff */
[----:B------:R-:W-:Y:S01]  /*7320*/  IMAD R189, R189, c[0x0][0x190], RZ ;  /* 0x00006400bdbd7a24 */ /* 0x000fe200078e02ff */
[-C--:B------:R-:W-:Y:S01]  /*7330*/  LEA R6, P0, R11, R2.reuse, 0x2 ;  /* 0x000000020b067211 */ /* 0x080fe200078010ff */
[----:B------:R-:W-:Y:S01]  /*7340*/  IMAD R198, R198, c[0x0][0x190], RZ ;  /* 0x00006400c6c67a24 */ /* 0x000fe200078e02ff */
[----:B------:R-:W-:Y:S01]  /*7350*/  LEA R8, P3, R9, R2, 0x2 ;  /* 0x0000000209087211 */ /* 0x000fe200078610ff */
[----:B------:R-:W-:Y:S01]  /*7360*/  IMAD R194, R194, c[0x0][0x190], RZ ;  /* 0x00006400c2c27a24 */ /* 0x000fe200078e02ff */
[----:B------:R-:W-:Y:S01]  /*7370*/  LEA.HI.X.SX32 R7, R11, R0, 0x2, P0 ;  /* 0x000000000b077211 */ /* 0x000fe200000f16ff */
[----:B------:R-:W-:Y:S01]  /*7380*/  IMAD R204, R204, c[0x0][0x190], RZ ;  /* 0x00006400cccc7a24 */ /* 0x000fe200078e02ff */
[----:B------:R-:W-:Y:S01]  /*7390*/  LEA R10, P0, R15, R2, 0x2 ;  /* 0x000000020f0a7211 */ /* 0x000fe200078010ff */
[----:B------:R-:W-:Y:S01]  /*73a0*/  IMAD R202, R202, c[0x0][0x190], RZ ;  /* 0x00006400caca7a24 */ /* 0x000fe200078e02ff */
[----:B------:R-:W-:Y:S01]  /*73b0*/  LEA.HI.X.SX32 R9, R9, R0, 0x2, P3 ;  /* 0x0000000009097211 */ /* 0x000fe200018f16ff */
[----:B------:R1:W-:Y:S01]  /*73c0*/  STL.64 [R1+0x37e8], R6 ;  /* 0x0037e80601007387 */ /* 0x0003e20000100a00 */
[----:B------:R-:W-:Y:S01]  /*73d0*/  LEA R12, P3, R17, R2, 0x2 ;  /* 0x00000002110c7211 */ /* 0x000fe200078610ff */
[----:B------:R-:W-:Y:S01]  /*73e0*/  IMAD R196, R196, c[0x0][0x190], RZ ;  /* 0x00006400c4c47a24 */ /* 0x000fe200078e02ff */
[----:B------:R-:W-:Y:S01]  /*73f0*/  LEA.HI.X.SX32 R11, R15, R0, 0x2, P0 ;  /* 0x000000000f0b7211 */ /* 0x000fe200000f16ff */
[----:B------:R-:W-:Y:S01]  /*7400*/  IMAD R200, R200, c[0x0][0x190], RZ ;  /* 0x00006400c8c87a24 */ /* 0x000fe200078e02ff */
[----:B------:R-:W-:Y:S01]  /*7410*/  LEA R14, P0, R19, R2, 0x2 ;  /* 0x00000002130e7211 */ /* 0x000fe200078010ff */
[----:B------:R-:W-:Y:S01]  /*7420*/  IMAD R188, R188, c[0x0][0x190], RZ ;  /* 0x00006400bcbc7a24 */ /* 0x000fe200078e02ff */
[----:B------:R-:W-:Y:S01]  /*7430*/  LEA.HI.X.SX32 R13, R17, R0, 0x2, P3 ;  /* 0x00000000110d7211 */ /* 0x000fe200018f16ff */
[----:B------:R-:W-:Y:S01]  /*7440*/  STL.64 [R1+0x37f0], R10 ;  /* 0x0037f00a01007387 */ /* 0x000fe20000100a00 */
        /* <DEDUP_REMOVED lines=16> */
[----:B------:R-:W-:-:S02]  /*7550*/  LEA R24, P3, R29, R2, 0x2 ;  /* 0x000000021d187211 */ /* 0x000fc400078610ff */
[----:B------:R-:W-:Y:S02]  /*7560*/  LEA.HI.X.SX32 R23, R27, R0, 0x2, P0 ;  /* 0x000000001b177211 */ /* 0x000fe400000f16ff */
[----:B------:R-:W-:Y:S02]  /*7570*/  LEA R26, P0, R31, R2, 0x2 ;  /* 0x000000021f1a7211 */ /* 0x000fe400078010ff */
[----:B------:R-:W-:Y:S01]  /*7580*/  LEA.HI.X.SX32 R25, R29, R0, 0x2, P3 ;  /* 0x000000001d197211 */ /* 0x000fe200018f16ff */
[----:B------:R-:W-:Y:S01]  /*7590*/  STL.64 [R1+0x3808], R22 ;  /* 0x0038081601007387 */ /* 0x000fe20000100a00 */
[----:B------:R-:W-:Y:S02]  /*75a0*/  LEA R28, P3, R33, R2, 0x2 ;  /* 0x00000002211c7211 */ /* 0x000fe400078610ff */
[----:B------:R-:W-:Y:S02]  /*75b0*/  LEA.HI.X.SX32 R27, R31, R0, 0x2, P0 ;  /* 0x000000001f1b7211 */ /* 0x000fe400000f16ff */
[----:B------:R-:W-:-:S02]  /*75c0*/  LEA R30, P0, R34, R2, 0x2 ;  /* 0x00000002221e7211 */ /* 0x000fc400078010ff */
[----:B------:R-:W-:Y:S01]  /*75d0*/  LEA.HI.X.SX32 R29, R33, R0, 0x2, P3 ;  /* 0x00000000211d7211 */ /* 0x000fe200018f16ff */
[----:B------:R-:W-:Y:S01]  /*75e0*/  STL.64 [R1+0x3810], R26 ;  /* 0x0038101a01007387 */ /* 0x000fe20000100a00 */
[C---:B------:R-:W-:Y:S02]  /*75f0*/  LEA R32, P3, R35.reuse, R2, 0x2 ;  /* 0x0000000223207211 */ /* 0x040fe400078610ff */
[----:B------:R-:W-:Y:S02]  /*7600*/  LEA.HI.X.SX32 R31, R34, R0, 0x2, P0 ;  /* 0x00000000221f7211 */ /* 0x000fe400000f16ff */
[C---:B------:R-:W-:Y:S02]  /*7610*/  LEA R34, P0, R56.reuse, R2, 0x2 ;  /* 0x0000000238227211 */ /* 0x040fe400078010ff */
[-C--:B------:R-:W-:Y:S01]  /*7620*/  LEA.HI.X.SX32 R33, R35, R0.reuse, 0x2, P3 ;  /* 0x0000000023217211 */ /* 0x080fe200018f16ff */
[----:B------:R-:W-:Y:S01]  /*7630*/  STL.64 [R1+0x3818], R30 ;  /* 0x0038181e01007387 */ /* 0x000fe20000100a00 */
[----:B------:R-:W-:-:S02]  /*7640*/  LEA.HI.X.SX32 R35, R56, R0, 0x2, P0 ;  /* 0x0000000038237211 */ /* 0x000fc400000f16ff */
[CC--:B------:R-:W-:Y:S02]  /*7650*/  LEA R38, P0, R58.reuse, R2.reuse, 0x2 ;  /* 0x000000023a267211 */ /* 0x0c0fe400078010ff */
[----:B------:R-:W-:Y:S01]  /*7660*/  LEA R36, P3, R37, R2, 0x2 ;  /* 0x0000000225247211 */ /* 0x000fe200078610ff */
[----:B------:R-:W-:Y:S01]  /*7670*/  STL.64 [R1+0x3820], R34 ;  /* 0x0038202201007387 */ /* 0x000fe20000100a00 */
[----:B------:R-:W-:Y:S02]  /*7680*/  LEA.HI.X.SX32 R39, R58, R0, 0x2, P0 ;  /* 0x000000003a277211 */ /* 0x000fe400000f16ff */
[----:B------:R-:W-:Y:S02]  /*7690*/  LEA R42, P0, R249, R2, 0x2 ;  /* 0x00000002f92a7211 */ /* 0x000fe400078010ff */
[-C--:B------:R-:W-:Y:S01]  /*76a0*/  LEA.HI.X.SX32 R37, R37, R0.reuse, 0x2, P3 ;  /* 0x0000000025257211 */ /* 0x080fe200018f16ff */
[----:B------:R-:W-:Y:S01]  /*76b0*/  STL.64 [R1+0x3828], R38 ;  /* 0x0038282601007387 */ /* 0x000fe20000100a00 */
[----:B------:R-:W-:-:S02]  /*76c0*/  LEA.HI.X.SX32 R43, R249, R0, 0x2, P0 ;  /* 0x00000000f92b7211 */ /* 0x000fc400000f16ff */
[-C--:B------:R-:W-:Y:S02]  /*76d0*/  LEA R46, P0, R47, R2.reuse, 0x2 ;  /* 0x000000022f2e7211 */ /* 0x080fe400078010ff */
[----:B------:R-:W-:Y:S01]  /*76e0*/  LEA R40, P3, R251, R2, 0x2 ;  /* 0x00000002fb287211 */ /* 0x000fe200078610ff */
[----:B------:R-:W-:Y:S01]  /*76f0*/  STL.64 [R1+0x3830], R42 ;  /* 0x0038302a01007387 */ /* 0x000fe20000100a00 */
[----:B------:R-:W-:Y:S02]  /*7700*/  LEA.HI.X.SX32 R47, R47, R0, 0x2, P0 ;  /* 0x000000002f2f7211 */ /* 0x000fe400000f16ff */
[----:B------:R-:W-:Y:S02]  /*7710*/  LEA R50, P0, R241, R2, 0x2 ;  /* 0x00000002f1327211 */ /* 0x000fe400078010ff */
        /* <DEDUP_REMOVED lines=12> */
[----:B------:R-:W-:Y:S02]  /*77e0*/  LEA R52, P3, R239, R2, 0x2 ;  /* 0x00000002ef347211 */ /* 0x000fe400078610ff */
        /* <DEDUP_REMOVED lines=38> */
[----:B------:R2:W-:Y:S01]  /*7a50*/  STL.64 [R1+0x3888], R86 ;  /* 0x0038885601007387 */ /* 0x0005e20000100a00 */
[----:B------:R-:W-:Y:S02]  /*7a60*/  LEA R84, P3, R85, R2, 0x2 ;  /* 0x0000000255547211 */ /* 0x000fe400078610ff */
[----:B------:R-:W-:Y:S02]  /*7a70*/  LEA.HI.X.SX32 R91, R91, R0, 0x2, P0 ;  /* 0x000000005b5b7211 */ /* 0x000fe400000f16ff */
[----:B------:R-:W-:-:S02]  /*7a80*/  LEA R94, P0, R95, R2, 0x2 ;  /* 0x000000025f5e7211 */ /* 0x000fc400078010ff */
[----:B------:R-:W-:Y:S02]  /*7a90*/  LEA.HI.X.SX32 R85, R85, R0, 0x2, P3 ;  /* 0x0000000055557211 */ /* 0x000fe400018f16ff */
[----:B------:R-:W-:Y:S02]  /*7aa0*/  LEA R88, P3, R89, R2, 0x2 ;  /* 0x0000000259587211 */ /* 0x000fe400078610ff */
[----:B------:R-:W-:Y:S02]  /*7ab0*/  LEA.HI.X.SX32 R95, R95, R0, 0x2, P0 ;  /* 0x000000005f5f7211 */ /* 0x000fe400000f16ff */
        /* <DEDUP_REMOVED lines=80> */
[----:B-1----:R-:W-:-:S02]  /*7fc0*/  LEA R6, P0, R235, R2, 0x2 ;  /* 0x00000002eb067211 */ /* 0x002fc400078010ff */
[----:B------:R-:W-:Y:S02]  /*7fd0*/  LEA.HI.X.SX32 R169, R169, R0, 0x2, P3 ;  /* 0x00000000a9a97211 */ /* 0x000fe400018f16ff */
[----:B------:R-:W-:Y:S02]  /*7fe0*/  LEA R172, P3, R173, R2, 0x2 ;  /* 0x00000002adac7211 */ /* 0x000fe400078610ff */
[-C--:B------:R-:W-:Y:S02]  /*7ff0*/  LEA.HI.X.SX32 R7, R235, R0.reuse, 0x2, P0 ;  /* 0x00000000eb077211 */ /* 0x080fe400000f16ff */
[----:B------:R-:W-:Y:S02]  /*8000*/  LEA.HI.X.SX32 R173, R173, R0, 0x2, P3 ;  /* 0x00000000adad7211 */ /* 0x000fe400018f16ff */
[C---:B--2---:R-:W-:Y:S01]  /*8010*/  LEA R86, P3, R237.reuse, R2, 0x2 ;  /* 0x00000002ed567211 */ /* 0x044fe200078610ff */
[----:B------:R1:W-:Y:S03]  /*8020*/  STL.64 [R1+0x210], R6 ;  /* 0x0002100601007387 */ /* 0x0003e60000100a00 */
[----:B------:R-:W-:-:S02]  /*8030*/  LEA.HI.X.SX32 R87, R237, R0, 0x2, P3 ;  /* 0x00000000ed577211 */ /* 0x000fc400018f16ff */
[----:B------:R-:W-:-:S03]  /*8040*/  LEA R82, P3, R233, R2, 0x2 ;  /* 0x00000002e9527211 */ /* 0x000fc600078610ff */
[----:B------:R-:W-:Y:S01]  /*8050*/  STL.64 [R1+0x200], R86 ;  /* 0x0002005601007387 */ /* 0x000fe20000100a00 */
[----:B------:R-:W-:Y:S02]  /*8060*/  LEA.HI.X.SX32 R83, R233, R0, 0x2, P3 ;  /* 0x00000000e9537211 */ /* 0x000fe400018f16ff */
[-C--:B------:R-:W-:Y:S02]  /*8070*/  LEA R78, P3, R229, R2.reuse, 0x2 ;  /* 0x00000002e54e7211 */ /* 0x080fe400078610ff */
[----:B-1----:R-:W-:Y:S02]  /*8080*/  LEA R6, P0, R231, R2, 0x2 ;  /* 0x00000002e7067211 */ /* 0x002fe400078010ff */
[-C--:B------:R-:W-:Y:S02]  /*8090*/  LEA.HI.X.SX32 R79, R229, R0.reuse, 0x2, P3 ;  /* 0x00000000e54f7211 */ /* 0x080fe400018f16ff */
[----:B------:R-:W-:Y:S02]  /*80a0*/  LEA.HI.X.SX32 R7, R231, R0, 0x2, P0 ;  /* 0x00000000e7077211 */ /* 0x000fe400000f16ff */
[----:B------:R-:W-:-:S03]  /*80b0*/  LEA R74, P3, R225, R2, 0x2 ;  /* 0x00000002e14a7211 */ /* 0x000fc600078610ff */
[----:B------:R1:W-:Y:S01]  /*80c0*/  STL.64 [R1+0x240], R6 ;  /* 0x0002400601007387 */ /* 0x0003e20000100a00 */
[----:B------:R-:W-:Y:S02]  /*80d0*/  LEA.HI.X.SX32 R75, R225, R0, 0x2, P3 ;  /* 0x00000000e14b7211 */ /* 0x000fe400018f16ff */
[C---:B------:R-:W-:Y:S01]  /*80e0*/  LEA R70, P3, R221.reuse, R2, 0x2 ;  /* 0x00000002dd467211 */ /* 0x040fe200078610ff */
[----:B------:R-:W-:Y:S01]  /*80f0*/  STL.64 [R1+0x230], R82 ;  /* 0x0002305201007387 */ /* 0x000fe20000100a00 */
[----:B------:R-:W-:Y:S02]  /*8100*/  IADD3 R225, R242, -0x20, RZ ;  /* 0xffffffe0f2e17810 */ /* 0x000fe40007ffe0ff */
[----:B------:R-:W-:Y:S02]  /*8110*/  LEA.HI.X.SX32 R71, R221, R0, 0x2, P3 ;  /* 0x00000000dd477211 */ /* 0x000fe400018f16ff */
[-C--:B------:R-:W-:Y:S02]  /*8120*/  LEA R66, P3, R217, R2.reuse, 0x2 ;  /* 0x00000002d9427211 */ /* 0x080fe400078610ff */
[----:B-1----:R-:W-:-:S02]  /*8130*/  LEA R6, P0, R227, R2, 0x2 ;  /* 0x00000002e3067211 */ /* 0x002fc400078010ff */
[-C--:B------:R-:W-:Y:S02]  /*8140*/  LEA.HI.X.SX32 R67, R217, R0.reuse, 0x2, P3 ;  /* 0x00000000d9437211 */ /* 0x080fe400018f16ff */
[----:B------:R-:W-:Y:S02]  /*8150*/  LEA.HI.X.SX32 R7, R227, R0, 0x2, P0 ;  /* 0x00000000e3077211 */ /* 0x000fe400000f16ff */
[----:B------:R-:W-:-:S03]  /*8160*/  LEA R62, P3, R213, R2, 0x2 ;  /* 0x00000002d53e7211 */ /* 0x000fc600078610ff */
[----:B------:R1:W-:Y:S01]  /*8170*/  STL.64 [R1+0x270], R6 ;  /* 0x0002700601007387 */ /* 0x0003e20000100a00 */
[----:B------:R-:W-:Y:S02]  /*8180*/  LEA.HI.X.SX32 R63, R213, R0, 0x2, P3 ;  /* 0x00000000d53f7211 */ /* 0x000fe400018f16ff */
[C---:B------:R-:W-:Y:S01]  /*8190*/  LEA R58, P3, R210.reuse, R2, 0x2 ;  /* 0x00000002d23a7211 */ /* 0x040fe200078610ff */
[----:B------:R-:W-:Y:S03]  /*81a0*/  STL.64 [R1+0x260], R78 ;  /* 0x0002604e01007387 */ /* 0x000fe60000100a00 */
        /* <DEDUP_REMOVED lines=33> */
[-C--:B------:R-:W-:Y:S01]  /*83c0*/  LEA.HI.X.SX32 R19, R192, R0.reuse, 0x2, P3 ;  /* 0x00000000c0137211 */ /* 0x080fe200018f16ff */
[----:B------:R-:W-:Y:S01]  /*83d0*/  IMAD.SHL.U32 R192, R212, 0x4, RZ ;  /* 0x00000004d4c07824 */ /* 0x000fe200078e00ff */
[----:B------:R-:W-:Y:S02]  /*83e0*/  LEA.HI.X.SX32 R7, R211, R0, 0x2, P0 ;  /* 0x00000000d3077211 */ /* 0x000fe400000f16ff */
[C---:B------:R-:W-:Y:S02]  /*83f0*/  LEA R14, P3, R185.reuse, R2, 0x2 ;  /* 0x00000002b90e7211 */ /* 0x040fe400078610ff */
[----:B------:R1:W-:Y:S02]  /*8400*/  LDGSTS.E [R192], [R176.64], !P1 ;  /* 0x00000000b0c07fae */ /* 0x0003e4000c921844 */
[----:B------:R-:W-:Y:S02]  /*8410*/  LEA.HI.X.SX32 R15, R185, R0, 0x2, P3 ;  /* 0x00000000b90f7211 */ /* 0x000fe400018f16ff */
[----:B------:R2:W-:Y:S01]  /*8420*/  STL.64 [R1+0x330], R6 ;  /* 0x0003300601007387 */ /* 0x0005e20000100a00 */
[----:B------:R-:W-:-:S03]  /*8430*/  LEA R10, P3, R184, R2, 0x2 ;  /* 0x00000002b80a7211 */ /* 0x000fc600078610ff */
[----:B------:R-:W-:Y:S01]  /*8440*/  STL.64 [R1+0x320], R62 ;  /* 0x0003203e01007387 */ /* 0x000fe20000100a00 */
[----:B------:R-:W-:-:S03]  /*8450*/  LEA.HI.X.SX32 R11, R184, R0, 0x2, P3 ;  /* 0x00000000b80b7211 */ /* 0x000fc600018f16ff */
[----:B------:R1:W-:Y:S01]  /*8460*/  LDGSTS.E [R192+0x200], [R182.64], !P1 ;  /* 0x00200000b6c07fae */ /* 0x0003e2000c921844 */
[----:B--2---:R-:W-:-:S03]  /*8470*/  LEA R6, P0, R209, R2, 0x2 ;  /* 0x00000002d1067211 */ /* 0x004fc600078010ff */
[----:B------:R1:W-:Y:S01]  /*8480*/  LDGSTS.E [R192+0x400], [R180.64], !P1 ;  /* 0x00400000b4c07fae */ /* 0x0003e2000c921844 */
[----:B------:R-:W-:-:S03]  /*8490*/  LEA.HI.X.SX32 R7, R209, R0, 0x2, P0 ;  /* 0x00000000d1077211 */ /* 0x000fc600000f16ff */
[----:B------:R1:W-:Y:S04]  /*84a0*/  LDGSTS.E [R192+0x600], [R178.64], !P1 ;  /* 0x00600000b2c07fae */ /* 0x0003e8000c921844 */
[----:B------:R2:W-:Y:S04]  /*84b0*/  STL.64 [R1+0x350], R6 ;  /* 0x0003500601007387 */ /* 0x0005e80000100a00 */
[----:B------:R-:W-:Y:S01]  /*84c0*/  STL.64 [R1+0x340], R58 ;  /* 0x0003403a01007387 */ /* 0x000fe20000100a00 */
[----:B--2---:R-:W-:-:S04]  /*84d0*/  LEA R6, P0, R206, R2, 0x2 ;  /* 0x00000002ce067211 */ /* 0x004fc800078010ff */
[----:B------:R-:W-:-:S05]  /*84e0*/  LEA.HI.X.SX32 R7, R206, R0, 0x2, P0 ;  /* 0x00000000ce077211 */ /* 0x000fca00000f16ff */
        /* <DEDUP_REMOVED lines=37> */
[----:B------:R-:W-:Y:S04]  /*8740*/  STL.64 [R1+0x3e8], R18 ;  /* 0x0003e81201007387 */ /* 0x000fe80000100a00 */
[----:B------:R-:W-:Y:S01]  /*8750*/  STL.64 [R1+0x3f8], R14 ;  /* 0x0003f80e01007387 */ /* 0x000fe20000100a00 */
[----:B--2---:R-:W-:-:S04]  /*8760*/  LEA R6, P0, R3, R2, 0x2 ;  /* 0x0000000203067211 */ /* 0x004fc800078010ff */
[----:B------:R-:W-:Y:S02]  /*8770*/  LEA.HI.X.SX32 R7, R3, R0, 0x2, P0 ;  /* 0x0000000003077211 */ /* 0x000fe400000f16ff */
[----:B------:R-:W-:Y:S02]  /*8780*/  LEA R188, P0, R186, R2, 0x2 ;  /* 0x00000002babc7211 */ /* 0x000fe400078010ff */
[----:B------:R-:W-:Y:S01]  /*8790*/  IADD3 R3, R242, -0x19, RZ ;  /* 0xffffffe7f2037810 */ /* 0x000fe20007ffe0ff */
[----:B------:R2:W-:Y:S01]  /*87a0*/  STL.64 [R1+0x400], R6 ;  /* 0x0004000601007387 */ /* 0x0005e20000100a00 */
[----:B------:R-:W-:Y:S02]  /*87b0*/  LEA.HI.X.SX32 R189, R186, R0, 0x2, P0 ;  /* 0x00000000babd7211 */ /* 0x000fe400000f16ff */
[----:B------:R-:W-:Y:S01]  /*87c0*/  ISETP.GE.U32.AND P0, PT, R207, 0x7fffffcc, PT ;  /* 0x7fffffcccf00780c */ /* 0x000fe20003f06070 */
[----:B------:R-:W-:Y:S04]  /*87d0*/  STL.64 [R1+0x408], R10 ;  /* 0x0004080a01007387 */ /* 0x000fe80000100a00 */
[----:B------:R3:W-:Y:S01]  /*87e0*/  STL.64 [R1+0x418], R188 ;  /* 0x000418bc01007387 */ /* 0x0007e20000100a00 */
[----:B--2---:R-:W-:Y:S01]  /*87f0*/  LEA R6, P3, R187, R2, 0x2 ;  /* 0x00000002bb067211 */ /* 0x004fe200078610ff */
[----:B------:R-:W-:-:S03]  /*8800*/  IMAD.MOV.U32 R2, RZ, RZ, c[0x0][0x188] ;  /* 0x00006200ff027624 */ /* 0x000fc600078e00ff */
[----:B------:R-:W-:Y:S01]  /*8810*/  LEA.HI.X.SX32 R7, R187, R0, 0x2, P3 ;  /* 0x00000000bb077211 */ /* 0x000fe200018f16ff */
[C---:B------:R-:W-:Y:S01]  /*8820*/  IMAD.SHL.U32 R0, R2.reuse, 0x4, RZ ;  /* 0x0000000402007824 */ /* 0x040fe200078e00ff */
[----:B------:R-:W-:Y:S01]  /*8830*/  ISETP.GE.U32.AND P3, PT, R3, 0x7fffffc8, PT ;  /* 0x7fffffc80300780c */ /* 0x000fe20003f66070 */
[----:B------:R-:W-:Y:S01]  /*8840*/  IMAD R240, R2, 0x18, RZ ;  /* 0x0000001802f07824 */ /* 0x000fe200078e02ff */
[----:B------:R-:W-:Y:S01]  /*8850*/  IADD3 R3, R242, -0x1d, RZ ;  /* 0xffffffe3f2037810 */ /* 0x000fe20007ffe0ff */
[C---:B------:R-:W-:Y:S01]  /*8860*/  IMAD.WIDE R190, R0.reuse, 0x4, R176 ;  /* 0x0000000400be7825 */ /* 0x040fe200078e02b0 */
[----:B------:R-:W-:Y:S02]  /*8870*/  STL.64 [R1+0x410], R6 ;  /* 0x0004100601007387 */ /* 0x000fe40000100a00 */
[----:B------:R-:W-:Y:S01]  /*8880*/  ISETP.GE.U32.AND P1, PT, R3, 0x7fffffc4, PT ;  /* 0x7fffffc40300780c */ /* 0x000fe20003f26070 */
[C---:B---3--:R-:W-:Y:S01]  /*8890*/  IMAD.WIDE R188, R0.reuse, 0x4, R182 ;  /* 0x0000000400bc7825 */ /* 0x048fe200078e02b6 */
[----:B------:R2:W-:Y:S03]  /*88a0*/  LDGSTS.E [R192+0x2000], [R190.64], !P2 ;  /* 0x02000000bec07fae */ /* 0x0005e6000d121844 */
[C---:B------:R-:W-:Y:S01]  /*88b0*/  IMAD.WIDE R186, R0.reuse, 0x4, R180 ;  /* 0x0000000400ba7825 */ /* 0x040fe200078e02b4 */
[----:B------:R3:W-:Y:S03]  /*88c0*/  LDGSTS.E [R192+0x2200], [R188.64], !P2 ;  /* 0x02200000bcc07fae */ /* 0x0007e6000d121844 */
[----:B------:R-:W-:Y:S01]  /*88d0*/  IMAD.WIDE R184, R0, 0x4, R178 ;  /* 0x0000000400b87825 */ /* 0x000fe200078e02b2 */
[----:B------:R-:W-:Y:S01]  /*88e0*/  IADD3 R0, R242, -0x2, RZ ;  /* 0xfffffffef2007810 */ /* 0x000fe20007ffe0ff */
[----:B------:R2:W-:Y:S02]  /*88f0*/  STL.64 [R1+0x2b0], R190 ;  /* 0x0002b0be01007387 */ /* 0x0005e40000100a00 */
[----:B------:R-:W-:-:S02]  /*8900*/  IMAD.SHL.U32 R3, R2, 0x8, RZ ;  /* 0x0000000802037824 */ /* 0x000fc400078e00ff */
[----:B------:R4:W-:Y:S01]  /*8910*/  LDGSTS.E [R192+0x2400], [R186.64], !P2 ;  /* 0x02400000bac07fae */ /* 0x0009e2000d121844 */
[----:B------:R-:W-:-:S03]  /*8920*/  IMAD.WIDE R248, R240, 0x4, R176 ;  /* 0x00000004f0f87825 */ /* 0x000fc600078e02b0 */
[----:B------:R3:W-:Y:S01]  /*8930*/  STL.64 [R1+0x2a8], R188 ;  /* 0x0002a8bc01007387 */ /* 0x0007e20000100a00 */
[----:B------:R-:W-:-:S03]  /*8940*/  IMAD.WIDE R246, R240, 0x4, R182 ;  /* 0x00000004f0f67825 */ /* 0x000fc600078e02b6 */
[----:B------:R1:W-:Y:S01]  /*8950*/  LDGSTS.E [R192+0x2600], [R184.64], !P2 ;  /* 0x02600000b8c07fae */ /* 0x0003e2000d121844 */
[C---:B--2---:R-:W-:Y:S01]  /*8960*/  IMAD.WIDE R190, R3.reuse, 0x4, R176 ;  /* 0x0000000403be7825 */ /* 0x044fe200078e02b0 */
[----:B------:R-:W-:Y:S02]  /*8970*/  ISETP.GE.U32.AND P2, PT, R0, 0x7fffffdf, PT ;  /* 0x7fffffdf0000780c */ /* 0x000fe40003f46070 */
[----:B------:R4:W-:Y:S01]  /*8980*/  STL.64 [R1+0x298], R186 ;  /* 0x000298ba01007387 */ /* 0x0009e20000100a00 */
[----:B------:R-:W-:Y:S02]  /*8990*/  IMAD R0, R2, 0xc, RZ ;  /* 0x0000000c02007824 */ /* 0x000fe400078e02ff */
[C---:B------:R-:W-:Y:S01]  /*89a0*/  IMAD.WIDE R244, R240.reuse, 0x4, R180 ;  /* 0x00000004f0f47825 */ /* 0x040fe200078e02b4 */
[----:B------:R1:W-:Y:S03]  /*89b0*/  STL.64 [R1+0x288], R184 ;  /* 0x000288b801007387 */ /* 0x0003e60000100a00 */
[C---:B---3--:R-:W-:Y:S01]  /*89c0*/  IMAD.WIDE R188, R3.reuse, 0x4, R182 ;  /* 0x0000000403bc7825 */ /* 0x048fe200078e02b6 */
[----:B------:R2:W-:Y:S03]  /*89d0*/  STL.64 [R1+0x1f0], R190 ;  /* 0x0001f0be01007387 */ /* 0x0005e60000100a00 */
[----:B------:R-:W-:Y:S01]  /*89e0*/  IMAD.WIDE R240, R240, 0x4, R178 ;  /* 0x00000004f0f07825 */ /* 0x000fe200078e02b2 */
[----:B------:R2:W-:Y:S03]  /*89f0*/  LDGSTS.E [R192+0x4000], [R190.64], !P6 ;  /* 0x04000000bec07fae */ /* 0x0005e6000f121844 */
[C---:B----4-:R-:W-:Y:S01]  /*8a00*/  IMAD.WIDE R186, R3.reuse, 0x4, R180 ;  /* 0x0000000403ba7825 */ /* 0x050fe200078e02b4 */
[----:B------:R3:W-:Y:S03]  /*8a10*/  STL.64 [R1+0x1e8], R188 ;  /* 0x0001e8bc01007387 */ /* 0x0007e60000100a00 */
[----:B-1----:R-:W-:Y:S01]  /*8a20*/  IMAD.WIDE R184, R3, 0x4, R178 ;  /* 0x0000000403b87825 */ /* 0x002fe200078e02b2 */
[----:B------:R-:W-:Y:S01]  /*8a30*/  IADD3 R3, R242, -0x6, RZ ;  /* 0xfffffffaf2037810 */ /* 0x000fe20007ffe0ff */
[----:B------:R3:W-:Y:S02]  /*8a40*/  LDGSTS.E [R192+0x4200], [R188.64], !P6 ;  /* 0x04200000bcc07fae */ /* 0x0007e4000f121844 */
[----:B------:R-:W-:-:S02]  /*8a50*/  IMAD R198, R2, 0x19, RZ ;  /* 0x0000001902c67824 */ /* 0x000fc400078e02ff */
[----:B--2---:R-:W-:Y:S01]  /*8a60*/  IMAD.WIDE R190, R0, 0x4, R176 ;  /* 0x0000000400be7825 */ /* 0x004fe200078e02b0 */
[----:B------:R1:W-:Y:S03]  /*8a70*/  STL.64 [R1+0x1e0], R186 ;  /* 0x0001e0ba01007387 */ /* 0x0003e60000100a00 */
[--C-:B------:R-:W-:Y:S01]  /*8a80*/  IMAD.WIDE R194, R198, 0x4, R182.reuse ;  /* 0x00000004c6c27825 */ /* 0x100fe200078e02b6 */
[----:B------:R1:W-:Y:S03]  /*8a90*/  LDGSTS.E [R192+0x4400], [R186.64], !P6 ;  /* 0x04400000bac07fae */ /* 0x0003e6000f121844 */
[----:B---3--:R-:W-:Y:S01]  /*8aa0*/  IMAD.WIDE R188, R0, 0x4, R182 ;  /* 0x0000000400bc7825 */ /* 0x008fe200078e02b6 */
[----:B------:R2:W-:Y:S03]  /*8ab0*/  STL.64 [R1+0x1d8], R184 ;  /* 0x0001d8b801007387 */ /* 0x0005e60000100a00 */
[----:B------:R-:W-:Y:S01]  /*8ac0*/  IMAD.WIDE R196, R198, 0x4, R180 ;  /* 0x00000004c6c47825 */ /* 0x000fe200078e02b4 */
[----:B------:R2:W-:Y:S01]  /*8ad0*/  LDGSTS.E [R192+0x4600], [R184.64], !P6 ;  /* 0x04600000b8c07fae */ /* 0x0005e2000f121844 */
[----:B------:R-:W-:-:S02]  /*8ae0*/  ISETP.GE.U32.AND P6, PT, R3, 0x7fffffdb, PT ;  /* 0x7fffffdb0300780c */ /* 0x000fc40003fc6070 */
[----:B------:R-:W-:Y:S01]  /*8af0*/  IMAD.SHL.U32 R3, R2, 0x10, RZ ;  /* 0x0000001002037824 */ /* 0x000fe200078e00ff */
[----:B------:R3:W-:Y:S01]  /*8b00*/  LDGSTS.E [R192+0x6000], [R190.64], !P5 ;  /* 0x06000000bec07fae */ /* 0x0007e2000e921844 */
[----:B-1----:R-:W-:-:S03]  /*8b10*/  IMAD.WIDE R186, R0, 0x4, R180 ;  /* 0x0000000400ba7825 */ /* 0x002fc600078e02b4 */
[----:B------:R1:W-:Y:S01]  /*8b20*/  LDGSTS.E [R192+0x6200], [R188.64], !P5 ;  /* 0x06200000bcc07fae */ /* 0x0003e2000e921844 */
[C---:B------:R-:W-:Y:S02]  /*8b30*/  IMAD R206, R2.reuse, 0x1d, RZ ;  /* 0x0000001d02ce7824 */ /* 0x040fe400078e02ff */
[----:B------:R-:W-:Y:S01]  /*8b40*/  IMAD R214, R2, 0x1a, RZ ;  /* 0x0000001a02d67824 */ /* 0x000fe200078e02ff */
[----:B------:R3:W-:Y:S01]  /*8b50*/  STL.64 [R1+0x170], R190 ;  /* 0x000170be01007387 */ /* 0x0007e20000100a00 */
[----:B--2---:R-:W-:Y:S01]  /*8b60*/  IMAD.WIDE R184, R0, 0x4, R178 ;  /* 0x0000000400b87825 */ /* 0x004fe200078e02b2 */
[----:B------:R-:W-:Y:S02]  /*8b70*/  IADD3 R0, R242, -0xa, RZ ;  /* 0xfffffff6f2007810 */ /* 0x000fe40007ffe0ff */
[----:B------:R2:W-:Y:S01]  /*8b80*/  LDGSTS.E [R192+0x6400], [R186.64], !P5 ;  /* 0x06400000bac07fae */ /* 0x0005e2000e921844 */
[----:B------:R-:W-:-:S03]  /*8b90*/  IMAD.WIDE R200, R206, 0x4, R176 ;  /* 0x00000004cec87825 */ /* 0x000fc600078e02b0 */
[----:B------:R4:W-:Y:S01]  /*8ba0*/  LDGSTS.E [R192+0x6600], [R184.64], !P5 ;  /* 0x06600000b8c07fae */ /* 0x0009e2000e921844 */
[----:B------:R-:W-:Y:S01]  /*8bb0*/  ISETP.GE.U32.AND P5, PT, R0, 0x7fffffd7, PT ;  /* 0x7fffffd70000780c */ /* 0x000fe20003fa6070 */
[----:B------:R-:W-:Y:S02]  /*8bc0*/  IMAD R0, R2, 0x14, RZ ;  /* 0x0000001402007824 */ /* 0x000fe400078e02ff */
[C---:B---3--:R-:W-:Y:S01]  /*8bd0*/  IMAD.WIDE R190, R3.reuse, 0x4, R176 ;  /* 0x0000000403be7825 */ /* 0x048fe200078e02b0 */
[----:B------:R1:W-:Y:S03]  /*8be0*/  STL.64 [R1+0x168], R188 ;  /* 0x000168bc01007387 */ /* 0x0003e60000100a00 */
[C---:B------:R-:W-:Y:S01]  /*8bf0*/  IMAD.WIDE R202, R206.reuse, 0x4, R182 ;  /* 0x00000004ceca7825 */ /* 0x040fe200078e02b6 */
[----:B------:R2:W-:Y:S03]  /*8c00*/  STL.64 [R1+0x160], R186 ;  /* 0x000160ba01007387 */ /* 0x0005e60000100a00 */
[C---:B------:R-:W-:Y:S01]  /*8c10*/  IMAD.WIDE R204, R206.reuse, 0x4, R180 ;  /* 0x00000004cecc7825 */ /* 0x040fe200078e02b4 */
[----:B------:R4:W-:Y:S03]  /*8c20*/  STL.64 [R1+0x158], R184 ;  /* 0x000158b801007387 */ /* 0x0009e60000100a00 */
[----:B------:R-:W-:Y:S01]  /*8c30*/  IMAD.WIDE R206, R206, 0x4, R178 ;  /* 0x00000004cece7825 */ /* 0x000fe200078e02b2 */
[----:B------:R3:W-:Y:S03]  /*8c40*/  STL.64 [R1+0xf0], R190 ;  /* 0x0000f0be01007387 */ /* 0x0007e60000100a00 */
[C---:B-1----:R-:W-:Y:S01]  /*8c50*/  IMAD.WIDE R188, R3.reuse, 0x4, R182 ;  /* 0x0000000403bc7825 */ /* 0x042fe200078e02b6 */
[----:B------:R3:W-:Y:S03]  /*8c60*/  LDGSTS.E [R192+0x8000], [R190.64], !P4 ;  /* 0x08000000bec07fae */ /* 0x0007e6000e121844 */
[C---:B--2---:R-:W-:Y:S01]  /*8c70*/  IMAD.WIDE R186, R3.reuse, 0x4, R180 ;  /* 0x0000000403ba7825 */ /* 0x044fe200078e02b4 */
[----:B------:R1:W-:Y:S03]  /*8c80*/  STL.64 [R1+0xe8], R188 ;  /* 0x0000e8bc01007387 */ /* 0x0003e60000100a00 */
[----:B----4-:R-:W-:Y:S01]  /*8c90*/  IMAD.WIDE R184, R3, 0x4, R178 ;  /* 0x0000000403b87825 */ /* 0x010fe200078e02b2 */
[----:B------:R1:W-:Y:S01]  /*8ca0*/  LDGSTS.E [R192+0x8200], [R188.64], !P4 ;  /* 0x08200000bcc07fae */ /* 0x0003e2000e121844 */
[----:B------:R-:W-:-:S02]  /*8cb0*/  IADD3 R3, R242, -0xe, RZ ;  /* 0xfffffff2f2037810 */ /* 0x000fc40007ffe0ff */
[--C-:B------:R-:W-:Y:S01]  /*8cc0*/  IMAD.WIDE R208, R214, 0x4, R176.reuse ;  /* 0x00000004d6d07825 */ /* 0x100fe200078e02b0 */
[----:B------:R2:W-:Y:S03]  /*8cd0*/  STL.64 [R1+0xe0], R186 ;  /* 0x0000e0ba01007387 */ /* 0x0005e60000100a00 */
[----:B---3--:R-:W-:Y:S01]  /*8ce0*/  IMAD.WIDE R190, R0, 0x4, R176 ;  /* 0x0000000400be7825 */ /* 0x008fe200078e02b0 */
[----:B------:R2:W-:Y:S03]  /*8cf0*/  LDGSTS.E [R192+0x8400], [R186.64], !P4 ;  /* 0x08400000bac07fae */ /* 0x0005e6000e121844 */
[--C-:B------:R-:W-:Y:S01]  /*8d00*/  IMAD.WIDE R210, R214, 0x4, R182.reuse ;  /* 0x00000004d6d27825 */ /* 0x100fe200078e02b6 */
[----:B------:R3:W-:Y:S03]  /*8d10*/  STL.64 [R1+0xd8], R184 ;  /* 0x0000d8b801007387 */ /* 0x0007e60000100a00 */
[----:B-1----:R-:W-:Y:S01]  /*8d20*/  IMAD.WIDE R188, R0, 0x4, R182 ;  /* 0x0000000400bc7825 */ /* 0x002fe200078e02b6 */
[----:B------:R3:W-:Y:S01]  /*8d30*/  LDGSTS.E [R192+0x8600], [R184.64], !P4 ;  /* 0x08600000b8c07fae */ /* 0x0007e2000e121844 */
[----:B------:R-:W-:-:S02]  /*8d40*/  ISETP.GE.U32.AND P4, PT, R3, 0x7fffffd3, PT ;  /* 0x7fffffd30300780c */ /* 0x000fc40003f86070 */
[----:B------:R-:W-:Y:S01]  /*8d50*/  IADD3 R3, R242, -0x1e, RZ ;  /* 0xffffffe2f2037810 */ /* 0x000fe20007ffe0ff */
[--C-:B--2---:R-:W-:Y:S01]  /*8d60*/  IMAD.WIDE R186, R0, 0x4, R180.reuse ;  /* 0x0000000400ba7825 */ /* 0x104fe200078e02b4 */
[----:B------:R1:W-:Y:S03]  /*8d70*/  STL.64 [R1+0x70], R190 ;  /* 0x000070be01007387 */ /* 0x0003e60000100a00 */
[----:B------:R-:W-:Y:S01]  /*8d80*/  IMAD.WIDE R212, R214, 0x4, R180 ;  /* 0x00000004d6d47825 */ /* 0x000fe200078e02b4 */
[----:B------:R1:W-:Y:S03]  /*8d90*/  LDGSTS.E [R192+0xa000], [R190.64], !P0 ;  /* 0x0a000000bec07fae */ /* 0x0003e6000c121844 */
[--C-:B---3--:R-:W-:Y:S01]  /*8da0*/  IMAD.WIDE R184, R0, 0x4, R178.reuse ;  /* 0x0000000400b87825 */ /* 0x108fe200078e02b2 */
[----:B------:R-:W-:Y:S01]  /*8db0*/  IADD3 R0, R242, -0x12, RZ ;  /* 0xffffffeef2007810 */ /* 0x000fe20007ffe0ff */
[----:B------:R2:W-:Y:S02]  /*8dc0*/  STL.64 [R1+0x68], R188 ;  /* 0x000068bc01007387 */ /* 0x0005e40000100a00 */
[----:B------:R-:W-:-:S02]  /*8dd0*/  IMAD.WIDE R214, R214, 0x4, R178 ;  /* 0x00000004d6d67825 */ /* 0x000fc400078e02b2 */
[----:B------:R2:W-:Y:S02]  /*8de0*/  LDGSTS.E [R192+0xa200], [R188.64], !P0 ;  /* 0x0a200000bcc07fae */ /* 0x0005e4000c121844 */
[C---:B------:R-:W-:Y:S02]  /*8df0*/  IMAD R222, R2.reuse, 0x1e, RZ ;  /* 0x0000001e02de7824 */ /* 0x040fe400078e02ff */
[----:B-1----:R-:W-:Y:S01]  /*8e00*/  IMAD R190, R2, 0x1c, RZ ;  /* 0x0000001c02be7824 */ /* 0x002fe200078e02ff */
[----:B------:R1:W-:Y:S01]  /*8e10*/  STL.64 [R1+0x60], R186 ;  /* 0x000060ba01007387 */ /* 0x0003e20000100a00 */
[----:B------:R-:W-:-:S03]  /*8e20*/  IMAD.WIDE R216, R222, 0x4, R176 ;  /* 0x00000004ded87825 */ /* 0x000fc600078e02b0 */
[----:B------:R1:W-:Y:S01]  /*8e30*/  LDGSTS.E [R192+0xa400], [R186.64], !P0 ;  /* 0x0a400000bac07fae */ /* 0x0003e2000c121844 */
[----:B------:R-:W-:-:S03]  /*8e40*/  IMAD.WIDE R218, R222, 0x4, R182 ;  /* 0x00000004deda7825 */ /* 0x000fc600078e02b6 */
[----:B------:R3:W-:Y:S01]  /*8e50*/  STL.64 [R1+0x58], R184 ;  /* 0x000058b801007387 */ /* 0x0007e20000100a00 */
[----:B--2---:R-:W-:-:S03]  /*8e60*/  IMAD.WIDE R188, R190, 0x4, R180 ;  /* 0x00000004bebc7825 */ /* 0x004fc600078e02b4 */
[----:B------:R3:W-:Y:S01]  /*8e70*/  LDGSTS.E [R192+0xa600], [R184.64], !P0 ;  /* 0x0a600000b8c07fae */ /* 0x0007e2000c121844 */
[----:B------:R-:W-:Y:S01]  /*8e80*/  ISETP.GE.U32.AND P0, PT, R0, 0x7fffffcf, PT ;  /* 0x7fffffcf0000780c */ /* 0x000fe20003f06070 */
[----:B------:R-:W-:Y:S01]  /*8e90*/  IMAD.WIDE R220, R222, 0x4, R180 ;  /* 0x00000004dedc7825 */ /* 0x000fe200078e02b4 */
[----:B------:R-:W-:Y:S01]  /*8ea0*/  IADD3 R0, R242, -0x16, RZ ;  /* 0xffffffeaf2007810 */ /* 0x000fe20007ffe0ff */
[----:B------:R2:W-:Y:S02]  /*8eb0*/  LDGSTS.E [R192+0xc000], [R248.64], !P3 ;  /* 0x0c000000f8c07fae */ /* 0x0005e4000d921844 */
[----:B-1----:R-:W-:Y:S02]  /*8ec0*/  IMAD.WIDE R186, R190, 0x4, R182 ;  /* 0x00000004beba7825 */ /* 0x002fe400078e02b6 */
[----:B------:R2:W-:Y:S02]  /*8ed0*/  STL.64 [R1+0x3750], R248 ;  /* 0x003750f801007387 */ /* 0x0005e40000100a00 */
[----:B------:R-:W-:-:S02]  /*8ee0*/  IMAD.WIDE R222, R222, 0x4, R178 ;  /* 0x00000004dede7825 */ /* 0x000fc400078e02b2 */
[----:B------:R1:W-:Y:S02]  /*8ef0*/  LDGSTS.E [R192+0xc200], [R246.64], !P3 ;  /* 0x0c200000f6c07fae */ /* 0x0003e4000d921844 */
[C---:B---3--:R-:W-:Y:S02]  /*8f00*/  IMAD.WIDE R184, R190.reuse, 0x4, R176 ;  /* 0x00000004beb87825 */ /* 0x048fe400078e02b0 */
[----:B------:R-:W-:Y:S02]  /*8f10*/  STL.64 [R1+0x3758], R246 ;  /* 0x003758f601007387 */ /* 0x000fe40000100a00 */
[----:B------:R-:W-:Y:S02]  /*8f20*/  IMAD.WIDE R190, R190, 0x4, R178 ;  /* 0x00000004bebe7825 */ /* 0x000fe400078e02b2 */
[----:B------:R1:W-:Y:S01]  /*8f30*/  LDGSTS.E [R192+0xc400], [R244.64], !P3 ;  /* 0x0c400000f4c07fae */ /* 0x0003e2000d921844 */
[----:B--2---:R-:W-:Y:S01]  /*8f40*/  LOP3.LUT R248, R226, 0x1f, RZ, 0xc0, !PT ;  /* 0x0000001fe2f87812 */ /* 0x004fe200078ec0ff */
[----:B------:R-:W-:-:S02]  /*8f50*/  IMAD R224, R2, 0xb, RZ ;  /* 0x0000000b02e07824 */ /* 0x000fc400078e02ff */
[----:B------:R-:W-:Y:S01]  /*8f60*/  STL.64 [R1+0x3760], R244 ;  /* 0x003760f401007387 */ /* 0x000fe20000100a00 */
[C---:B------:R-:W-:Y:S02]  /*8f70*/  IMAD R250, R2.reuse, 0x17, RZ ;  /* 0x0000001702fa7824 */ /* 0x040fe400078e02ff */
[----:B------:R-:W-:Y:S01]  /*8f80*/  IMAD R230, R2, 0x1b, RZ ;  /* 0x0000001b02e67824 */ /* 0x000fe200078e02ff */
[----:B------:R1:W-:Y:S01]  /*8f90*/  LDGSTS.E [R192+0xc600], [R240.64], !P3 ;  /* 0x0c600000f0c07fae */ /* 0x0003e2000d921844 */
[----:B------:R-:W-:Y:S01]  /*8fa0*/  ISETP.GE.U32.AND P3, PT, R0, 0x7fffffcb, PT ;  /* 0x7fffffcb0000780c */ /* 0x000fe20003f66070 */
[----:B------:R-:W-:Y:S01]  /*8fb0*/  IMAD R238, R2, 0x1f, RZ ;  /* 0x0000001f02ee7824 */ /* 0x000fe200078e02ff */
[----:B------:R-:W-:Y:S01]  /*8fc0*/  IADD3 R0, R242, -0x1a, RZ ;  /* 0xffffffe6f2007810 */ /* 0x000fe20007ffe0ff */
[----:B------:R-:W-:Y:S01]  /*8fd0*/  STL.64 [R1+0x3768], R240 ;  /* 0x003768f001007387 */ /* 0x000fe20000100a00 */
[----:B------:R-:W-:-:S03]  /*8fe0*/  IMAD.WIDE R226, R230, 0x4, R182 ;  /* 0x00000004e6e27825 */ /* 0x000fc600078e02b6 */
[----:B------:R2:W-:Y:S01]  /*8ff0*/  LDGSTS.E [R192+0xe000], [R184.64], !P1 ;  /* 0x0e000000b8c07fae */ /* 0x0005e2000c921844 */
[----:B------:R-:W-:-:S03]  /*9000*/  IMAD.WIDE R228, R230, 0x4, R180 ;  /* 0x00000004e6e47825 */ /* 0x000fc600078e02b4 */
[----:B------:R2:W-:Y:S01]  /*9010*/  STL.64 [R1+0x3770], R184 ;  /* 0x003770b801007387 */ /* 0x0005e20000100a00 */
[----:B------:R-:W-:-:S03]  /*9020*/  IMAD.WIDE R232, R238, 0x4, R176 ;  /* 0x00000004eee87825 */ /* 0x000fc600078e02b0 */
[----:B------:R3:W-:Y:S01]  /*9030*/  LDGSTS.E [R192+0xe200], [R186.64], !P1 ;  /* 0x0e200000bac07fae */ /* 0x0007e2000c921844 */
[----:B------:R-:W-:-:S03]  /*9040*/  IMAD.WIDE R234, R238, 0x4, R182 ;  /* 0x00000004eeea7825 */ /* 0x000fc600078e02b6 */
[----:B------:R3:W-:Y:S01]  /*9050*/  STL.64 [R1+0x3778], R186 ;  /* 0x003778ba01007387 */ /* 0x0007e20000100a00 */
[----:B------:R-:W-:-:S03]  /*9060*/  IMAD.WIDE R236, R238, 0x4, R180 ;  /* 0x00000004eeec7825 */ /* 0x000fc600078e02b4 */
[----:B------:R4:W-:Y:S01]  /*9070*/  LDGSTS.E [R192+0xe400], [R188.64], !P1 ;  /* 0x0e400000bcc07fae */ /* 0x0009e2000c921844 */
[----:B--2---:R-:W-:Y:S01]  /*9080*/  LOP3.LUT R184, R192, 0x20, RZ, 0x3c, !PT ;  /* 0x00000020c0b87812 */ /* 0x004fe200078e3cff */
[----:B------:R-:W-:Y:S02]  /*9090*/  IMAD.WIDE R238, R238, 0x4, R178 ;  /* 0x00000004eeee7825 */ /* 0x000fe400078e02b2 */
[----:B------:R4:W-:Y:S04]  /*90a0*/  STL.64 [R1+0x3780], R188 ;  /* 0x003780bc01007387 */ /* 0x0009e80000100a00 */
[----:B------:R1:W-:Y:S01]  /*90b0*/  LDGSTS.E [R192+0xe600], [R190.64], !P1 ;  /* 0x0e600000bec07fae */ /* 0x0003e2000c921844 */
[----:B------:R-:W-:Y:S01]  /*90c0*/  ISETP.GE.U32.AND P1, PT, R0, 0x7fffffc7, PT ;  /* 0x7fffffc70000780c */ /* 0x000fe20003f26070 */
[----:B------:R-:W-:-:S02]  /*90d0*/  IMAD R0, R2, 0x5, RZ ;  /* 0x0000000502007824 */ /* 0x000fc400078e02ff */
[----:B------:R2:W-:Y:S01]  /*90e0*/  STL.64 [R1+0x3788], R190 ;  /* 0x003788be01007387 */ /* 0x0005e20000100a00 */
[----:B---3--:R-:W-:-:S03]  /*90f0*/  IMAD.WIDE R186, R2, 0x4, R178 ;  /* 0x0000000402ba7825 */ /* 0x008fc600078e02b2 */
[----:B------:R-:W3:Y:S01]  /*9100*/  S2R R249, SR_TID.X ;  /* 0x0000000000f97919 */ /* 0x000ee20000002100 */
[----:B----4-:R-:W-:-:S04]  /*9110*/  IMAD.WIDE R188, R2, 0x4, R180 ;  /* 0x0000000402bc7825 */ /* 0x010fc800078e02b4 */
[----:B-1----:R-:W-:-:S04]  /*9120*/  IMAD.WIDE R192, R2, 0x4, R176 ;  /* 0x0000000402c07825 */ /* 0x002fc800078e02b0 */
[----:B--2---:R-:W-:Y:S01]  /*9130*/  IMAD.WIDE R190, R2, 0x4, R182 ;  /* 0x0000000402be7825 */ /* 0x004fe200078e02b6 */
[----:B------:R1:W-:Y:S04]  /*9140*/  STL.64 [R1+0x348], R192 ;  /* 0x000348c001007387 */ /* 0x0003e80000100a00 */
[----:B------:R1:W-:Y:S04]  /*9150*/  LDGSTS.E [R184+0x800], [R192.64], !P2 ;  /* 0x00800000c0b87fae */ /* 0x0003e8000d121844 */
[----:B------:R2:W-:Y:S04]  /*9160*/  STL.64 [R1+0x338], R190 ;  /* 0x000338be01007387 */ /* 0x0005e80000100a00 */
[----:B------:R2:W-:Y:S01]  /*9170*/  LDGSTS.E [R184+0xa00], [R190.64], !P2 ;  /* 0x00a00000beb87fae */ /* 0x0005e2000d121844 */
[----:B---3--:R-:W-:Y:S01]  /*9180*/  LOP3.LUT R245, R249, 0x7f, RZ, 0xc0, !PT ;  /* 0x0000007ff9f57812 */ /* 0x008fe200078ec0ff */
[----:B-1----:R-:W-:-:S02]  /*9190*/  IMAD.WIDE R192, R0, 0x4, R176 ;  /* 0x0000000400c07825 */ /* 0x002fc400078e02b0 */
[----:B------:R1:W-:Y:S04]  /*91a0*/  STL.64 [R1+0x328], R188 ;  /* 0x000328bc01007387 */ /* 0x0003e80000100a00 */
[----:B------:R1:W-:Y:S01]  /*91b0*/  LDGSTS.E [R184+0xc00], [R188.64], !P2 ;  /* 0x00c00000bcb87fae */ /* 0x0003e2000d121844 */
[----:B--2---:R-:W-:-:S03]  /*91c0*/  IMAD.WIDE R190, R0, 0x4, R182 ;  /* 0x0000000400be7825 */ /* 0x004fc600078e02b6 */
[----:B------:R2:W-:Y:S04]  /*91d0*/  STL.64 [R1+0x318], R186 ;  /* 0x000318ba01007387 */ /* 0x0005e80000100a00 */
[----:B------:R2:W-:Y:S01]  /*91e0*/  LDGSTS.E [R184+0xe00], [R186.64], !P2 ;  /* 0x00e00000bab87fae */ /* 0x0005e2000d121844 */
[----:B------:R-:W-:Y:S01]  /*91f0*/  ISETP.GE.U32.AND P2, PT, R3, 0x7fffffc3, PT ;  /* 0x7fffffc30300780c */ /* 0x000fe20003f46070 */
[----:B------:R-:W-:Y:S02]  /*9200*/  IMAD R3, R2, 0x9, RZ ;  /* 0x0000000902037824 */ /* 0x000fe400078e02ff */
[C---:B-1----:R-:W-:Y:S01]  /*9210*/  IMAD.WIDE R188, R0.reuse, 0x4, R180 ;  /* 0x0000000400bc7825 */ /* 0x042fe200078e02b4 */
[----:B------:R1:W-:Y:S04]  /*9220*/  LDGSTS.E [R184+0x2800], [R192.64], !P6 ;  /* 0x02800000c0b87fae */ /* 0x0003e8000f121844 */
[----:B------:R3:W-:Y:S01]  /*9230*/  LDGSTS.E [R184+0x2a00], [R190.64], !P6 ;  /* 0x02a00000beb87fae */ /* 0x0007e2000f121844 */
[----:B--2---:R-:W-:Y:S01]  /*9240*/  IMAD.WIDE R186, R0, 0x4, R178 ;  /* 0x0000000400ba7825 */ /* 0x004fe200078e02b2 */
[----:B------:R-:W-:-:S02]  /*9250*/  IADD3 R0, R242, -0x3, RZ ;  /* 0xfffffffdf2007810 */ /* 0x000fc40007ffe0ff */
[----:B------:R1:W-:Y:S04]  /*9260*/  STL.64 [R1+0x280], R192 ;  /* 0x000280c001007387 */ /* 0x0003e80000100a00 */
[----:B------:R2:W-:Y:S04]  /*9270*/  LDGSTS.E [R184+0x2c00], [R188.64], !P6 ;  /* 0x02c00000bcb87fae */ /* 0x0005e8000f121844 */
[----:B------:R3:W-:Y:S04]  /*9280*/  STL.64 [R1+0x278], R190 ;  /* 0x000278be01007387 */ /* 0x0007e80000100a00 */
[----:B------:R4:W-:Y:S01]  /*9290*/  LDGSTS.E [R184+0x2e00], [R186.64], !P6 ;  /* 0x02e00000bab87fae */ /* 0x0009e2000f121844 */
[----:B-1----:R-:W-:Y:S01]  /*92a0*/  IMAD.WIDE R192, R3, 0x4, R176 ;  /* 0x0000000403c07825 */ /* 0x002fe200078e02b0 */
[----:B------:R-:W-:-:S02]  /*92b0*/  ISETP.GE.U32.AND P6, PT, R0, 0x7fffffde, PT ;  /* 0x7fffffde0000780c */ /* 0x000fc40003fc6070 */
[----:B------:R2:W-:Y:S01]  /*92c0*/  STL.64 [R1+0x268], R188 ;  /* 0x000268bc01007387 */ /* 0x0005e20000100a00 */
[----:B------:R-:W-:Y:S02]  /*92d0*/  IMAD R0, R2, 0xd, RZ ;  /* 0x0000000d02007824 */ /* 0x000fe400078e02ff */
[C---:B---3--:R-:W-:Y:S01]  /*92e0*/  IMAD.WIDE R190, R3.reuse, 0x4, R182 ;  /* 0x0000000403be7825 */ /* 0x048fe200078e02b6 */
[----:B------:R4:W-:Y:S04]  /*92f0*/  STL.64 [R1+0x258], R186 ;  /* 0x000258ba01007387 */ /* 0x0009e80000100a00 */
[----:B------:R1:W-:Y:S01]  /*9300*/  STL.64 [R1+0x1d0], R192 ;  /* 0x0001d0c001007387 */ /* 0x0003e20000100a00 */
[----:B--2---:R-:W-:-:S03]  /*9310*/  IMAD.WIDE R188, R3, 0x4, R180 ;  /* 0x0000000403bc7825 */ /* 0x004fc600078e02b4 */
[----:B------:R1:W-:Y:S01]  /*9320*/  LDGSTS.E [R184+0x4800], [R192.64], !P5 ;  /* 0x04800000c0b87fae */ /* 0x0003e2000e921844 */
[----:B----4-:R-:W-:Y:S01]  /*9330*/  IMAD.WIDE R186, R3, 0x4, R178 ;  /* 0x0000000403ba7825 */ /* 0x010fe200078e02b2 */
[----:B------:R-:W-:Y:S02]  /*9340*/  IADD3 R3, R242, -0x7, RZ ;  /* 0xfffffff9f2037810 */ /* 0x000fe40007ffe0ff */
[----:B------:R2:W-:Y:S04]  /*9350*/  STL.64 [R1+0x1c8], R190 ;  /* 0x0001c8be01007387 */ /* 0x0005e80000100a00 */
[----:B------:R2:W-:Y:S01]  /*9360*/  LDGSTS.E [R184+0x4a00], [R190.64], !P5 ;  /* 0x04a00000beb87fae */ /* 0x0005e2000e921844 */
[----:B-1----:R-:W-:-:S03]  /*9370*/  IMAD.WIDE R192, R0, 0x4, R176 ;  /* 0x0000000400c07825 */ /* 0x002fc600078e02b0 */
        /* <DEDUP_REMOVED lines=14> */
[----:B------:R4:W-:Y:S01]  /*9460*/  LDGSTS.E [R184+0x6e00], [R186.64], !P4 ;  /* 0x06e00000bab87fae */ /* 0x0009e2000e121844 */
[----:B------:R-:W-:Y:S01]  /*9470*/  ISETP.GE.U32.AND P4, PT, R0, 0x7fffffd6, PT ;  /* 0x7fffffd60000780c */ /* 0x000fe20003f86070 */
[----:B------:R-:W-:-:S02]  /*9480*/  IMAD R0, R2, 0x15, RZ ;  /* 0x0000001502007824 */ /* 0x000fc400078e02ff */
[C---:B-1----:R-:W-:Y:S01]  /*9490*/  IMAD.WIDE R192, R3.reuse, 0x4, R176 ;  /* 0x0000000403c07825 */ /* 0x042fe200078e02b0 */
[----:B------:R3:W-:Y:S04]  /*94a0*/  STL.64 [R1+0x148], R190 ;  /* 0x000148be01007387 */ /* 0x0007e80000100a00 */
[----:B------:R2:W-:Y:S04]  /*94b0*/  STL.64 [R1+0x140], R188 ;  /* 0x000140bc01007387 */ /* 0x0005e80000100a00 */
[----:B------:R4:W-:Y:S01]  /*94c0*/  STL.64 [R1+0x138], R186 ;  /* 0x000138ba01007387 */ /* 0x0009e20000100a00 */
[----:B---3--:R-:W-:-:S03]  /*94d0*/  IMAD.WIDE R190, R3, 0x4, R182 ;  /* 0x0000000403be7825 */ /* 0x008fc600078e02b6 */
[----:B------:R1:W-:Y:S01]  /*94e0*/  STL.64 [R1+0xd0], R192 ;  /* 0x0000d0c001007387 */ /* 0x0003e20000100a00 */
[----:B--2---:R-:W-:-:S03]  /*94f0*/  IMAD.WIDE R188, R3, 0x4, R180 ;  /* 0x0000000403bc7825 */ /* 0x004fc600078e02b4 */
[----:B------:R1:W-:Y:S01]  /*9500*/  LDGSTS.E [R184+0x8800], [R192.64], !P0 ;  /* 0x08800000c0b87fae */ /* 0x0003e2000c121844 */
[----:B----4-:R-:W-:-:S03]  /*9510*/  IMAD.WIDE R186, R3, 0x4, R178 ;  /* 0x0000000403ba7825 */ /* 0x010fc600078e02b2 */
[----:B------:R2:W-:Y:S01]  /*9520*/  STL.64 [R1+0xc8], R190 ;  /* 0x0000c8be01007387 */ /* 0x0005e20000100a00 */
[----:B------:R-:W-:-:S03]  /*9530*/  IADD3 R3, R242, -0xf, RZ ;  /* 0xfffffff1f2037810 */ /* 0x000fc60007ffe0ff */
[----:B------:R2:W-:Y:S01]  /*9540*/  LDGSTS.E [R184+0x8a00], [R190.64], !P0 ;  /* 0x08a00000beb87fae */ /* 0x0005e2000c121844 */
[----:B-1----:R-:W-:-:S03]  /*9550*/  IMAD.WIDE R192, R0, 0x4, R176 ;  /* 0x0000000400c07825 */ /* 0x002fc600078e02b0 */
[----:B------:R1:W-:Y:S04]  /*9560*/  STL.64 [R1+0xc0], R188 ;  /* 0x0000c0bc01007387 */ /* 0x0003e80000100a00 */
[----:B------:R1:W-:Y:S01]  /*9570*/  LDGSTS.E [R184+0x8c00], [R188.64], !P0 ;  /* 0x08c00000bcb87fae */ /* 0x0003e2000c121844 */
[----:B--2---:R-:W-:-:S03]  /*9580*/  IMAD.WIDE R190, R0, 0x4, R182 ;  /* 0x0000000400be7825 */ /* 0x004fc600078e02b6 */
[----:B------:R2:W-:Y:S04]  /*9590*/  STL.64 [R1+0xb8], R186 ;  /* 0x0000b8ba01007387 */ /* 0x0005e80000100a00 */
[----:B------:R2:W-:Y:S01]  /*95a0*/  LDGSTS.E [R184+0x8e00], [R186.64], !P0 ;  /* 0x08e00000bab87fae */ /* 0x0005e2000c121844 */
[----:B------:R-:W-:Y:S02]  /*95b0*/  ISETP.GE.U32.AND P0, PT, R3, 0x7fffffd2, PT ;  /* 0x7fffffd20300780c */ /* 0x000fe40003f06070 */
[----:B------:R-:W-:Y:S01]  /*95c0*/  IADD3 R3, R242, -0x1b, RZ ;  /* 0xffffffe5f2037810 */ /* 0x000fe20007ffe0ff */
[C---:B-1----:R-:W-:Y:S01]  /*95d0*/  IMAD.WIDE R188, R0.reuse, 0x4, R180 ;  /* 0x0000000400bc7825 */ /* 0x042fe200078e02b4 */
[----:B------:R1:W-:Y:S04]  /*95e0*/  STL.64 [R1+0x50], R192 ;  /* 0x000050c001007387 */ /* 0x0003e80000100a00 */
[----:B------:R1:W-:Y:S01]  /*95f0*/  LDGSTS.E [R184+0xa800], [R192.64], !P3 ;  /* 0x0a800000c0b87fae */ /* 0x0003e2000d921844 */
[----:B--2---:R-:W-:Y:S01]  /*9600*/  IMAD.WIDE R186, R0, 0x4, R178 ;  /* 0x0000000400ba7825 */ /* 0x004fe200078e02b2 */
[----:B------:R-:W-:-:S02]  /*9610*/  IADD3 R0, R242, -0x13, RZ ;  /* 0xffffffedf2007810 */ /* 0x000fc40007ffe0ff */
[----:B------:R2:W-:Y:S04]  /*9620*/  LDGSTS.E [R184+0xaa00], [R190.64], !P3 ;  /* 0x0aa00000beb87fae */ /* 0x0005e8000d921844 */
[----:B------:R3:W-:Y:S01]  /*9630*/  LDGSTS.E [R184+0xac00], [R188.64], !P3 ;  /* 0x0ac00000bcb87fae */ /* 0x0007e2000d921844 */
[----:B-1----:R-:W-:-:S03]  /*9640*/  IMAD.WIDE R192, R198, 0x4, R176 ;  /* 0x00000004c6c07825 */ /* 0x002fc600078e02b0 */
[----:B------:R1:W-:Y:S01]  /*9650*/  LDGSTS.E [R184+0xae00], [R186.64], !P3 ;  /* 0x0ae00000bab87fae */ /* 0x0003e2000d921844 */
[----:B------:R-:W-:Y:S01]  /*9660*/  ISETP.GE.U32.AND P3, PT, R0, 0x7fffffce, PT ;  /* 0x7fffffce0000780c */ /* 0x000fe20003f66070 */
[----:B------:R-:W-:Y:S02]  /*9670*/  IMAD.WIDE R198, R198, 0x4, R178 ;  /* 0x00000004c6c67825 */ /* 0x000fe400078e02b2 */
[----:B------:R2:W-:Y:S01]  /*9680*/  STL.64 [R1+0x48], R190 ;  /* 0x000048be01007387 */ /* 0x0005e20000100a00 */
[----:B------:R-:W-:-:S03]  /*9690*/  IADD3 R0, R242, -0x17, RZ ;  /* 0xffffffe9f2007810 */ /* 0x000fc60007ffe0ff */
[----:B------:R3:W-:Y:S04]  /*96a0*/  STL.64 [R1+0x40], R188 ;  /* 0x000040bc01007387 */ /* 0x0007e80000100a00 */
[----:B------:R4:W-:Y:S04]  /*96b0*/  LDGSTS.E [R184+0xc800], [R192.64], !P1 ;  /* 0x0c800000c0b87fae */ /* 0x0009e8000c921844 */
[----:B------:R-:W-:Y:S04]  /*96c0*/  STL.64 [R1+0x38], R186 ;  /* 0x000038ba01007387 */ /* 0x000fe80000100a00 */
[----:B------:R1:W-:Y:S04]  /*96d0*/  LDGSTS.E [R184+0xca00], [R194.64], !P1 ;  /* 0x0ca00000c2b87fae */ /* 0x0003e8000c921844 */
[----:B------:R-:W-:Y:S04]  /*96e0*/  STL.64 [R1+0x3728], R192 ;  /* 0x003728c001007387 */ /* 0x000fe80000100a00 */
[----:B------:R1:W-:Y:S04]  /*96f0*/  LDGSTS.E [R184+0xcc00], [R196.64], !P1 ;  /* 0x0cc00000c4b87fae */ /* 0x0003e8000c921844 */
[----:B------:R-:W-:Y:S04]  /*9700*/  STL.64 [R1+0x3730], R194 ;  /* 0x003730c201007387 */ /* 0x000fe80000100a00 */
[----:B------:R1:W-:Y:S01]  /*9710*/  LDGSTS.E [R184+0xce00], [R198.64], !P1 ;  /* 0x0ce00000c6b87fae */ /* 0x0003e2000c921844 */
[----:B------:R-:W-:-:S02]  /*9720*/  ISETP.GE.U32.AND P1, PT, R0, 0x7fffffca, PT ;  /* 0x7fffffca0000780c */ /* 0x000fc40003f26070 */
[----:B------:R-:W-:Y:S01]  /*9730*/  SHF.L.U32 R0, R2, 0x1, RZ ;  /* 0x0000000102007819 */ /* 0x000fe200000006ff */
[----:B------:R1:W-:Y:S04]  /*9740*/  STL.64 [R1+0x3738], R196 ;  /* 0x003738c401007387 */ /* 0x0003e80000100a00 */
[----:B------:R4:W-:Y:S01]  /*9750*/  LDGSTS.E [R184+0xe800], [R200.64], !P2 ;  /* 0x0e800000c8b87fae */ /* 0x0009e2000d121844 */
[----:B--2---:R-:W-:-:S03]  /*9760*/  IMAD.WIDE R190, R0, 0x4, R176 ;  /* 0x0000000400be7825 */ /* 0x004fc600078e02b0 */
[----:B------:R2:W-:Y:S01]  /*9770*/  LDGSTS.E [R184+0xea00], [R202.64], !P2 ;  /* 0x0ea00000cab87fae */ /* 0x0005e2000d121844 */
[----:B---3--:R-:W-:-:S03]  /*9780*/  IMAD.WIDE R188, R0, 0x4, R182 ;  /* 0x0000000400bc7825 */ /* 0x008fc600078e02b6 */
[----:B------:R-:W-:Y:S01]  /*9790*/  STL.64 [R1+0x3740], R198 ;  /* 0x003740c601007387 */ /* 0x000fe20000100a00 */
[----:B-1----:R-:W-:Y:S02]  /*97a0*/  IMAD.SHL.U32 R197, R245, 0x4, RZ ;  /* 0x00000004f5c57824 */ /* 0x002fe400078e00ff */
[----:B------:R-:W-:Y:S01]  /*97b0*/  IMAD.WIDE R186, R0, 0x4, R180 ;  /* 0x0000000400ba7825 */ /* 0x000fe200078e02b4 */
[----:B------:R2:W-:Y:S02]  /*97c0*/  LDGSTS.E [R184+0xec00], [R204.64], !P2 ;  /* 0x0ec00000ccb87fae */ /* 0x0005e4000d121844 */
[C---:B----4-:R-:W-:Y:S02]  /*97d0*/  LOP3.LUT R192, R197.reuse, 0x40, RZ, 0x3c, !PT ;  /* 0x00000040c5c07812 */ /* 0x050fe400078e3cff */
[----:B------:R-:W-:Y:S01]  /*97e0*/  STL.64 [R1+0x3748], R200 ;  /* 0x003748c801007387 */ /* 0x000fe20000100a00 */
[----:B------:R-:W-:-:S03]  /*97f0*/  LOP3.LUT R243, R197, 0x60, RZ, 0x3c, !PT ;  /* 0x00000060c5f37812 */ /* 0x000fc600078e3cff */
[----:B------:R2:W-:Y:S01]  /*9800*/  LDGSTS.E [R184+0xee00], [R206.64], !P2 ;  /* 0x0ee00000ceb87fae */ /* 0x0005e2000d121844 */
[----:B------:R-:W-:Y:S01]  /*9810*/  ISETP.GE.U32.AND P2, PT, R3, 0x7fffffc6, PT ;  /* 0x7fffffc60300780c */ /* 0x000fe20003f46070 */
[----:B------:R-:W-:Y:S02]  /*9820*/  IMAD R3, R2, 0x6, RZ ;  /* 0x0000000602037824 */ /* 0x000fe400078e02ff */
[----:B------:R-:W-:Y:S04]  /*9830*/  STL.64 [R1+0x3790], R202 ;  /* 0x003790ca01007387 */ /* 0x000fe80000100a00 */
[----:B------:R-:W-:Y:S04]  /*9840*/  STL.64 [R1+0x3798], R204 ;  /* 0x003798cc01007387 */ /* 0x000fe80000100a00 */
[----:B------:R-:W-:Y:S01]  /*9850*/  STL [R1+0x37a0], R245 ;  /* 0x0037a0f501007387 */ /* 0x000fe20000100800 */
[----:B--2---:R-:W-:Y:S01]  /*9860*/  IMAD.WIDE R184, R0, 0x4, R178 ;  /* 0x0000000400b87825 */ /* 0x004fe200078e02b2 */
[----:B------:R-:W-:-:S02]  /*9870*/  IADD3 R0, R242, -0x1f, RZ ;  /* 0xffffffe1f2007810 */ /* 0x000fc40007ffe0ff */
[----:B------:R-:W-:Y:S04]  /*9880*/  STL.64 [R1+0x37a8], R206 ;  /* 0x0037a8ce01007387 */ /* 0x000fe80000100a00 */
[----:B------:R1:W-:Y:S04]  /*9890*/  STL.64 [R1+0x310], R190 ;  /* 0x000310be01007387 */ /* 0x0003e80000100a00 */
[----:B------:R1:W-:Y:S04]  /*98a0*/  LDGSTS.E [R192+0x1000], [R190.64], !P6 ;  /* 0x01000000bec07fae */ /* 0x0003e8000f121844 */
        /* <DEDUP_REMOVED lines=69> */
[C---:B-1----:R-:W-:Y:S01]  /*9d00*/  IMAD.WIDE R186, R3.reuse, 0x4, R180 ;  /* 0x0000000403ba7825 */ /* 0x042fe200078e02b4 */
[----:B------:R-:W-:Y:S01]  /*9d10*/  IADD3 R0, R242, -0x14, RZ ;  /* 0xffffffecf2007810 */ /* 0x000fe20007ffe0ff */
[----:B------:R1:W-:Y:S04]  /*9d20*/  LDGSTS.E [R192+0xb000], [R190.64], !P1 ;  /* 0x0b000000bec07fae */ /* 0x0003e8000c921844 */
[----:B------:R3:W-:Y:S01]  /*9d30*/  LDGSTS.E [R192+0xb200], [R188.64], !P1 ;  /* 0x0b200000bcc07fae */ /* 0x0007e2000c921844 */
[----:B--2---:R-:W-:-:S03]  /*9d40*/  IMAD.WIDE R184, R3, 0x4, R178 ;  /* 0x0000000403b87825 */ /* 0x004fc600078e02b2 */
[----:B------:R2:W-:Y:S01]  /*9d50*/  LDGSTS.E [R192+0xb400], [R186.64], !P1 ;  /* 0x0b400000bac07fae */ /* 0x0005e2000c921844 */
[----:B------:R-:W-:-:S03]  /*9d60*/  IMAD R3, R2, 0x7, RZ ;  /* 0x0000000702037824 */ /* 0x000fc600078e02ff */
[----:B------:R4:W-:Y:S01]  /*9d70*/  LDGSTS.E [R192+0xb600], [R184.64], !P1 ;  /* 0x0b600000b8c07fae */ /* 0x0009e2000c921844 */
[----:B------:R-:W-:Y:S02]  /*9d80*/  ISETP.GE.U32.AND P1, PT, R0, 0x7fffffcd, PT ;  /* 0x7fffffcd0000780c */ /* 0x000fe40003f26070 */
[----:B------:R-:W-:Y:S01]  /*9d90*/  IADD3 R0, R242, -0x18, RZ ;  /* 0xffffffe8f2007810 */ /* 0x000fe20007ffe0ff */
[----:B------:R1:W-:Y:S01]  /*9da0*/  LDGSTS.E [R192+0xd000], [R208.64], !P2 ;  /* 0x0d000000d0c07fae */ /* 0x0003e2000d121844 */
[----:B------:R-:W-:-:S03]  /*9db0*/  IMAD.WIDE R200, R3, 0x4, R176 ;  /* 0x0000000403c87825 */ /* 0x000fc600078e02b0 */
[----:B------:R1:W-:Y:S01]  /*9dc0*/  LDGSTS.E [R192+0xd200], [R210.64], !P2 ;  /* 0x0d200000d2c07fae */ /* 0x0003e2000d121844 */
[----:B------:R-:W-:-:S03]  /*9dd0*/  IMAD.WIDE R198, R3, 0x4, R182 ;  /* 0x0000000403c67825 */ /* 0x000fc600078e02b6 */
[----:B------:R1:W-:Y:S01]  /*9de0*/  LDGSTS.E [R192+0xd400], [R212.64], !P2 ;  /* 0x0d400000d4c07fae */ /* 0x0003e2000d121844 */
[----:B------:R-:W-:-:S03]  /*9df0*/  IMAD.WIDE R194, R3, 0x4, R180 ;  /* 0x0000000403c27825 */ /* 0x000fc600078e02b4 */
[----:B------:R1:W-:Y:S01]  /*9e00*/  LDGSTS.E [R192+0xd600], [R214.64], !P2 ;  /* 0x0d600000d6c07fae */ /* 0x0003e2000d121844 */
[----:B------:R-:W-:Y:S01]  /*9e10*/  ISETP.GE.U32.AND P2, PT, R0, 0x7fffffc9, PT ;  /* 0x7fffffc90000780c */ /* 0x000fe20003f46070 */
[----:B------:R-:W-:Y:S02]  /*9e20*/  IMAD R0, R2, 0x3, RZ ;  /* 0x0000000302007824 */ /* 0x000fe400078e02ff */
[----:B------:R1:W-:Y:S04]  /*9e30*/  STL.64 [R1+0x30], R190 ;  /* 0x000030be01007387 */ /* 0x0003e80000100a00 */
[----:B------:R3:W-:Y:S04]  /*9e40*/  STL.64 [R1+0x28], R188 ;  /* 0x000028bc01007387 */ /* 0x0007e80000100a00 */
[----:B------:R2:W-:Y:S01]  /*9e50*/  STL.64 [R1+0x20], R186 ;  /* 0x000020ba01007387 */ /* 0x0005e20000100a00 */
[----:B-1----:R-:W-:-:S03]  /*9e60*/  IMAD.WIDE R190, R0, 0x4, R176 ;  /* 0x0000000400be7825 */ /* 0x002fc600078e02b0 */
[----:B------:R4:W-:Y:S01]  /*9e70*/  STL.64 [R1+0x18], R184 ;  /* 0x000018b801007387 */ /* 0x0009e20000100a00 */
[----:B---3--:R-:W-:-:S03]  /*9e80*/  IMAD.WIDE R188, R0, 0x4, R182 ;  /* 0x0000000400bc7825 */ /* 0x008fc600078e02b6 */
[----:B------:R1:W-:Y:S01]  /*9e90*/  LDGSTS.E [R192+0xf000], [R216.64], !P6 ;  /* 0x0f000000d8c07fae */ /* 0x0003e2000f121844 */
[----:B--2---:R-:W-:-:S03]  /*9ea0*/  IMAD.WIDE R186, R0, 0x4, R180 ;  /* 0x0000000400ba7825 */ /* 0x004fc600078e02b4 */
[----:B------:R-:W-:Y:S04]  /*9eb0*/  STL.64 [R1+0x37b0], R208 ;  /* 0x0037b0d001007387 */ /* 0x000fe80000100a00 */
[----:B------:R1:W-:Y:S01]  /*9ec0*/  LDGSTS.E [R192+0xf200], [R218.64], !P6 ;  /* 0x0f200000dac07fae */ /* 0x0003e2000f121844 */
[----:B----4-:R-:W-:Y:S01]  /*9ed0*/  IMAD.WIDE R184, R0, 0x4, R178 ;  /* 0x0000000400b87825 */ /* 0x010fe200078e02b2 */
[----:B------:R-:W-:Y:S02]  /*9ee0*/  IADD3 R0, R242, -0x40, RZ ;  /* 0xffffffc0f2007810 */ /* 0x000fe40007ffe0ff */
[----:B------:R-:W-:Y:S04]  /*9ef0*/  STL.64 [R1+0x37b8], R210 ;  /* 0x0037b8d201007387 */ /* 0x000fe80000100a00 */
[----:B------:R1:W-:Y:S04]  /*9f00*/  LDGSTS.E [R192+0xf400], [R220.64], !P6 ;  /* 0x0f400000dcc07fae */ /* 0x0003e8000f121844 */
[----:B------:R-:W-:Y:S04]  /*9f10*/  STL.64 [R1+0x37c0], R212 ;  /* 0x0037c0d401007387 */ /* 0x000fe80000100a00 */
[----:B------:R1:W-:Y:S01]  /*9f20*/  LDGSTS.E [R192+0xf600], [R222.64], !P6 ;  /* 0x0f600000dec07fae */ /* 0x0003e2000f121844 */
[----:B------:R-:W-:-:S03]  /*9f30*/  ISETP.GE.U32.AND P6, PT, R225, 0x7fffffc1, PT ;  /* 0x7fffffc1e100780c */ /* 0x000fc60003fc6070 */
[----:B------:R-:W-:Y:S04]  /*9f40*/  STL.64 [R1+0x37c8], R214 ;  /* 0x0037c8d601007387 */ /* 0x000fe80000100a00 */
[----:B------:R2:W-:Y:S04]  /*9f50*/  LDGSTS.E [R243+0x1800], [R190.64], !P5 ;  /* 0x01800000bef37fae */ /* 0x0005e8000e921844 */
[----:B------:R2:W-:Y:S01]  /*9f60*/  STL.64 [R1+0x2e0], R190 ;  /* 0x0002e0be01007387 */ /* 0x0005e20000100a00 */
[----:B-1----:R-:W-:-:S03]  /*9f70*/  IMAD.WIDE R192, R3, 0x4, R178 ;  /* 0x0000000403c07825 */ /* 0x002fc600078e02b2 */
[----:B------:R1:W-:Y:S01]  /*9f80*/  LDGSTS.E [R243+0x1a00], [R188.64], !P5 ;  /* 0x01a00000bcf37fae */ /* 0x0003e2000e921844 */
[----:B------:R-:W-:-:S03]  /*9f90*/  IMAD R3, R2, 0x13, RZ ;  /* 0x0000001302037824 */ /* 0x000fc600078e02ff */
[----:B------:R1:W-:Y:S04]  /*9fa0*/  STL.64 [R1+0x2d8], R188 ;  /* 0x0002d8bc01007387 */ /* 0x0003e80000100a00 */
[----:B------:R3:W-:Y:S01]  /*9fb0*/  LDGSTS.E [R243+0x1c00], [R186.64], !P5 ;  /* 0x01c00000baf37fae */ /* 0x0007e2000e921844 */
[----:B--2---:R-:W-:-:S03]  /*9fc0*/  IMAD.WIDE R190, R224, 0x4, R176 ;  /* 0x00000004e0be7825 */ /* 0x004fc600078e02b0 */
[----:B------:R-:W-:Y:S04]  /*9fd0*/  STL.64 [R1+0x37d0], R216 ;  /* 0x0037d0d801007387 */ /* 0x000fe80000100a00 */
[----:B------:R2:W-:Y:S01]  /*9fe0*/  LDGSTS.E [R243+0x1e00], [R184.64], !P5 ;  /* 0x01e00000b8f37fae */ /* 0x0005e2000e921844 */
[----:B-1----:R-:W-:Y:S01]  /*9ff0*/  IMAD.WIDE R188, R224, 0x4, R182 ;  /* 0x00000004e0bc7825 */ /* 0x002fe200078e02b6 */
[----:B------:R-:W-:Y:S02]  /*a000*/  ISETP.GE.AND P5, PT, R248, R225, PT ;  /* 0x000000e1f800720c */ /* 0x000fe40003fa6270 */
[----:B------:R3:W-:Y:S01]  /*a010*/  STL.64 [R1+0x2c8], R186 ;  /* 0x0002c8ba01007387 */ /* 0x0007e20000100a00 */
[----:B------:R-:W-:-:S03]  /*a020*/  IMAD.MOV.U32 R225, RZ, RZ, 0x1f ;  /* 0x0000001fffe17424 */ /* 0x000fc600078e00ff */
[----:B------:R1:W-:Y:S04]  /*a030*/  LDGSTS.E [R243+0x3800], [R200.64], !P4 ;  /* 0x03800000c8f37fae */ /* 0x0003e8000e121844 */
[----:B------:R2:W-:Y:S01]  /*a040*/  STL.64 [R1+0x2b8], R184 ;  /* 0x0002b8b801007387 */ /* 0x0005e20000100a00 */
[----:B---3--:R-:W-:-:S03]  /*a050*/  IMAD.WIDE R186, R224, 0x4, R180 ;  /* 0x00000004e0ba7825 */ /* 0x008fc600078e02b4 */
[----:B------:R3:W-:Y:S04]  /*a060*/  LDGSTS.E [R243+0x3a00], [R198.64], !P4 ;  /* 0x03a00000c6f37fae */ /* 0x0007e8000e121844 */
[----:B------:R4:W-:Y:S01]  /*a070*/  LDGSTS.E [R243+0x3c00], [R194.64], !P4 ;  /* 0x03c00000c2f37fae */ /* 0x0009e2000e121844 */
[----:B--2---:R-:W-:-:S03]  /*a080*/  IMAD.WIDE R184, R224, 0x4, R178 ;  /* 0x00000004e0b87825 */ /* 0x004fc600078e02b2 */
[----:B------:R2:W-:Y:S01]  /*a090*/  LDGSTS.E [R243+0x3e00], [R192.64], !P4 ;  /* 0x03e00000c0f37fae */ /* 0x0005e2000e121844 */
[----:B------:R-:W-:Y:S02]  /*a0a0*/  ISETP.GE.U32.AND P4, PT, R0, 0x7fffffa1, PT ;  /* 0x7fffffa10000780c */ /* 0x000fe40003f86070 */
[----:B------:R-:W-:Y:S01]  /*a0b0*/  IADD3 R224, R242, -0x1c, RZ ;  /* 0xffffffe4f2e07810 */ /* 0x000fe20007ffe0ff */
[----:B------:R1:W-:Y:S04]  /*a0c0*/  LDGSTS.E [R243+0x5800], [R190.64], !P0 ;  /* 0x05800000bef37fae */ /* 0x0003e8000c121844 */
[----:B------:R1:W-:Y:S04]  /*a0d0*/  LDGSTS.E [R243+0x5a00], [R188.64], !P0 ;  /* 0x05a00000bcf37fae */ /* 0x0003e8000c121844 */
[----:B------:R-:W-:Y:S04]  /*a0e0*/  STL.64 [R1+0x37d8], R218 ;  /* 0x0037d8da01007387 */ /* 0x000fe80000100a00 */
[----:B------:R1:W-:Y:S04]  /*a0f0*/  LDGSTS.E [R243+0x5c00], [R186.64], !P0 ;  /* 0x05c00000baf37fae */ /* 0x0003e8000c121844 */
[----:B------:R-:W-:Y:S04]  /*a100*/  STL.64 [R1+0x37e0], R220 ;  /* 0x0037e0dc01007387 */ /* 0x000fe80000100a00 */
[----:B------:R1:W-:Y:S01]  /*a110*/  LDGSTS.E [R243+0x5e00], [R184.64], !P0 ;  /* 0x05e00000b8f37fae */ /* 0x0003e2000c121844 */
[----:B------:R-:W-:Y:S01]  /*a120*/  ISETP.GE.AND P0, PT, R248, R0, PT ;  /* 0x00000000f800720c */ /* 0x000fe20003f06270 */
[----:B------:R-:W-:-:S02]  /*a130*/  IMAD R0, R2, 0xf, RZ ;  /* 0x0000000f02007824 */ /* 0x000fc400078e02ff */
[----:B------:R-:W-:Y:S01]  /*a140*/  STL.64 [R1+0x220], R200 ;  /* 0x000220c801007387 */ /* 0x000fe20000100a00 */
[----:B------:R-:W-:-:S03]  /*a150*/  IMAD.SHL.U32 R2, R2, 0x20, RZ ;  /* 0x0000002002027824 */ /* 0x000fc600078e00ff */
[----:B------:R1:W-:Y:S04]  /*a160*/  STL.64 [R1+0x190], R190 ;  /* 0x000190be01007387 */ /* 0x0003e80000100a00 */
[----:B------:R-:W-:Y:S04]  /*a170*/  STL.64 [R1+0x218], R198 ;  /* 0x000218c601007387 */ /* 0x000fe80000100a00 */
[----:B------:R-:W-:Y:S04]  /*a180*/  STL.64 [R1+0x208], R194 ;  /* 0x000208c201007387 */ /* 0x000fe80000100a00 */
[----:B------:R2:W-:Y:S01]  /*a190*/  STL.64 [R1+0x1f8], R192 ;  /* 0x0001f8c001007387 */ /* 0x0005e20000100a00 */
[----:B-1----:R-:W-:-:S03]  /*a1a0*/  IMAD.WIDE R190, R0, 0x4, R182 ;  /* 0x0000000400be7825 */ /* 0x002fc600078e02b6 */
[----:B------:R1:W-:Y:S04]  /*a1b0*/  STL.64 [R1+0x188], R188 ;  /* 0x000188bc01007387 */ /* 0x0003e80000100a00 */
[----:B------:R3:W-:Y:S01]  /*a1c0*/  STL.64 [R1+0x180], R186 ;  /* 0x000180ba01007387 */ /* 0x0007e20000100a00 */
[----:B--2---:R-:W-:-:S03]  /*a1d0*/  IMAD.WIDE R192, R0, 0x4, R176 ;  /* 0x0000000400c07825 */ /* 0x004fc600078e02b0 */
[----:B------:R2:W-:Y:S01]  /*a1e0*/  STL.64 [R1+0x178], R184 ;  /* 0x000178b801007387 */ /* 0x0005e20000100a00 */
[----:B-1----:R-:W-:-:S03]  /*a1f0*/  IMAD.WIDE R188, R3, 0x4, R176 ;  /* 0x0000000403bc7825 */ /* 0x002fc600078e02b0 */
[----:B------:R-:W-:Y:S01]  /*a200*/  STL.64 [R1+0x110], R192 ;  /* 0x000110c001007387 */ /* 0x000fe20000100a00 */
[----:B---3--:R-:W-:-:S03]  /*a210*/  IMAD.WIDE R186, R0, 0x4, R180 ;  /* 0x0000000400ba7825 */ /* 0x008fc600078e02b4 */
[----:B------:R1:W-:Y:S01]  /*a220*/  LDGSTS.E [R243+0x7800], [R192.64], !P3 ;  /* 0x07800000c0f37fae */ /* 0x0003e2000d921844 */
[----:B--2---:R-:W-:-:S03]  /*a230*/  IMAD.WIDE R184, R0, 0x4, R178 ;  /* 0x0000000400b87825 */ /* 0x004fc600078e02b2 */
[----:B------:R-:W-:Y:S04]  /*a240*/  STL.64 [R1+0x108], R190 ;  /* 0x000108be01007387 */ /* 0x000fe80000100a00 */
[----:B------:R2:W-:Y:S04]  /*a250*/  LDGSTS.E [R243+0x7a00], [R190.64], !P3 ;  /* 0x07a00000bef37fae */ /* 0x0005e8000d921844 */
[----:B------:R3:W-:Y:S04]  /*a260*/  STL.64 [R1+0x100], R186 ;  /* 0x000100ba01007387 */ /* 0x0007e80000100a00 */
[----:B------:R3:W-:Y:S04]  /*a270*/  LDGSTS.E [R243+0x7c00], [R186.64], !P3 ;  /* 0x07c00000baf37fae */ /* 0x0007e8000d921844 */
[----:B------:R-:W-:Y:S04]  /*a280*/  STL.64 [R1+0x90], R188 ;  /* 0x000090bc01007387 */ /* 0x000fe80000100a00 */
[----:B------:R1:W-:Y:S01]  /*a290*/  LDGSTS.E [R243+0x7e00], [R184.64], !P3 ;  /* 0x07e00000b8f37fae */ /* 0x0003e2000d921844 */
[----:B------:R-:W-:Y:S01]  /*a2a0*/  ISETP.GE.U32.AND P3, PT, R224, 0x7fffffc5, PT ;  /* 0x7fffffc5e000780c */ /* 0x000fe20003f66070 */
[----:B---3--:R-:W-:-:S02]  /*a2b0*/  IMAD.WIDE R186, R3, 0x4, R182 ;  /* 0x0000000403ba7825 */ /* 0x008fc400078e02b6 */
[----:B------:R1:W-:Y:S04]  /*a2c0*/  STL.64 [R1+0xf8], R184 ;  /* 0x0000f8b801007387 */ /* 0x0003e80000100a00 */
[----:B------:R3:W-:Y:S04]  /*a2d0*/  LDGSTS.E [R243+0x9800], [R188.64], !P1 ;  /* 0x09800000bcf37fae */ /* 0x0007e8000c921844 */
[----:B------:R2:W-:Y:S04]  /*a2e0*/  STL.64 [R1+0x88], R186 ;  /* 0x000088ba01007387 */ /* 0x0005e80000100a00 */
[----:B------:R2:W-:Y:S01]  /*a2f0*/  LDGSTS.E [R243+0x9a00], [R186.64], !P1 ;  /* 0x09a00000baf37fae */ /* 0x0005e2000c921844 */
[----:B-1----:R-:W-:Y:S01]  /*a300*/  IADD3 R184, R225, c[0x0][0x180], RZ ;  /* 0x00006000e1b87a10 */ /* 0x002fe20007ffe0ff */
[----:B------:R-:W-:Y:S01]  /*a310*/  IMAD.WIDE R224, R230, 0x4, R176 ;  /* 0x00000004e6e07825 */ /* 0x000fe200078e02b0 */
[----:B------:R-:W-:-:S03]  /*a320*/  IADD3 R185, R242, -0x21, RZ ;  /* 0xffffffdff2b97810 */ /* 0x000fc60007ffe0ff */
[----:B---3--:R-:W-:-:S04]  /*a330*/  IMAD.WIDE R188, R3, 0x4, R180 ;  /* 0x0000000403bc7825 */ /* 0x008fc800078e02b4 */
[--C-:B------:R-:W-:Y:S01]  /*a340*/  IMAD.WIDE R230, R230, 0x4, R178.reuse ;  /* 0x00000004e6e67825 */ /* 0x100fe200078e02b2 */
[----:B------:R1:W-:Y:S03]  /*a350*/  STL.64 [R1+0x80], R188 ;  /* 0x000080bc01007387 */ /* 0x0003e60000100a00 */
[----:B--2---:R-:W-:Y:S01]  /*a360*/  IMAD.WIDE R186, R3, 0x4, R178 ;  /* 0x0000000403ba7825 */ /* 0x004fe200078e02b2 */
[----:B------:R1:W-:Y:S01]  /*a370*/  LDGSTS.E [R243+0x9c00], [R188.64], !P1 ;  /* 0x09c00000bcf37fae */ /* 0x0003e2000c921844 */
[----:B------:R-:W-:-:S03]  /*a380*/  IADD3 R3, R242, -0x60, RZ ;  /* 0xffffffa0f2037810 */ /* 0x000fc60007ffe0ff */
[----:B------:R2:W-:Y:S04]  /*a390*/  STL.64 [R1+0x78], R186 ;  /* 0x000078ba01007387 */ /* 0x0005e80000100a00 */
[----:B------:R2:W-:Y:S01]  /*a3a0*/  LDGSTS.E [R243+0x9e00], [R186.64], !P1 ;  /* 0x09e00000baf37fae */ /* 0x0005e2000c921844 */
[----:B------:R-:W-:Y:S01]  /*a3b0*/  ISETP.GT.AND P1, PT, R184, 0x1f, PT ;  /* 0x0000001fb800780c */ /* 0x000fe20003f24270 */
[----:B-1----:R-:W-:-:S03]  /*a3c0*/  IMAD.WIDE R188, R250, 0x4, R176 ;  /* 0x00000004fabc7825 */ /* 0x002fc600078e02b0 */
[----:B------:R-:W-:Y:S02]  /*a3d0*/  SEL R0, RZ, 0x4, !P1 ;  /* 0x00000004ff007807 */ /* 0x000fe40004800000 */
[----:B------:R-:W-:Y:S01]  /*a3e0*/  STL.64 [R1+0x10], R188 ;  /* 0x000010bc01007387 */ /* 0x000fe20000100a00 */
[----:B--2---:R-:W-:-:S03]  /*a3f0*/  IMAD.WIDE R186, R250, 0x4, R182 ;  /* 0x00000004faba7825 */ /* 0x004fc600078e02b6 */
[----:B------:R1:W-:Y:S04]  /*a400*/  LDGSTS.E [R243+0xb800], [R188.64], !P2 ;  /* 0x0b800000bcf37fae */ /* 0x0003e8000d121844 */
[----:B------:R2:W-:Y:S04]  /*a410*/  STL.64 [R1+0x8], R186 ;  /* 0x000008ba01007387 */ /* 0x0005e80000100a00 */
[----:B------:R2:W-:Y:S02]  /*a420*/  LDGSTS.E [R243+0xba00], [R186.64], !P2 ;  /* 0x0ba00000baf37fae */ /* 0x0005e4000d121844 */
[----:B--2---:R-:W-:-:S04]  /*a430*/  IMAD.WIDE R186, R250, 0x4, R180 ;  /* 0x00000004faba7825 */ /* 0x004fc800078e02b4 */
[----:B------:R-:W-:Y:S01]  /*a440*/  IMAD.WIDE R250, R250, 0x4, R178 ;  /* 0x00000004fafa7825 */ /* 0x000fe200078e02b2 */
[----:B------:R2:W-:Y:S04]  /*a450*/  LDGSTS.E [R243+0xbc00], [R186.64], !P2 ;  /* 0x0bc00000baf37fae */ /* 0x0005e8000d121844 */
[----:B------:R3:W-:Y:S01]  /*a460*/  LDGSTS.E [R243+0xbe00], [R250.64], !P2 ;  /* 0x0be00000faf37fae */ /* 0x0007e2000d121844 */
[----:B------:R-:W-:-:S03]  /*a470*/  ISETP.GE.AND P2, PT, R248, c[0x0][0x180], PT ;  /* 0x00006000f8007a0c */ /* 0x000fc60003f46270 */
[----:B------:R1:W-:Y:S01]  /*a480*/  LDGSTS.E [R243+0xd800], [R224.64], !P3 ;  /* 0x0d800000e0f37fae */ /* 0x0003e2000d921844 */
[----:B------:R-:W-:Y:S02]  /*a490*/  SEL R0, R0, RZ, !P2 ;  /* 0x000000ff00007207 */ /* 0x000fe40005000000 */
[----:B------:R-:W-:Y:S01]  /*a4a0*/  ISETP.GE.AND P2, PT, R248, R3, PT ;  /* 0x00000003f800720c */ /* 0x000fe20003f46270 */
[----:B------:R3:W-:Y:S04]  /*a4b0*/  LDGSTS.E [R243+0xda00], [R226.64], !P3 ;  /* 0x0da00000e2f37fae */ /* 0x0007e8000d921844 */
[----:B------:R3:W-:Y:S04]  /*a4c0*/  LDGSTS.E [R243+0xdc00], [R228.64], !P3 ;  /* 0x0dc00000e4f37fae */ /* 0x0007e8000d921844 */
[----:B------:R1:W-:Y:S01]  /*a4d0*/  LDGSTS.E [R243+0xde00], [R230.64], !P3 ;  /* 0x0de00000e6f37fae */ /* 0x0003e2000d921844 */
[----:B------:R-:W-:-:S02]  /*a4e0*/  ISETP.GE.U32.AND P3, PT, R3, 0x7fffff81, PT ;  /* 0x7fffff810300780c */ /* 0x000fc40003f66070 */
[----:B------:R-:W-:Y:S01]  /*a4f0*/  LOP3.LUT R3, R249, 0x60, RZ, 0xc0, !PT ;  /* 0x00000060f9037812 */ /* 0x000fe200078ec0ff */
[----:B------:R3:W-:Y:S03]  /*a500*/  LDGSTS.E [R243+0xf800], [R232.64], !P6 ;  /* 0x0f800000e8f37fae */ /* 0x0007e6000f121844 */
[----:B------:R-:W-:Y:S01]  /*a510*/  SHF.R.U32.HI R3, RZ, 0x1, R3 ;  /* 0x00000001ff037819 */ /* 0x000fe20000011603 */
[----:B------:R1:W-:Y:S04]  /*a520*/  LDGSTS.E [R243+0xfa00], [R234.64], !P6 ;  /* 0x0fa00000eaf37fae */ /* 0x0003e8000f121844 */
[----:B------:R3:W-:Y:S04]  /*a530*/  LDGSTS.E [R243+0xfc00], [R236.64], !P6 ;  /* 0x0fc00000ecf37fae */ /* 0x0007e8000f121844 */
[----:B------:R3:W-:Y:S01]  /*a540*/  LDGSTS.E [R243+0xfe00], [R238.64], !P6 ;  /* 0x0fe00000eef37fae */ /* 0x0007e2000f121844 */
[----:B------:R-:W-:-:S02]  /*a550*/  ISETP.NE.U32.AND P6, PT, R0, RZ, PT ;  /* 0x000000ff0000720c */ /* 0x000fc40003fc5070 */
[----:B------:R-:W-:Y:S01]  /*a560*/  SEL R0, RZ, 0x4, P5 ;  /* 0x00000004ff007807 */ /* 0x000fe20002800000 */
[----:B------:R-:W0:Y:S01]  /*a570*/  LDGDEPBAR ;  /* 0x00000000000079af */ /* 0x000e220000000000 */
[----:B------:R-:W-:Y:S02]  /*a580*/  ISETP.GE.U32.AND P5, PT, R185, 0x7fffffc0, PT ;  /* 0x7fffffc0b900780c */ /* 0x000fe40003fa6070 */
[----:B------:R-:W-:Y:S01]  /*a590*/  LOP3.LUT R185, R197, R3, RZ, 0x3c, !PT ;  /* 0x00000003c5b97212 */ /* 0x000fe200078e3cff */
[----:B------:R2:W-:Y:S06]  /*a5a0*/  STL.64 [R1], R186 ;  /* 0x000000ba01007387 */ /* 0x0005ec0000100a00 */
[----:B------:R1:W-:Y:S04]  /*a5b0*/  LDGSTS.E [R185+0x50000], [R4.64], P6 ;  /* 0x5000000004b97fae */ /* 0x0003e8000b121844 */
        /* <DEDUP_REMOVED lines=45> */
[----:B-1----:R-:W4:Y:S04]  /*a890*/  LDL.LU.64 R86, [R1+0x3888] ;  /* 0x0038880001567983 */ /* 0x002f280000300a00 */
[----:B--2---:R-:W2:Y:S04]  /*a8a0*/  LDL.LU.64 R82, [R1+0x3880] ;  /* 0x0038800001527983 */ /* 0x004ea80000300a00 */
[----:B---3--:R-:W3:Y:S04]  /*a8b0*/  LDL.LU.64 R78, [R1+0x3878] ;  /* 0x00387800014e7983 */ /* 0x008ee80000300a00 */
[----:B------:R1:W-:Y:S04]  /*a8c0*/  LDGSTS.E [R185+0x5b800], [R74.64], P6 ;  /* 0x5b8000004ab97fae */ /* 0x0003e8000b121844 */
[----:B------:R1:W-:Y:S04]  /*a8d0*/  LDGSTS.E [R185+0x5bc00], [R70.64], P6 ;  /* 0x5bc0000046b97fae */ /* 0x0003e8000b121844 */
[----:B------:R1:W-:Y:S04]  /*a8e0*/  LDGSTS.E [R185+0x5c000], [R66.64], P6 ;  /* 0x5c00000042b97fae */ /* 0x0003e8000b121844 */
[----:B-1----:R-:W2:Y:S04]  /*a8f0*/  LDL.LU.64 R74, [R1+0x3870] ;  /* 0x00387000014a7983 */ /* 0x002ea80000300a00 */
[----:B------:R-:W2:Y:S04]  /*a900*/  LDL.LU.64 R70, [R1+0x3868] ;  /* 0x0038680001467983 */ /* 0x000ea80000300a00 */
[----:B------:R-:W2:Y:S04]  /*a910*/  LDL.LU.64 R66, [R1+0x3860] ;  /* 0x0038600001427983 */ /* 0x000ea80000300a00 */
        /* <DEDUP_REMOVED lines=23> */
[----:B------:R-:W2:Y:S01]  /*aa90*/  LDL.LU.64 R18, [R1+0x3800] ;  /* 0x0038000001127983 */ /* 0x000ea20000300a00 */
[----:B------:R-:W-:-:S03]  /*aaa0*/  LOP3.LUT R3, R185, 0x40, RZ, 0x3c, !PT ;  /* 0x00000040b9037812 */ /* 0x000fc600078e3cff */
[----:B------:R1:W-:Y:S04]  /*aab0*/  LDGSTS.E [R185+0x5f400], [R14.64], P6 ;  /* 0x5f4000000eb97fae */ /* 0x0003e8000b121844 */
[----:B------:R1:W-:Y:S04]  /*aac0*/  LDGSTS.E [R185+0x5f800], [R10.64], P6 ;  /* 0x5f8000000ab97fae */ /* 0x0003e8000b121844 */
[----:B------:R1:W-:Y:S04]  /*aad0*/  LDGSTS.E [R185+0x5fc00], [R6.64], P6 ;  /* 0x5fc0000006b97fae */ /* 0x0003e8000b121844 */
[----:B-1----:R-:W2:Y:S04]  /*aae0*/  LDL.LU.64 R14, [R1+0x37f8] ;  /* 0x0037f800010e7983 */ /* 0x002ea80000300a00 */
[----:B------:R-:W2:Y:S04]  /*aaf0*/  LDL.LU.64 R10, [R1+0x37f0] ;  /* 0x0037f000010a7983 */ /* 0x000ea80000300a00 */
[----:B------:R-:W2:Y:S04]  /*ab00*/  LDL.LU.64 R6, [R1+0x37e8] ;  /* 0x0037e80001067983 */ /* 0x000ea80000300a00 */
[----:B------:R-:W3:Y:S04]  /*ab10*/  LDL.64 R220, [R1+0x210] ;  /* 0x0002100001dc7983 */ /* 0x000ee80000100a00 */
        /* <DEDUP_REMOVED lines=12> */
[----:B----4-:R-:W4:Y:S04]  /*abe0*/  LDL.64 R194, [R1+0x3b0] ;  /* 0x0003b00001c27983 */ /* 0x010f280000100a00 */
[----:B------:R-:W3:Y:S04]  /*abf0*/  LDL.64 R246, [R1+0x3c0] ;  /* 0x0003c00001f67983 */ /* 0x000ee80000100a00 */
[----:B------:R-:W3:Y:S04]  /*ac00*/  LDL.64 R192, [R1+0x3d0] ;  /* 0x0003d00001c07983 */ /* 0x000ee80000100a00 */
[----:B------:R-:W3:Y:S04]  /*ac10*/  LDL.64 R190, [R1+0x3e0] ;  /* 0x0003e00001be7983 */ /* 0x000ee80000100a00 */
[----:B------:R-:W3:Y:S04]  /*ac20*/  LDL.64 R188, [R1+0x3f0] ;  /* 0x0003f00001bc7983 */ /* 0x000ee80000100a00 */
[----:B------:R-:W4:Y:S04]  /*ac30*/  LDL.64 R186, [R1+0x400] ;  /* 0x0004000001ba7983 */ /* 0x000f280000100a00 */
[----:B------:R-:W4:Y:S04]  /*ac40*/  LDL.64 R248, [R1+0x418] ;  /* 0x0004180001f87983 */ /* 0x000f280000100a00 */
[----:B------:R-:W4:Y:S01]  /*ac50*/  LDL.64 R240, [R1+0x420] ;  /* 0x0004200001f07983 */ /* 0x000f220000100a00 */
[----:B------:R-:W-:-:S03]  /*ac60*/  IMAD.WIDE R182, R2, 0x4, R182 ;  /* 0x0000000402b67825 */ /* 0x000fc600078e02b6 */
[----:B--2---:R1:W-:Y:S04]  /*ac70*/  LDGSTS.E [R3+0x50200], [R6.64], P6 ;  /* 0x5020000006037fae */ /* 0x0043e8000b121844 */
        /* <DEDUP_REMOVED lines=17> */
[----:B---3--:R1:W-:Y:S04]  /*ad90*/  LDGSTS.E [R3+0x54a00], [R78.64], P6 ;  /* 0x54a000004e037fae */ /* 0x0083e8000b121844 */
        /* <DEDUP_REMOVED lines=27> */
[----:B--2---:R-:W2:Y:S04]  /*af50*/  LDL.LU.64 R220, [R1+0x37e0] ;  /* 0x0037e00001dc7983 */ /* 0x004ea80000300a00 */
[----:B---3--:R-:W3:Y:S04]  /*af60*/  LDL.LU.64 R218, [R1+0x37d8] ;  /* 0x0037d80001da7983 */ /* 0x008ee80000300a00 */
[----:B-1----:R-:W2:Y:S04]  /*af70*/  LDL.LU.64 R216, [R1+0x37d0] ;  /* 0x0037d00001d87983 */ /* 0x002ea80000300a00 */
[----:B------:R1:W-:Y:S04]  /*af80*/  LDGSTS.E [R3+0x5ba00], [R214.64], P6 ;  /* 0x5ba00000d6037fae */ /* 0x0003e8000b121844 */
[----:B------:R4:W-:Y:S04]  /*af90*/  LDGSTS.E [R3+0x5be00], [R212.64], P6 ;  /* 0x5be00000d4037fae */ /* 0x0009e8000b121844 */
[----:B------:R4:W-:Y:S04]  /*afa0*/  LDGSTS.E [R3+0x5c200], [R210.64], P6 ;  /* 0x5c200000d2037fae */ /* 0x0009e8000b121844 */
[----:B-1----:R-:W2:Y:S04]  /*afb0*/  LDL.LU.64 R214, [R1+0x37c8] ;  /* 0x0037c80001d67983 */ /* 0x002ea80000300a00 */
[----:B----4-:R-:W2:Y:S04]  /*afc0*/  LDL.LU.64 R212, [R1+0x37c0] ;  /* 0x0037c00001d47983 */ /* 0x010ea80000300a00 */
[----:B------:R-:W2:Y:S04]  /*afd0*/  LDL.LU.64 R210, [R1+0x37b8] ;  /* 0x0037b80001d27983 */ /* 0x000ea80000300a00 */
[----:B------:R1:W-:Y:S04]  /*afe0*/  LDGSTS.E [R3+0x5c600], [R208.64], P6 ;  /* 0x5c600000d0037fae */ /* 0x0003e8000b121844 */
[----:B------:R1:W-:Y:S04]  /*aff0*/  LDGSTS.E [R3+0x5ca00], [R206.64], P6 ;  /* 0x5ca00000ce037fae */ /* 0x0003e8000b121844 */
[----:B------:R1:W-:Y:S04]  /*b000*/  LDGSTS.E [R3+0x5ce00], [R244.64], P6 ;  /* 0x5ce00000f4037fae */ /* 0x0003e8000b121844 */
[----:B-1----:R-:W2:Y:S04]  /*b010*/  LDL.LU.64 R208, [R1+0x37b0] ;  /* 0x0037b00001d07983 */ /* 0x002ea80000300a00 */
[----:B------:R-:W2:Y:S04]  /*b020*/  LDL.LU.64 R206, [R1+0x37a8] ;  /* 0x0037a80001ce7983 */ /* 0x000ea80000300a00 */
[----:B------:R-:W2:Y:S04]  /*b030*/  LDL.LU R245, [R1+0x37a0] ;  /* 0x0037a00001f57983 */ /* 0x000ea80000300800 */
[----:B------:R1:W-:Y:S04]  /*b040*/  LDGSTS.E [R3+0x5d200], [R204.64], P6 ;  /* 0x5d200000cc037fae */ /* 0x0003e8000b121844 */
[----:B------:R1:W-:Y:S04]  /*b050*/  LDGSTS.E [R3+0x5d600], [R202.64], P6 ;  /* 0x5d600000ca037fae */ /* 0x0003e8000b121844 */
[----:B------:R1:W-:Y:S04]  /*b060*/  LDGSTS.E [R3+0x5da00], [R200.64], P6 ;  /* 0x5da00000c8037fae */ /* 0x0003e8000b121844 */
[----:B------:R1:W-:Y:S04]  /*b070*/  LDGSTS.E [R3+0x5de00], [R198.64], P6 ;  /* 0x5de00000c6037fae */ /* 0x0003e8000b121844 */
[----:B------:R1:W-:Y:S04]  /*b080*/  LDGSTS.E [R3+0x5e200], [R194.64], P6 ;  /* 0x5e200000c2037fae */ /* 0x0003e8000b121844 */
[----:B-1----:R-:W3:Y:S04]  /*b090*/  LDL.LU.64 R204, [R1+0x3798] ;  /* 0x0037980001cc7983 */ /* 0x002ee80000300a00 */
[----:B------:R1:W-:Y:S04]  /*b0a0*/  LDGSTS.E [R3+0x5e600], [R246.64], P6 ;  /* 0x5e600000f6037fae */ /* 0x0003e8000b121844 */
[----:B------:R1:W-:Y:S04]  /*b0b0*/  LDGSTS.E [R3+0x5ea00], [R192.64], P6 ;  /* 0x5ea00000c0037fae */ /* 0x0003e8000b121844 */
[----:B------:R1:W-:Y:S04]  /*b0c0*/  LDGSTS.E [R3+0x5ee00], [R190.64], P6 ;  /* 0x5ee00000be037fae */ /* 0x0003e8000b121844 */
[----:B-1----:R-:W3:Y:S04]  /*b0d0*/  LDL.LU.64 R246, [R1+0x2b0] ;  /* 0x0002b00001f67983 */ /* 0x002ee80000300a00 */
[----:B------:R-:W2:Y:S04]  /*b0e0*/  LDL.LU.64 R198, [R1+0x2a8] ;  /* 0x0002a80001c67983 */ /* 0x000ea80000300a00 */
[----:B------:R-:W2:Y:S04]  /*b0f0*/  LDL.LU.64 R194, [R1+0x298] ;  /* 0x0002980001c27983 */ /* 0x000ea80000300a00 */
[----:B------:R1:W-:Y:S04]  /*b100*/  LDGSTS.E [R3+0x5f200], [R188.64], P6 ;  /* 0x5f200000bc037fae */ /* 0x0003e8000b121844 */
[----:B------:R1:W-:Y:S04]  /*b110*/  LDGSTS.E [R3+0x5f600], [R186.64], P6 ;  /* 0x5f600000ba037fae */ /* 0x0003e8000b121844 */
[----:B------:R1:W-:Y:S04]  /*b120*/  LDGSTS.E [R3+0x5fa00], [R248.64], P6 ;  /* 0x5fa00000f8037fae */ /* 0x0003e8000b121844 */
[----:B------:R1:W-:Y:S04]  /*b130*/  LDGSTS.E [R3+0x5fe00], [R240.64], P6 ;  /* 0x5fe00000f0037fae */ /* 0x0003e8000b121844 */
[----:B-1----:R-:W2:Y:S01]  /*b140*/  LDL.LU.64 R248, [R1+0x288] ;  /* 0x0002880001f87983 */ /* 0x002ea20000300a00 */
[----:B------:R-:W-:Y:S01]  /*b150*/  ISETP.GT.AND P6, PT, R184, 0x3f, PT ;  /* 0x0000003fb800780c */ /* 0x000fe20003fc4270 */
[----:B------:R-:W-:-:S02]  /*b160*/  IMAD.WIDE R184, R2, 0x4, R176 ;  /* 0x0000000402b87825 */ /* 0x000fc400078e02b0 */
[----:B------:R-:W0:Y:S04]  /*b170*/  LDGDEPBAR ;  /* 0x00000000000079af */ /* 0x000e280000000000 */
[----:B------:R1:W-:Y:S04]  /*b180*/  STL.64 [R1+0x708], R184 ;  /* 0x000708b801007387 */ /* 0x0003e80000100a00 */
[----:B------:R-:W2:Y:S04]  /*b190*/  LDL.LU.64 R192, [R1+0x1f0] ;  /* 0x0001f00001c07983 */ /* 0x000ea80000300a00 */
[----:B------:R-:W-:Y:S04]  /*b1a0*/  STL.64 [R1+0x700], R182 ;  /* 0x000700b601007387 */ /* 0x000fe80000100a00 */
[----:B------:R-:W2:Y:S01]  /*b1b0*/  LDL.LU.64 R190, [R1+0x1e8] ;  /* 0x0001e80001be7983 */ /* 0x000ea20000300a00 */
[----:B------:R-:W-:-:S04]  /*b1c0*/  IMAD.WIDE R180, R2, 0x4, R180 ;  /* 0x0000000402b47825 */ /* 0x000fc800078e02b4 */
[----:B------:R-:W-:Y:S01]  /*b1d0*/  IMAD.WIDE R178, R2, 0x4, R178 ;  /* 0x0000000402b27825 */ /* 0x000fe200078e02b2 */
[----:B------:R3:W-:Y:S04]  /*b1e0*/  STL.64 [R1+0x6f8], R180 ;  /* 0x0006f8b401007387 */ /* 0x0007e80000100a00 */
[----:B------:R-:W2:Y:S04]  /*b1f0*/  LDL.LU.64 R188, [R1+0x1e0] ;  /* 0x0001e00001bc7983 */ /* 0x000ea80000300a00 */
[----:B------:R2:W-:Y:S04]  /*b200*/  STL.64 [R1+0x6f0], R178 ;  /* 0x0006f0b201007387 */ /* 0x0005e80000100a00 */
[----:B------:R-:W2:Y:S01]  /*b210*/  LDL.LU.64 R186, [R1+0x1d8] ;  /* 0x0001d80001ba7983 */ /* 0x000ea20000300a00 */
[----:B------:R-:W-:-:S02]  /*b220*/  IADD3 R3, R242, -0x25, RZ ;  /* 0xffffffdbf2037810 */ /* 0x000fc40007ffe0ff */
[----:B------:R-:W-:Y:S01]  /*b230*/  SEL R0, R0, RZ, P6 ;  /* 0x000000ff00007207 */ /* 0x000fe20003000000 */
[----:B------:R-:W-:Y:S01]  /*b240*/  BAR.SYNC.DEFER_BLOCKING 0x0 ;  /* 0x0000000000007b1d */ /* 0x000fe20000010000 */
[----:B------:R-:W-:Y:S01]  /*b250*/  ISETP.GE.U32.AND P6, PT, R3, 0x7fffffbc, PT ;  /* 0x7fffffbc0300780c */ /* 0x000fe20003fc6070 */
[----:B--2---:R-:W-:-:S05]  /*b260*/  IMAD.SHL.U32 R177, R245, 0x4, RZ ;  /* 0x00000004f5b17824 */ /* 0x004fca00078e00ff */
[----:B------:R-:W-:Y:S01]  /*b270*/  @!PT LDS RZ, [RZ] ;  /* 0x00000000fffff984 */ /* 0x000fe20000000800 */
[----:B------:R-:W-:Y:S01]  /*b280*/  @!PT LDS RZ, [RZ] ;  /* 0x00000000fffff984 */ /* 0x000fe20000000800 */
[----:B------:R-:W-:Y:S01]  /*b290*/  @!PT LDS RZ, [RZ] ;  /* 0x00000000fffff984 */ /* 0x000fe20000000800 */
[----:B------:R1:W-:Y:S04]  /*b2a0*/  LDGSTS.E [R177+0x10000], [R184.64], !P5 ;  /* 0x10000000b8b17fae */ /* 0x0003e8000e921844 */
[----:B------:R2:W-:Y:S04]  /*b2b0*/  LDGSTS.E [R177+0x10200], [R182.64], !P5 ;  /* 0x10200000b6b17fae */ /* 0x0005e8000e921844 */
[----:B------:R3:W-:Y:S04]  /*b2c0*/  LDGSTS.E [R177+0x10400], [R180.64], !P5 ;  /* 0x10400000b4b17fae */ /* 0x0007e8000e921844 */
[----:B------:R2:W-:Y:S04]  /*b2d0*/  LDGSTS.E [R177+0x10600], [R178.64], !P5 ;  /* 0x10600000b2b17fae */ /* 0x0005e8000e921844 */
[----:B-1----:R-:W4:Y:S04]  /*b2e0*/  LDL.LU.64 R184, [R1+0x170] ;  /* 0x0001700001b87983 */ /* 0x002f280000300a00 */
[----:B------:R-:W4:Y:S04]  /*b2f0*/  LDL.LU.64 R240, [R1+0x168] ;  /* 0x0001680001f07983 */ /* 0x000f280000300a00 */
[----:B------:R-:W4:Y:S01]  /*b300*/  LDL.LU.64 R244, [R1+0x160] ;  /* 0x0001600001f47983 */ /* 0x000f220000300a00 */
[----:B---3--:R-:W-:-:S04]  /*b310*/  IMAD.WIDE R180, R2, 0x4, R246 ;  /* 0x0000000402b47825 */ /* 0x008fc800078e02f6 */
[C---:B--2---:R-:W-:Y:S01]  /*b320*/  IMAD.WIDE R178, R2.reuse, 0x4, R198 ;  /* 0x0000000402b27825 */ /* 0x044fe200078e02c6 */
[----:B------:R1:W-:Y:S03]  /*b330*/  STL.64 [R1+0x688], R180 ;  /* 0x000688b401007387 */ /* 0x0003e60000100a00 */
[C---:B------:R-:W-:Y:S01]  /*b340*/  IMAD.WIDE R198, R2.reuse, 0x4, R194 ;  /* 0x0000000402c67825 */ /* 0x040fe200078e02c2 */
[----:B------:R-:W2:Y:S04]  /*b350*/  LDL.LU.64 R246, [R1+0x158] ;  /* 0x0001580001f67983 */ /* 0x000ea80000300a00 */
[----:B------:R3:W-:Y:S04]  /*b360*/  STL.64 [R1+0x680], R178 ;  /* 0x000680b201007387 */ /* 0x0007e80000100a00 */
[----:B------:R1:W-:Y:S04]  /*b370*/  STL.64 [R1+0x678], R198 ;  /* 0x000678c601007387 */ /* 0x0003e80000100a00 */
[----:B------:R1:W-:Y:S04]  /*b380*/  LDGSTS.E [R177+0x12000], [R180.64], !P6 ;  /* 0x12000000b4b17fae */ /* 0x0003e8000f121844 */
[----:B------:R3:W-:Y:S04]  /*b390*/  LDGSTS.E [R177+0x12200], [R178.64], !P6 ;  /* 0x12200000b2b17fae */ /* 0x0007e8000f121844 */
[----:B------:R1:W-:Y:S01]  /*b3a0*/  LDGSTS.E [R177+0x12400], [R198.64], !P6 ;  /* 0x12400000c6b17fae */ /* 0x0003e2000f121844 */
[----:B------:R-:W-:-:S03]  /*b3b0*/  IMAD.WIDE R194, R2, 0x4, R248 ;  /* 0x0000000402c27825 */ /* 0x000fc600078e02f8 */
[----:B------:R-:W2:Y:S04]  /*b3c0*/  LDL.LU.64 R248, [R1+0xf0] ;  /* 0x0000f00001f87983 */ /* 0x000ea80000300a00 */
[----:B------:R3:W-:Y:S04]  /*b3d0*/  STL.64 [R1+0x670], R194 ;  /* 0x000670c201007387 */ /* 0x0007e80000100a00 */
[----:B------:R-:W2:Y:S01]  /*b3e0*/  LDL.LU.64 R182, [R1+0xe8] ;  /* 0x0000e80001b67983 */ /* 0x000ea20000300a00 */
[----:B------:R-:W-:-:S03]  /*b3f0*/  IMAD.WIDE R202, R2, 0x4, R192 ;  /* 0x0000000402ca7825 */ /* 0x000fc600078e02c0 */
[----:B-1----:R-:W2:Y:S04]  /*b400*/  LDL.LU.64 R180, [R1+0xe0] ;  /* 0x0000e00001b47983 */ /* 0x002ea80000300a00 */
[----:B---3--:R-:W2:Y:S01]  /*b410*/  LDL.LU.64 R178, [R1+0xd8] ;  /* 0x0000d80001b27983 */ /* 0x008ea20000300a00 */
[----:B------:R-:W-:-:S03]  /*b420*/  IMAD.WIDE R190, R2, 0x4, R190 ;  /* 0x0000000402be7825 */ /* 0x000fc600078e02be */
[----:B------:R-:W2:Y:S04]  /*b430*/  LDL.LU.64 R192, [R1+0x70] ;  /* 0x0000700001c07983 */ /* 0x000ea80000300a00 */
[----:B------:R1:W-:Y:S04]  /*b440*/  STL.64 [R1+0x608], R202 ;  /* 0x000608ca01007387 */ /* 0x0003e80000100a00 */
[----:B------:R-:W2:Y:S04]  /*b450*/  LDL.LU.64 R200, [R1+0x68] ;  /* 0x0000680001c87983 */ /* 0x000ea80000300a00 */
[----:B------:R1:W-:Y:S04]  /*b460*/  STL.64 [R1+0x600], R190 ;  /* 0x000600be01007387 */ /* 0x0003e80000100a00 */
[----:B------:R-:W2:Y:S01]  /*b470*/  LDL.LU.64 R198, [R1+0x60] ;  /* 0x0000600001c67983 */ /* 0x000ea20000300a00 */
[----:B------:R-:W-:Y:S01]  /*b480*/  IADD3 R3, R242, -0x29, RZ ;  /* 0xffffffd7f2037810 */ /* 0x000fe20007ffe0ff */
[----:B------:R-:W-:-:S02]  /*b490*/  IMAD.WIDE R188, R2, 0x4, R188 ;  /* 0x0000000402bc7825 */ /* 0x000fc400078e02bc */
[----:B------:R1:W-:Y:S01]  /*b4a0*/  LDGSTS.E [R177+0x12600], [R194.64], !P6 ;  /* 0x12600000c2b17fae */ /* 0x0003e2000f121844 */
[----:B------:R-:W-:Y:S02]  /*b4b0*/  ISETP.GE.U32.AND P5, PT, R3, 0x7fffffb8, PT ;  /* 0x7fffffb80300780c */ /* 0x000fe40003fa6070 */
[----:B------:R-:W-:Y:S01]  /*b4c0*/  IADD3 R3, R242, -0x2d, RZ ;  /* 0xffffffd3f2037810 */ /* 0x000fe20007ffe0ff */
[----:B------:R-:W-:-:S03]  /*b4d0*/  IMAD.WIDE R186, R2, 0x4, R186 ;  /* 0x0000000402ba7825 */ /* 0x000fc600078e02ba */
[----:B------:R-:W-:Y:S02]  /*b4e0*/  ISETP.GE.U32.AND P6, PT, R3, 0x7fffffb4, PT ;  /* 0x7fffffb40300780c */ /* 0x000fe40003fc6070 */
[----:B------:R-:W-:Y:S01]  /*b4f0*/  IADD3 R3, R242, -0x31, RZ ;  /* 0xffffffcff2037810 */ /* 0x000fe20007ffe0ff */
[----:B------:R1:W-:Y:S04]  /*b500*/  STL.64 [R1+0x5f8], R188 ;  /* 0x0005f8bc01007387 */ /* 0x0003e80000100a00 */
[----:B------:R1:W-:Y:S04]  /*b510*/  LDGSTS.E [R177+0x14000], [R202.64], !P5 ;  /* 0x14000000cab17fae */ /* 0x0003e8000e921844 */
[----:B------:R1:W-:Y:S04]  /*b520*/  LDGSTS.E [R177+0x14200], [R190.64], !P5 ;  /* 0x14200000beb17fae */ /* 0x0003e8000e921844 */
[----:B------:R1:W-:Y:S04]  /*b530*/  LDGSTS.E [R177+0x14400], [R188.64], !P5 ;  /* 0x14400000bcb17fae */ /* 0x0003e8000e921844 */
[----:B-1----:R-:W2:Y:S04]  /*b540*/  LDL.LU.64 R194, [R1+0x58] ;  /* 0x0000580001c27983 */ /* 0x002ea80000300a00 */
[----:B------:R1:W-:Y:S01]  /*b550*/  LDGSTS.E [R177+0x14600], [R186.64], !P5 ;  /* 0x14600000bab17fae */ /* 0x0003e2000e921844 */
[----:B------:R-:W-:-:S03]  /*b560*/  ISETP.GE.U32.AND P5, PT, R3, 0x7fffffb0, PT ;  /* 0x7fffffb00300780c */ /* 0x000fc60003fa6070 */
[----:B------:R-:W2:Y:S04]  /*b570*/  LDL.LU.64 R202, [R1+0x3790] ;  /* 0x0037900001ca7983 */ /* 0x000ea80000300a00 */
[----:B------:R-:W2:Y:S04]  /*b580*/  LDL.LU.64 R190, [R1+0x3788] ;  /* 0x0037880001be7983 */ /* 0x000ea80000300a00 */
[----:B------:R1:W-:Y:S04]  /*b590*/  STL.64 [R1+0x5f0], R186 ;  /* 0x0005f0ba01007387 */ /* 0x0003e80000100a00 */
[----:B------:R-:W2:Y:S04]  /*b5a0*/  LDL.LU.64 R188, [R1+0x3780] ;  /* 0x0037800001bc7983 */ /* 0x000ea80000300a00 */
[----:B-1----:R-:W2:Y:S01]  /*b5b0*/  LDL.LU.64 R186, [R1+0x3778] ;  /* 0x0037780001ba7983 */ /* 0x002ea20000300a00 */
[----:B----4-:R-:W-:-:S04]  /*b5c0*/  IMAD.WIDE R184, R2, 0x4, R184 ;  /* 0x0000000402b87825 */ /* 0x010fc800078e02b8 */
[C---:B------:R-:W-:Y:S01]  /*b5d0*/  IMAD.WIDE R240, R2.reuse, 0x4, R240 ;  /* 0x0000000402f07825 */ /* 0x040fe200078e02f0 */
[----:B------:R1:W-:Y:S03]  /*b5e0*/  STL.64 [R1+0x588], R184 ;  /* 0x000588b801007387 */ /* 0x0003e60000100a00 */
[C---:B------:R-:W-:Y:S01]  /*b5f0*/  IMAD.WIDE R244, R2.reuse, 0x4, R244 ;  /* 0x0000000402f47825 */ /* 0x040fe200078e02f4 */
[----:B------:R1:W-:Y:S04]  /*b600*/  LDGSTS.E [R177+0x16000], [R184.64], !P6 ;  /* 0x16000000b8b17fae */ /* 0x0003e8000f121844 */
[----:B------:R4:W-:Y:S04]  /*b610*/  LDGSTS.E [R177+0x16200], [R240.64], !P6 ;  /* 0x16200000f0b17fae */ /* 0x0009e8000f121844 */
[----:B------:R2:W-:Y:S04]  /*b620*/  LDGSTS.E [R177+0x16400], [R244.64], !P6 ;  /* 0x16400000f4b17fae */ /* 0x0005e8000f121844 */
[----:B-1----:R-:W3:Y:S04]  /*b630*/  LDL.LU.64 R184, [R1+0x3770] ;  /* 0x0037700001b87983 */ /* 0x002ee80000300a00 */
[----:B------:R4:W-:Y:S01]  /*b640*/  STL.64 [R1+0x580], R240 ;  /* 0x000580f001007387 */ /* 0x0009e20000100a00 */
[----:B--2---:R-:W-:-:S05]  /*b650*/  IMAD.WIDE R246, R2, 0x4, R246 ;  /* 0x0000000402f67825 */ /* 0x004fca00078e02f6 */
[----:B------:R1:W-:Y:S04]  /*b660*/  LDGSTS.E [R177+0x16600], [R246.64], !P6 ;  /* 0x16600000f6b17fae */ /* 0x0003e8000f121844 */
[----:B----4-:R-:W2:Y:S04]  /*b670*/  LDL.LU.64 R240, [R1+0x3768] ;  /* 0x0037680001f07983 */ /* 0x010ea80000300a00 */
[----:B------:R4:W-:Y:S04]  /*b680*/  STL.64 [R1+0x578], R244 ;  /* 0x000578f401007387 */ /* 0x0009e80000100a00 */
[----:B------:R1:W-:Y:S01]  /*b690*/  STL.64 [R1+0x570], R246 ;  /* 0x000570f601007387 */ /* 0x0003e20000100a00 */
[----:B------:R-:W-:-:S03]  /*b6a0*/  IMAD.WIDE R248, R2, 0x4, R248 ;  /* 0x0000000402f87825 */ /* 0x000fc600078e02f8 */
[----:B----4-:R-:W4:Y:S04]  /*b6b0*/  LDL.LU.64 R244, [R1+0x3760] ;  /* 0x0037600001f47983 */ /* 0x010f280000300a00 */
[----:B-1----:R-:W4:Y:S04]  /*b6c0*/  LDL.LU.64 R246, [R1+0x3758] ;  /* 0x0037580001f67983 */ /* 0x002f280000300a00 */
[----:B------:R1:W-:Y:S04]  /*b6d0*/  STL.64 [R1+0x528], R248 ;  /* 0x000528f801007387 */ /* 0x0003e80000100a00 */
[----:B------:R1:W-:Y:S04]  /*b6e0*/  LDGSTS.E [R177+0x18000], [R248.64], !P5 ;  /* 0x18000000f8b17fae */ /* 0x0003e8000e921844 */
[----:B-1----:R-:W4:Y:S01]  /*b6f0*/  LDL.LU.64 R248, [R1+0x3750] ;  /* 0x0037500001f87983 */ /* 0x002f220000300a00 */
[----:B------:R-:W-:-:S04]  /*b700*/  IMAD.WIDE R182, R2, 0x4, R182 ;  /* 0x0000000402b67825 */ /* 0x000fc800078e02b6 */
[C---:B------:R-:W-:Y:S01]  /*b710*/  IMAD.WIDE R180, R2.reuse, 0x4, R180 ;  /* 0x0000000402b47825 */ /* 0x040fe200078e02b4 */
[----:B------:R1:W-:Y:S03]  /*b720*/  STL.64 [R1+0x520], R182 ;  /* 0x000520b601007387 */ /* 0x0003e60000100a00 */
[C---:B------:R-:W-:Y:S01]  /*b730*/  IMAD.WIDE R178, R2.reuse, 0x4, R178 ;  /* 0x0000000402b27825 */ /* 0x040fe200078e02b2 */
[----:B------:R1:W-:Y:S03]  /*b740*/  LDGSTS.E [R177+0x18200], [R182.64], !P5 ;  /* 0x18200000b6b17fae */ /* 0x0003e6000e921844 */
[C---:B------:R-:W-:Y:S01]  /*b750*/  IMAD.WIDE R192, R2.reuse, 0x4, R192 ;  /* 0x0000000402c07825 */ /* 0x040fe200078e02c0 */
[----:B------:R1:W-:Y:S04]  /*b760*/  STL.64 [R1+0x518], R180 ;  /* 0x000518b401007387 */ /* 0x0003e80000100a00 */
[----:B------:R1:W-:Y:S02]  /*b770*/  LDGSTS.E [R177+0x18400], [R180.64], !P5 ;  /* 0x18400000b4b17fae */ /* 0x0003e4000e921844 */
[----:B-1----:R-:W-:-:S02]  /*b780*/  IMAD.WIDE R182, R2, 0x4, R200 ;  /* 0x0000000402b67825 */ /* 0x002fc400078e02c8 */
[----:B------:R1:W-:Y:S04]  /*b790*/  STL.64 [R1+0x510], R178 ;  /* 0x000510b201007387 */ /* 0x0003e80000100a00 */
[----:B------:R-:W-:Y:S01]  /*b7a0*/  STL.64 [R1+0x4c8], R192 ;  /* 0x0004c8c001007387 */ /* 0x000fe20000100a00 */
[----:B------:R-:W-:-:S03]  /*b7b0*/  IMAD.WIDE R180, R2, 0x4, R198 ;  /* 0x0000000402b47825 */ /* 0x000fc600078e02c6 */
[----:B------:R-:W-:Y:S04]  /*b7c0*/  STL.64 [R1+0x4c0], R182 ;  /* 0x0004c0b601007387 */ /* 0x000fe80000100a00 */
[----:B------:R-:W-:Y:S04]  /*b7d0*/  STL.64 [R1+0x4b8], R180 ;  /* 0x0004b8b401007387 */ /* 0x000fe80000100a00 */
[----:B------:R-:W4:Y:S01]  /*b7e0*/  LDL.LU.64 R198, [R1+0x348] ;  /* 0x0003480001c67983 */ /* 0x000f220000300a00 */
[----:B------:R-:W-:-:S03]  /*b7f0*/  IADD3 R3, R242, -0x35, RZ ;  /* 0xffffffcbf2037810 */ /* 0x000fc60007ffe0ff */
[----:B------:R1:W-:Y:S01]  /*b800*/  LDGSTS.E [R177+0x18600], [R178.64], !P5 ;  /* 0x18600000b2b17fae */ /* 0x0003e2000e921844 */
[----:B------:R-:W-:Y:S02]  /*b810*/  ISETP.GE.U32.AND P6, PT, R3, 0x7fffffac, PT ;  /* 0x7fffffac0300780c */ /* 0x000fe40003fc6070 */
[----:B------:R-:W-:-:S04]  /*b820*/  IADD3 R3, R242, -0x39, RZ ;  /* 0xffffffc7f2037810 */ /* 0x000fc80007ffe0ff */
[----:B------:R-:W-:Y:S01]  /*b830*/  ISETP.GE.U32.AND P5, PT, R3, 0x7fffffa8, PT ;  /* 0x7fffffa80300780c */ /* 0x000fe20003fa6070 */
[----:B-1----:R-:W-:-:S06]  /*b840*/  IMAD.WIDE R178, R2, 0x4, R194 ;  /* 0x0000000402b27825 */ /* 0x002fcc00078e02c2 */
[----:B------:R1:W-:Y:S04]  /*b850*/  LDGSTS.E [R177+0x1a000], [R192.64], !P6 ;  /* 0x1a000000c0b17fae */ /* 0x0003e8000f121844 */
[----:B------:R2:W-:Y:S04]  /*b860*/  STL.64 [R1+0x4b0], R178 ;  /* 0x0004b0b201007387 */ /* 0x0005e80000100a00 */
[----:B------:R1:W-:Y:S04]  /*b870*/  LDGSTS.E [R177+0x1a200], [R182.64], !P6 ;  /* 0x1a200000b6b17fae */ /* 0x0003e8000f121844 */
[----:B------:R-:W4:Y:S04]  /*b880*/  LDL.LU.64 R194, [R1+0x318] ;  /* 0x0003180001c27983 */ /* 0x000f280000300a00 */
[----:B------:R4:W-:Y:S01]  /*b890*/  LDGSTS.E [R177+0x1a400], [R180.64], !P6 ;  /* 0x1a400000b4b17fae */ /* 0x0009e2000f121844 */
[----:B------:R-:W-:-:S03]  /*b8a0*/  IADD3 R3, R242, -0x3d, RZ ;  /* 0xffffffc3f2037810 */ /* 0x000fc60007ffe0ff */
[----:B------:R2:W-:Y:S01]  /*b8b0*/  LDGSTS.E [R177+0x1a600], [R178.64], !P6 ;  /* 0x1a600000b2b17fae */ /* 0x0005e2000f121844 */
[----:B------:R-:W-:Y:S01]  /*b8c0*/  ISETP.GE.U32.AND P6, PT, R3, 0x7fffffa4, PT ;  /* 0x7fffffa40300780c */ /* 0x000fe20003fc6070 */
[----:B------:R-:W-:-:S04]  /*b8d0*/  IMAD.WIDE R186, R2, 0x4, R186 ;  /* 0x0000000402ba7825 */ /* 0x000fc800078e02ba */
[----:B------:R-:W-:-:S04]  /*b8e0*/  IMAD.WIDE R188, R2, 0x4, R188 ;  /* 0x0000000402bc7825 */ /* 0x000fc800078e02bc */
[----:B------:R-:W-:-:S04]  /*b8f0*/  IMAD.WIDE R190, R2, 0x4, R190 ;  /* 0x0000000402be7825 */ /* 0x000fc800078e02be */
[----:B---3--:R-:W-:-:S04]  /*b900*/  IMAD.WIDE R184, R2, 0x4, R184 ;  /* 0x0000000402b87825 */ /* 0x008fc800078e02b8 */
[----:B--2---:R-:W-:-:S04]  /*b910*/  IMAD.WIDE R178, R2, 0x4, R240 ;  /* 0x0000000402b27825 */ /* 0x004fc800078e02f0 */
[----:B----4-:R-:W-:-:S04]  /*b920*/  IMAD.WIDE R180, R2, 0x4, R244 ;  /* 0x0000000402b47825 */ /* 0x010fc800078e02f4 */
[----:B-1----:R-:W-:-:S04]  /*b930*/  IMAD.WIDE R182, R2, 0x4, R246 ;  /* 0x0000000402b67825 */ /* 0x002fc800078e02f6 */
[C---:B------:R-:W-:Y:S02]  /*b940*/  IMAD.WIDE R192, R2.reuse, 0x4, R248 ;  /* 0x0000000402c07825 */ /* 0x040fe400078e02f8 */
[----:B------:R-:W2:Y:S04]  /*b950*/  LDL.LU.64 R248, [R1+0x328] ;  /* 0x0003280001f87983 */ /* 0x000ea80000300a00 */
[----:B------:R-:W3:Y:S04]  /*b960*/  LDL.LU.64 R246, [R1+0x338] ;  /* 0x0003380001f67983 */ /* 0x000ee80000300a00 */
[----:B------:R1:W-:Y:S04]  /*b970*/  STL.64 [R1+0xf0], R192 ;  /* 0x0000f0c001007387 */ /* 0x0003e80000100a00 */
[----:B------:R4:W-:Y:S04]  /*b980*/  STL.64 [R1+0xe8], R182 ;  /* 0x0000e8b601007387 */ /* 0x0009e80000100a00 */
[----:B------:R1:W-:Y:S04]  /*b990*/  STL.64 [R1+0xe0], R180 ;  /* 0x0000e0b401007387 */ /* 0x0003e80000100a00 */
[----:B------:R1:W-:Y:S04]  /*b9a0*/  LDGSTS.E [R177+0x1c000], [R192.64], !P5 ;  /* 0x1c000000c0b17fae */ /* 0x0003e8000e921844 */
[----:B------:R4:W-:Y:S04]  /*b9b0*/  STL.64 [R1+0xd8], R178 ;  /* 0x0000d8b201007387 */ /* 0x0009e80000100a00 */
[----:B------:R4:W-:Y:S04]  /*b9c0*/  LDGSTS.E [R177+0x1c200], [R182.64], !P5 ;  /* 0x1c200000b6b17fae */ /* 0x0009e8000e921844 */
[----:B-1----:R-:W3:Y:S04]  /*b9d0*/  LDL.LU.64 R192, [R1+0x280] ;  /* 0x0002800001c07983 */ /* 0x002ee80000300a00 */
[----:B------:R1:W-:Y:S04]  /*b9e0*/  LDGSTS.E [R177+0x1c400], [R180.64], !P5 ;  /* 0x1c400000b4b17fae */ /* 0x0003e8000e921844 */
[----:B----4-:R-:W2:Y:S04]  /*b9f0*/  LDL.LU.64 R182, [R1+0x278] ;  /* 0x0002780001b67983 */ /* 0x010ea80000300a00 */
[----:B------:R1:W-:Y:S04]  /*ba00*/  LDGSTS.E [R177+0x1c600], [R178.64], !P5 ;  /* 0x1c600000b2b17fae */ /* 0x0003e8000e921844 */
[----:B-1----:R-:W2:Y:S04]  /*ba10*/  LDL.LU.64 R180, [R1+0x268] ;  /* 0x0002680001b47983 */ /* 0x002ea80000300a00 */
[----:B------:R1:W-:Y:S04]  /*ba20*/  LDGSTS.E [R177+0x1e000], [R184.64], !P6 ;  /* 0x1e000000b8b17fae */ /* 0x0003e8000f121844 */
[----:B------:R-:W2:Y:S04]  /*ba30*/  LDL.LU.64 R178, [R1+0x258] ;  /* 0x0002580001b27983 */ /* 0x000ea80000300a00 */
[----:B------:R-:W-:Y:S04]  /*ba40*/  STL.64 [R1+0x58], R184 ;  /* 0x000058b801007387 */ /* 0x000fe80000100a00 */
[----:B------:R-:W-:Y:S04]  /*ba50*/  STL.64 [R1+0x60], R186 ;  /* 0x000060ba01007387 */ /* 0x000fe80000100a00 */
[----:B------:R2:W-:Y:S04]  /*ba60*/  LDGSTS.E [R177+0x1e200], [R186.64], !P6 ;  /* 0x1e200000bab17fae */ /* 0x0005e8000f121844 */
[----:B------:R-:W-:Y:S04]  /*ba70*/  STL.64 [R1+0x68], R188 ;  /* 0x000068bc01007387 */ /* 0x000fe80000100a00 */
[----:B------:R1:W-:Y:S04]  /*ba80*/  STL.64 [R1+0x70], R190 ;  /* 0x000070be01007387 */ /* 0x0003e80000100a00 */
[----:B------:R3:W-:Y:S04]  /*ba90*/  LDGSTS.E [R177+0x1e400], [R188.64], !P6 ;  /* 0x1e400000bcb17fae */ /* 0x0007e8000f121844 */
[----:B------:R1:W-:Y:S04]  /*baa0*/  LDGSTS.E [R177+0x1e600], [R190.64], !P6 ;  /* 0x1e600000beb17fae */ /* 0x0003e8000f121844 */
[----:B------:R-:W2:Y:S01]  /*bab0*/  LDL.LU.64 R200, [R1+0x1d0] ;  /* 0x0001d00001c87983 */ /* 0x000ea20000300a00 */
[----:B-1----:R-:W-:-:S03]  /*bac0*/  IMAD.WIDE R190, R2, 0x4, R198 ;  /* 0x0000000402be7825 */ /* 0x002fc600078e02c6 */
[----:B------:R-:W2:Y:S01]  /*bad0*/  LDL.LU.64 R198, [R1+0x1c8] ;  /* 0x0001c80001c67983 */ /* 0x000ea20000300a00 */
[----:B------:R-:W-:-:S04]  /*bae0*/  IADD3 R3, R242, -0x22, RZ ;  /* 0xffffffdef2037810 */ /* 0x000fc80007ffe0ff */
[----:B------:R-:W-:Y:S01]  /*baf0*/  ISETP.GE.U32.AND P5, PT, R3, 0x7fffffbf, PT ;  /* 0x7fffffbf0300780c */ /* 0x000fe20003fa6070 */
[----:B------:R-:W-:Y:S01]  /*bb00*/  STL.64 [R1+0x6e8], R190 ;  /* 0x0006e8be01007387 */ /* 0x000fe20000100a00 */
[----:B------:R-:W-:Y:S01]  /*bb10*/  LOP3.LUT R176, R197, 0x20, RZ, 0x3c, !PT ;  /* 0x00000020c5b07812 */ /* 0x000fe200078e3cff */
[----:B------:R-:W-:Y:S02]  /*bb20*/  IMAD.WIDE R184, R2, 0x4, R194 ;  /* 0x0000000402b87825 */ /* 0x000fe400078e02c2 */
[----:B------:R-:W2:Y:S01]  /*bb30*/  LDL.LU.64 R196, [R1+0x1c0] ;  /* 0x0001c00001c47983 */ /* 0x000ea20000300a00 */
[----:B------:R-:W-:-:S04]  /*bb40*/  IADD3 R3, R242, -0x26, RZ ;  /* 0xffffffdaf2037810 */ /* 0x000fc80007ffe0ff */
[----:B------:R-:W-:-:S03]  /*bb50*/  ISETP.GE.U32.AND P6, PT, R3, 0x7fffffbb, PT ;  /* 0x7fffffbb0300780c */ /* 0x000fc60003fc6070 */
[----:B------:R1:W-:Y:S01]  /*bb60*/  LDGSTS.E [R176+0x10800], [R190.64], !P5 ;  /* 0x10800000beb07fae */ /* 0x0003e2000e921844 */
[----:B--2---:R-:W-:-:S04]  /*bb70*/  IMAD.WIDE R186, R2, 0x4, R248 ;  /* 0x0000000402ba7825 */ /* 0x004fc800078e02f8 */
[----:B---3--:R-:W-:-:S05]  /*bb80*/  IMAD.WIDE R188, R2, 0x4, R246 ;  /* 0x0000000402bc7825 */ /* 0x008fca00078e02f6 */
[----:B------:R-:W-:Y:S04]  /*bb90*/  STL.64 [R1+0x6e0], R188 ;  /* 0x0006e0bc01007387 */ /* 0x000fe80000100a00 */
[----:B------:R-:W-:Y:S04]  /*bba0*/  STL.64 [R1+0x6d8], R186 ;  /* 0x0006d8ba01007387 */ /* 0x000fe80000100a00 */
[----:B------:R2:W-:Y:S04]  /*bbb0*/  LDGSTS.E [R176+0x10a00], [R188.64], !P5 ;  /* 0x10a00000bcb07fae */ /* 0x0005e8000e921844 */
[----:B------:R3:W-:Y:S04]  /*bbc0*/  STL.64 [R1+0x6d0], R184 ;  /* 0x0006d0b801007387 */ /* 0x0007e80000100a00 */
[----:B------:R1:W-:Y:S04]  /*bbd0*/  LDGSTS.E [R176+0x10c00], [R186.64], !P5 ;  /* 0x10c00000bab07fae */ /* 0x0003e8000e921844 */
[----:B------:R-:W4:Y:S04]  /*bbe0*/  LDL.LU.64 R194, [R1+0x1b8] ;  /* 0x0001b80001c27983 */ /* 0x000f280000300a00 */
[----:B------:R3:W-:Y:S01]  /*bbf0*/  LDGSTS.E [R176+0x10e00], [R184.64], !P5 ;  /* 0x10e00000b8b07fae */ /* 0x0007e2000e921844 */
[----:B--2---:R-:W-:-:S04]  /*bc00*/  IMAD.WIDE R182, R2, 0x4, R182 ;  /* 0x0000000402b67825 */ /* 0x004fc800078e02b6 */
[C---:B---3--:R-:W-:Y:S02]  /*bc10*/  IMAD.WIDE R184, R2.reuse, 0x4, R192 ;  /* 0x0000000402b87825 */ /* 0x048fe400078e02c0 */
[----:B------:R-:W2:Y:S02]  /*bc20*/  LDL.LU.64 R192, [R1+0x150] ;  /* 0x0001500001c07983 */ /* 0x000ea40000300a00 */
[C---:B------:R-:W-:Y:S02]  /*bc30*/  IMAD.WIDE R180, R2.reuse, 0x4, R180 ;  /* 0x0000000402b47825 */ /* 0x040fe400078e02b4 */
[----:B-1----:R-:W3:Y:S04]  /*bc40*/  LDL.LU.64 R190, [R1+0x148] ;  /* 0x0001480001be7983 */ /* 0x002ee80000300a00 */
[----:B------:R-:W3:Y:S01]  /*bc50*/  LDL.LU.64 R188, [R1+0x140] ;  /* 0x0001400001bc7983 */ /* 0x000ee20000300a00 */
[----:B------:R-:W-:-:S03]  /*bc60*/  IMAD.WIDE R178, R2, 0x4, R178 ;  /* 0x0000000402b27825 */ /* 0x000fc600078e02b2 */
[----:B------:R1:W-:Y:S04]  /*bc70*/  STL.64 [R1+0x668], R184 ;  /* 0x000668b801007387 */ /* 0x0003e80000100a00 */
[----:B------:R-:W3:Y:S04]  /*bc80*/  LDL.LU.64 R186, [R1+0x138] ;  /* 0x0001380001ba7983 */ /* 0x000ee80000300a00 */
[----:B------:R1:W-:Y:S04]  /*bc90*/  STL.64 [R1+0x660], R182 ;  /* 0x000660b601007387 */ /* 0x0003e80000100a00 */
[----:B------:R1:W-:Y:S04]  /*bca0*/  LDGSTS.E [R176+0x12800], [R184.64], !P6 ;  /* 0x12800000b8b07fae */ /* 0x0003e8000f121844 */
[----:B------:R1:W-:Y:S04]  /*bcb0*/  STL.64 [R1+0x658], R180 ;  /* 0x000658b401007387 */ /* 0x0003e80000100a00 */
[----:B------:R1:W-:Y:S04]  /*bcc0*/  LDGSTS.E [R176+0x12a00], [R182.64], !P6 ;  /* 0x12a00000b6b07fae */ /* 0x0003e8000f121844 */
[----:B-1----:R-:W3:Y:S04]  /*bcd0*/  LDL.LU.64 R184, [R1+0xd0] ;  /* 0x0000d00001b87983 */ /* 0x002ee80000300a00 */
[----:B------:R1:W-:Y:S01]  /*bce0*/  STL.64 [R1+0x650], R178 ;  /* 0x000650b201007387 */ /* 0x0003e20000100a00 */
[----:B------:R-:W-:-:S03]  /*bcf0*/  IMAD.WIDE R200, R2, 0x4, R200 ;  /* 0x0000000402c87825 */ /* 0x000fc600078e02c8 */
[----:B------:R-:W3:Y:S04]  /*bd00*/  LDL.LU.64 R240, [R1+0xc8] ;  /* 0x0000c80001f07983 */ /* 0x000ee80000300a00 */
[----:B------:R-:W3:Y:S04]  /*bd10*/  LDL.LU.64 R244, [R1+0xc0] ;  /* 0x0000c00001f47983 */ /* 0x000ee80000300a00 */
[----:B------:R-:W3:Y:S01]  /*bd20*/  LDL.LU.64 R246, [R1+0xb8] ;  /* 0x0000b80001f67983 */ /* 0x000ee20000300a00 */
[----:B------:R-:W-:-:S03]  /*bd30*/  IMAD.WIDE R198, R2, 0x4, R198 ;  /* 0x0000000402c67825 */ /* 0x000fc600078e02c6 */
[----:B------:R-:W3:Y:S04]  /*bd40*/  LDL.LU.64 R248, [R1+0x50] ;  /* 0x0000500001f87983 */ /* 0x000ee80000300a00 */
[----:B------:R1:W-:Y:S04]  /*bd50*/  STL.64 [R1+0x5e8], R200 ;  /* 0x0005e8c801007387 */ /* 0x0003e80000100a00 */
[----:B------:R-:W3:Y:S04]  /*bd60*/  LDL.LU.64 R182, [R1+0x48] ;  /* 0x0000480001b67983 */ /* 0x000ee80000300a00 */
[----:B------:R1:W-:Y:S04]  /*bd70*/  LDGSTS.E [R176+0x12c00], [R180.64], !P6 ;  /* 0x12c00000b4b07fae */ /* 0x0003e8000f121844 */
[----:B------:R1:W-:Y:S01]  /*bd80*/  STL.64 [R1+0x5e0], R198 ;  /* 0x0005e0c601007387 */ /* 0x0003e20000100a00 */
[----:B------:R-:W-:Y:S01]  /*bd90*/  IADD3 R3, R242, -0x2a, RZ ;  /* 0xffffffd6f2037810 */ /* 0x000fe20007ffe0ff */
[----:B------:R-:W-:-:S02]  /*bda0*/  IMAD.WIDE R196, R2, 0x4, R196 ;  /* 0x0000000402c47825 */ /* 0x000fc400078e02c4 */
[----:B------:R1:W-:Y:S04]  /*bdb0*/  LDGSTS.E [R176+0x12e00], [R178.64], !P6 ;  /* 0x12e00000b2b07fae */ /* 0x0003e8000f121844 */
[----:B-1----:R-:W3:Y:S01]  /*bdc0*/  LDL.LU.64 R180, [R1+0x40] ;  /* 0x0000400001b47983 */ /* 0x002ee20000300a00 */
[----:B------:R-:W-:Y:S02]  /*bdd0*/  ISETP.GE.U32.AND P5, PT, R3, 0x7fffffb7, PT ;  /* 0x7fffffb70300780c */ /* 0x000fe40003fa6070 */
[----:B------:R-:W-:-:S04]  /*bde0*/  IADD3 R3, R242, -0x2e, RZ ;  /* 0xffffffd2f2037810 */ /* 0x000fc80007ffe0ff */
[----:B------:R-:W-:Y:S01]  /*bdf0*/  ISETP.GE.U32.AND P6, PT, R3, 0x7fffffb3, PT ;  /* 0x7fffffb30300780c */ /* 0x000fe20003fc6070 */
[----:B------:R1:W-:Y:S01]  /*be00*/  STL.64 [R1+0x5d8], R196 ;  /* 0x0005d8c401007387 */ /* 0x0003e20000100a00 */
[----:B------:R-:W-:-:S03]  /*be10*/  IADD3 R3, R242, -0x32, RZ ;  /* 0xffffffcef2037810 */ /* 0x000fc60007ffe0ff */
[----:B------:R-:W3:Y:S04]  /*be20*/  LDL.LU.64 R178, [R1+0x38] ;  /* 0x0000380001b27983 */ /* 0x000ee80000300a00 */
[----:B------:R1:W-:Y:S04]  /*be30*/  LDGSTS.E [R176+0x14800], [R200.64], !P5 ;  /* 0x14800000c8b07fae */ /* 0x0003e8000e921844 */
[----:B------:R1:W-:Y:S04]  /*be40*/  LDGSTS.E [R176+0x14a00], [R198.64], !P5 ;  /* 0x14a00000c6b07fae */ /* 0x0003e8000e921844 */
[----:B------:R4:W-:Y:S04]  /*be50*/  LDGSTS.E [R176+0x14c00], [R196.64], !P5 ;  /* 0x14c00000c4b07fae */ /* 0x0009e8000e921844 */
[----:B-1----:R-:W3:Y:S04]  /*be60*/  LDL.LU.64 R200, [R1+0x3748] ;  /* 0x0037480001c87983 */ /* 0x002ee80000300a00 */
[----:B------:R-:W3:Y:S01]  /*be70*/  LDL.LU.64 R198, [R1+0x3740] ;  /* 0x0037400001c67983 */ /* 0x000ee20000300a00 */
[----:B----4-:R-:W-:-:S05]  /*be80*/  IMAD.WIDE R194, R2, 0x4, R194 ;  /* 0x0000000402c27825 */ /* 0x010fca00078e02c2 */
[----:B------:R1:W-:Y:S04]  /*be90*/  STL.64 [R1+0x5d0], R194 ;  /* 0x0005d0c201007387 */ /* 0x0003e80000100a00 */
[----:B------:R-:W4:Y:S04]  /*bea0*/  LDL.LU.64 R196, [R1+0x3738] ;  /* 0x0037380001c47983 */ /* 0x000f280000300a00 */
[----:B------:R1:W-:Y:S01]  /*beb0*/  LDGSTS.E [R176+0x14e00], [R194.64], !P5 ;  /* 0x14e00000c2b07fae */ /* 0x0003e2000e921844 */
[----:B------:R-:W-:Y:S01]  /*bec0*/  ISETP.GE.U32.AND P5, PT, R3, 0x7fffffaf, PT ;  /* 0x7fffffaf0300780c */ /* 0x000fe20003fa6070 */
[----:B--2---:R-:W-:-:S04]  /*bed0*/  IMAD.WIDE R192, R2, 0x4, R192 ;  /* 0x0000000402c07825 */ /* 0x004fc800078e02c0 */
[C---:B---3--:R-:W-:Y:S01]  /*bee0*/  IMAD.WIDE R190, R2.reuse, 0x4, R190 ;  /* 0x0000000402be7825 */ /* 0x048fe200078e02be */
[----:B------:R2:W-:Y:S04]  /*bef0*/  LDGSTS.E [R176+0x16800], [R192.64], !P6 ;  /* 0x16800000c0b07fae */ /* 0x0005e8000f121844 */
[----:B-1----:R-:W3:Y:S01]  /*bf00*/  LDL.LU.64 R194, [R1+0x3730] ;  /* 0x0037300001c27983 */ /* 0x002ee20000300a00 */
[----:B------:R-:W-:-:S03]  /*bf10*/  IMAD.WIDE R188, R2, 0x4, R188 ;  /* 0x0000000402bc7825 */ /* 0x000fc600078e02bc */
[----:B------:R2:W-:Y:S01]  /*bf20*/  STL.64 [R1+0x568], R192 ;  /* 0x000568c001007387 */ /* 0x0005e20000100a00 */
[----:B------:R-:W-:Y:S01]  /*bf30*/  IADD3 R3, R242, -0x36, RZ ;  /* 0xffffffcaf2037810 */ /* 0x000fe20007ffe0ff */
[C---:B------:R-:W-:Y:S02]  /*bf40*/  IMAD.WIDE R186, R2.reuse, 0x4, R186 ;  /* 0x0000000402ba7825 */ /* 0x040fe400078e02ba */
[----:B------:R1:W-:Y:S04]  /*bf50*/  LDGSTS.E [R176+0x16a00], [R190.64], !P6 ;  /* 0x16a00000beb07fae */ /* 0x0003e8000f121844 */
[----:B------:R1:W-:Y:S04]  /*bf60*/  LDGSTS.E [R176+0x16c00], [R188.64], !P6 ;  /* 0x16c00000bcb07fae */ /* 0x0003e8000f121844 */
[----:B--2---:R-:W2:Y:S04]  /*bf70*/  LDL.LU.64 R192, [R1+0x3728] ;  /* 0x0037280001c07983 */ /* 0x004ea80000300a00 */
[----:B------:R1:W-:Y:S04]  /*bf80*/  STL.64 [R1+0x560], R190 ;  /* 0x000560be01007387 */ /* 0x0003e80000100a00 */
[----:B------:R1:W-:Y:S04]  /*bf90*/  STL.64 [R1+0x558], R188 ;  /* 0x000558bc01007387 */ /* 0x0003e80000100a00 */
[----:B------:R1:W-:Y:S02]  /*bfa0*/  STL.64 [R1+0x550], R186 ;  /* 0x000550ba01007387 */ /* 0x0003e40000100a00 */
[----:B-1----:R-:W-:-:S02]  /*bfb0*/  IMAD.WIDE R190, R2, 0x4, R184 ;  /* 0x0000000402be7825 */ /* 0x002fc400078e02b8 */
[----:B------:R1:W-:Y:S01]  /*bfc0*/  LDGSTS.E [R176+0x16e00], [R186.64], !P6 ;  /* 0x16e00000bab07fae */ /* 0x0003e2000f121844 */
[----:B------:R-:W-:Y:S01]  /*bfd0*/  ISETP.GE.U32.AND P6, PT, R3, 0x7fffffab, PT ;  /* 0x7fffffab0300780c */ /* 0x000fe20003fc6070 */
[C---:B------:R-:W-:Y:S02]  /*bfe0*/  IMAD.WIDE R188, R2.reuse, 0x4, R240 ;  /* 0x0000000402bc7825 */ /* 0x040fe400078e02f0 */
[----:B------:R-:W-:Y:S04]  /*bff0*/  STL.64 [R1+0x508], R190 ;  /* 0x000508be01007387 */ /* 0x000fe80000100a00 */
[----:B------:R3:W-:Y:S01]  /*c000*/  LDGSTS.E [R176+0x18800], [R190.64], !P5 ;  /* 0x18800000beb07fae */ /* 0x0007e2000e921844 */
[----:B------:R-:W-:-:S04]  /*c010*/  IMAD.WIDE R184, R2, 0x4, R246 ;  /* 0x0000000402b87825 */ /* 0x000fc800078e02f6 */
[C---:B-1----:R-:W-:Y:S01]  /*c020*/  IMAD.WIDE R186, R2.reuse, 0x4, R244 ;  /* 0x0000000402ba7825 */ /* 0x042fe200078e02f4 */
[----:B------:R-:W-:Y:S04]  /*c030*/  STL.64 [R1+0x500], R188 ;  /* 0x000500bc01007387 */ /* 0x000fe80000100a00 */
[----:B------:R1:W-:Y:S04]  /*c040*/  LDGSTS.E [R176+0x18a00], [R188.64], !P5 ;  /* 0x18a00000bcb07fae */ /* 0x0003e8000e921844 */
[----:B------:R-:W-:Y:S01]  /*c050*/  STL.64 [R1+0x4f8], R186 ;  /* 0x0004f8ba01007387 */ /* 0x000fe20000100a00 */
[----:B------:R-:W-:-:S03]  /*c060*/  IMAD.WIDE R182, R2, 0x4, R182 ;  /* 0x0000000402b67825 */ /* 0x000fc600078e02b6 */
[----:B------:R1:W-:Y:S04]  /*c070*/  LDGSTS.E [R176+0x18c00], [R186.64], !P5 ;  /* 0x18c00000bab07fae */ /* 0x0003e8000e921844 */
[----:B------:R1:W-:Y:S04]  /*c080*/  STL.64 [R1+0x4f0], R184 ;  /* 0x0004f0b801007387 */ /* 0x0003e80000100a00 */
[----:B------:R1:W-:Y:S01]  /*c090*/  LDGSTS.E [R176+0x18e00], [R184.64], !P5 ;  /* 0x18e00000b8b07fae */ /* 0x0003e2000e921844 */
[----:B------:R-:W-:-:S04]  /*c0a0*/  IMAD.WIDE R180, R2, 0x4, R180 ;  /* 0x0000000402b47825 */ /* 0x000fc800078e02b4 */
[----:B-1----:R-:W-:-:S05]  /*c0b0*/  IMAD.WIDE R184, R2, 0x4, R248 ;  /* 0x0000000402b87825 */ /* 0x002fca00078e02f8 */
[----:B------:R-:W-:Y:S04]  /*c0c0*/  STL.64 [R1+0x4a8], R184 ;  /* 0x0004a8b801007387 */ /* 0x000fe80000100a00 */
[----:B------:R1:W-:Y:S04]  /*c0d0*/  LDGSTS.E [R176+0x1a800], [R184.64], !P6 ;  /* 0x1a800000b8b07fae */ /* 0x0003e8000f121844 */
[----:B------:R1:W-:Y:S04]  /*c0e0*/  STL.64 [R1+0x4a0], R182 ;  /* 0x0004a0b601007387 */ /* 0x0003e80000100a00 */
[----:B------:R1:W-:Y:S04]  /*c0f0*/  LDGSTS.E [R176+0x1aa00], [R182.64], !P6 ;  /* 0x1aa00000b6b07fae */ /* 0x0003e8000f121844 */
[----:B------:R-:W-:Y:S01]  /*c100*/  STL.64 [R1+0x288], R180 ;  /* 0x000288b401007387 */ /* 0x000fe20000100a00 */
[----:B------:R-:W-:Y:S01]  /*c110*/  IMAD.WIDE R178, R2, 0x4, R178 ;  /* 0x0000000402b27825 */ /* 0x000fe200078e02b2 */
[----:B------:R-:W-:-:S02]  /*c120*/  IADD3 R3, R242, -0x3a, RZ ;  /* 0xffffffc6f2037810 */ /* 0x000fc40007ffe0ff */
[----:B------:R4:W-:Y:S04]  /*c130*/  LDGSTS.E [R176+0x1ac00], [R180.64], !P6 ;  /* 0x1ac00000b4b07fae */ /* 0x0009e8000f121844 */
[----:B-1----:R-:W2:Y:S01]  /*c140*/  LDL.LU.64 R182, [R1+0x310] ;  /* 0x0003100001b67983 */ /* 0x002ea20000300a00 */
[----:B------:R-:W-:-:S03]  /*c150*/  ISETP.GE.U32.AND P5, PT, R3, 0x7fffffa7, PT ;  /* 0x7fffffa70300780c */ /* 0x000fc60003fa6070 */
[----:B------:R1:W-:Y:S04]  /*c160*/  STL.64 [R1+0x1f0], R178 ;  /* 0x0001f0b201007387 */ /* 0x0003e80000100a00 */
[----:B------:R-:W2:Y:S01]  /*c170*/  LDL.LU.64 R188, [R1+0x308] ;  /* 0x0003080001bc7983 */ /* 0x000ea20000300a00 */
[----:B------:R-:W-:-:S03]  /*c180*/  IADD3 R3, R242, -0x3e, RZ ;  /* 0xffffffc2f2037810 */ /* 0x000fc60007ffe0ff */
[----:B------:R-:W2:Y:S04]  /*c190*/  LDL.LU.64 R186, [R1+0x2f8] ;  /* 0x0002f80001ba7983 */ /* 0x000ea80000300a00 */
[----:B------:R-:W2:Y:S04]  /*c1a0*/  LDL.LU.64 R184, [R1+0x2e8] ;  /* 0x0002e80001b87983 */ /* 0x000ea80000300a00 */
[----:B------:R1:W-:Y:S01]  /*c1b0*/  LDGSTS.E [R176+0x1ae00], [R178.64], !P6 ;  /* 0x1ae00000b2b07fae */ /* 0x0003e2000f121844 */
[----:B------:R-:W-:Y:S01]  /*c1c0*/  ISETP.GE.U32.AND P6, PT, R3, 0x7fffffa3, PT ;  /* 0x7fffffa30300780c */ /* 0x000fe20003fc6070 */
[----:B-1----:R-:W-:-:S04]  /*c1d0*/  IMAD.WIDE R178, R2, 0x4, R198 ;  /* 0x0000000402b27825 */ /* 0x002fc800078e02c6 */
[----:B----4-:R-:W-:-:S04]  /*c1e0*/  IMAD.WIDE R180, R2, 0x4, R196 ;  /* 0x0000000402b47825 */ /* 0x010fc800078e02c4 */
[----:B---3--:R-:W-:-:S04]  /*c1f0*/  IMAD.WIDE R190, R2, 0x4, R194 ;  /* 0x0000000402be7825 */ /* 0x008fc800078e02c2 */
[----:B--2---:R-:W-:-:S05]  /*c200*/  IMAD.WIDE R192, R2, 0x4, R192 ;  /* 0x0000000402c07825 */ /* 0x004fca00078e02c0 */
[----:B------:R1:W-:Y:S04]  /*c210*/  STL.64 [R1+0x138], R192 ;  /* 0x000138c001007387 */ /* 0x0003e80000100a00 */
[----:B------:R3:W-:Y:S04]  /*c220*/  STL.64 [R1+0x140], R190 ;  /* 0x000140be01007387 */ /* 0x0007e80000100a00 */
[----:B------:R3:W-:Y:S04]  /*c230*/  STL.64 [R1+0x148], R180 ;  /* 0x000148b401007387 */ /* 0x0007e80000100a00 */
[----:B------:R4:W-:Y:S04]  /*c240*/  STL.64 [R1+0x168], R178 ;  /* 0x000168b201007387 */ /* 0x0009e80000100a00 */
[----:B------:R-:W2:Y:S04]  /*c250*/  LDL.LU.64 R240, [R1+0x250] ;  /* 0x0002500001f07983 */ /* 0x000ea80000300a00 */
[----:B------:R-:W2:Y:S04]  /*c260*/  LDL.LU.64 R244, [R1+0x248] ;  /* 0x0002480001f47983 */ /* 0x000ea80000300a00 */
[----:B------:R1:W-:Y:S04]  /*c270*/  LDGSTS.E [R176+0x1c800], [R192.64], !P5 ;  /* 0x1c800000c0b07fae */ /* 0x0003e8000e921844 */
[----:B------:R-:W2:Y:S04]  /*c280*/  LDL.LU.64 R246, [R1+0x238] ;  /* 0x0002380001f67983 */ /* 0x000ea80000300a00 */
[----:B------:R3:W-:Y:S01]  /*c290*/  LDGSTS.E [R176+0x1ca00], [R190.64], !P5 ;  /* 0x1ca00000beb07fae */ /* 0x0007e2000e921844 */
[----:B-1----:R-:W-:-:S03]  /*c2a0*/  IMAD.WIDE R192, R2, 0x4, R200 ;  /* 0x0000000402c07825 */ /* 0x002fc600078e02c8 */
[----:B------:R1:W-:Y:S04]  /*c2b0*/  LDGSTS.E [R176+0x1cc00], [R180.64], !P5 ;  /* 0x1cc00000b4b07fae */ /* 0x0003e8000e921844 */
[----:B------:R-:W2:Y:S01]  /*c2c0*/  LDL.LU.64 R248, [R1+0x228] ;  /* 0x0002280001f87983 */ /* 0x000ea20000300a00 */
[----:B---3--:R-:W-:-:S03]  /*c2d0*/  IMAD.WIDE R190, R2, 0x4, R202 ;  /* 0x0000000402be7825 */ /* 0x008fc600078e02ca */
[----:B------:R4:W-:Y:S01]  /*c2e0*/  LDGSTS.E [R176+0x1ce00], [R178.64], !P5 ;  /* 0x1ce00000b2b07fae */ /* 0x0009e2000e921844 */
[----:B-1----:R-:W-:-:S03]  /*c2f0*/  IMAD.WIDE R180, R2, 0x4, R204 ;  /* 0x0000000402b47825 */ /* 0x002fc600078e02cc */
[----:B------:R-:W-:Y:S04]  /*c300*/  STL.64 [R1+0x170], R192 ;  /* 0x000170c001007387 */ /* 0x000fe80000100a00 */
[----:B------:R1:W-:Y:S01]  /*c310*/  LDGSTS.E [R176+0x1e800], [R192.64], !P6 ;  /* 0x1e800000c0b07fae */ /* 0x0003e2000f121844 */
[----:B----4-:R-:W-:-:S03]  /*c320*/  IMAD.WIDE R178, R2, 0x4, R206 ;  /* 0x0000000402b27825 */ /* 0x010fc600078e02ce */
[----:B------:R-:W-:Y:S04]  /*c330*/  STL.64 [R1+0x1e0], R190 ;  /* 0x0001e0be01007387 */ /* 0x000fe80000100a00 */
[----:B------:R3:W-:Y:S04]  /*c340*/  LDGSTS.E [R176+0x1ea00], [R190.64], !P6 ;  /* 0x1ea00000beb07fae */ /* 0x0007e8000f121844 */
[----:B------:R4:W-:Y:S04]  /*c350*/  STL.64 [R1+0x1d0], R180 ;  /* 0x0001d0b401007387 */ /* 0x0009e80000100a00 */
[----:B------:R4:W-:Y:S04]  /*c360*/  LDGSTS.E [R176+0x1ec00], [R180.64], !P6 ;  /* 0x1ec00000b4b07fae */ /* 0x0009e8000f121844 */
[----:B------:R1:W-:Y:S04]  /*c370*/  STL.64 [R1+0x1b8], R178 ;  /* 0x0001b8b201007387 */ /* 0x0003e80000100a00 */
[----:B------:R1:W-:Y:S01]  /*c380*/  LDGSTS.E [R176+0x1ee00], [R178.64], !P6 ;  /* 0x1ee00000b2b07fae */ /* 0x0003e2000f121844 */
[----:B----4-:R-:W-:Y:S01]  /*c390*/  LOP3.LUT R181, R177, 0x40, RZ, 0x3c, !PT ;  /* 0x00000040b1b57812 */ /* 0x010fe200078e3cff */
[----:B---3--:R-:W-:-:S02]  /*c3a0*/  IMAD.WIDE R190, R2, 0x4, R182 ;  /* 0x0000000402be7825 */ /* 0x008fc400078e02b6 */
[----:B-1----:R-:W3:Y:S04]  /*c3b0*/  LDL.LU.64 R178, [R1+0x1b0] ;  /* 0x0001b00001b27983 */ /* 0x002ee80000300a00 */
[----:B------:R-:W4:Y:S04]  /*c3c0*/  LDL.LU.64 R182, [R1+0x1a8] ;  /* 0x0001a80001b67983 */ /* 0x000f280000300a00 */
[----:B------:R1:W-:Y:S04]  /*c3d0*/  STL.64 [R1+0x6c8], R190 ;  /* 0x0006c8be01007387 */ /* 0x0003e80000100a00 */
[----:B------:R-:W4:Y:S01]  /*c3e0*/  LDL.LU.64 R176, [R1+0x1a0] ;  /* 0x0001a00001b07983 */ /* 0x000f220000300a00 */
[----:B------:R-:W-:Y:S01]  /*c3f0*/  IADD3 R3, R242, -0x23, RZ ;  /* 0xffffffddf2037810 */ /* 0x000fe20007ffe0ff */
[----:B------:R-:W-:-:S03]  /*c400*/  IMAD.WIDE R188, R2, 0x4, R188 ;  /* 0x0000000402bc7825 */ /* 0x000fc600078e02bc */
[----:B------:R-:W-:Y:S01]  /*c410*/  ISETP.GE.U32.AND P5, PT, R3, 0x7fffffbe, PT ;  /* 0x7fffffbe0300780c */ /* 0x000fe20003fa6070 */
[----:B------:R-:W-:Y:S01]  /*c420*/  IMAD.WIDE R186, R2, 0x4, R186 ;  /* 0x0000000402ba7825 */ /* 0x000fe200078e02ba */
[----:B------:R-:W-:-:S03]  /*c430*/  IADD3 R3, R242, -0x27, RZ ;  /* 0xffffffd9f2037810 */ /* 0x000fc60007ffe0ff */
[----:B------:R-:W-:Y:S01]  /*c440*/  IMAD.WIDE R184, R2, 0x4, R184 ;  /* 0x0000000402b87825 */ /* 0x000fe200078e02b8 */
[----:B------:R1:W-:Y:S01]  /*c450*/  STL.64 [R1+0x6c0], R188 ;  /* 0x0006c0bc01007387 */ /* 0x0003e20000100a00 */
[----:B------:R-:W-:-:S03]  /*c460*/  ISETP.GE.U32.AND P6, PT, R3, 0x7fffffba, PT ;  /* 0x7fffffba0300780c */ /* 0x000fc60003fc6070 */
[----:B------:R-:W-:Y:S04]  /*c470*/  STL.64 [R1+0x6b8], R186 ;  /* 0x0006b8ba01007387 */ /* 0x000fe80000100a00 */
[----:B------:R1:W-:Y:S04]  /*c480*/  STL.64 [R1+0x6b0], R184 ;  /* 0x0006b0b801007387 */ /* 0x0003e80000100a00 */
[----:B------:R-:W4:Y:S04]  /*c490*/  LDL.LU.64 R194, [R1+0x198] ;  /* 0x0001980001c27983 */ /* 0x000f280000300a00 */
[----:B------:R1:W-:Y:S04]  /*c4a0*/  LDGSTS.E [R181+0x11000], [R190.64], !P5 ;  /* 0x11000000beb57fae */ /* 0x0003e8000e921844 */
[----:B------:R1:W-:Y:S04]  /*c4b0*/  LDGSTS.E [R181+0x11200], [R188.64], !P5 ;  /* 0x11200000bcb57fae */ /* 0x0003e8000e921844 */
[----:B------:R1:W-:Y:S04]  /*c4c0*/  LDGSTS.E [R181+0x11400], [R186.64], !P5 ;  /* 0x11400000bab57fae */ /* 0x0003e8000e921844 */
[----:B------:R2:W-:Y:S04]  /*c4d0*/  LDGSTS.E [R181+0x11600], [R184.64], !P5 ;  /* 0x11600000b8b57fae */ /* 0x0005e8000e921844 */
[----:B------:R-:W4:Y:S04]  /*c4e0*/  LDL.LU.64 R192, [R1+0x130] ;  /* 0x0001300001c07983 */ /* 0x000f280000300a00 */
[----:B-1----:R-:W4:Y:S04]  /*c4f0*/  LDL.LU.64 R190, [R1+0x128] ;  /* 0x0001280001be7983 */ /* 0x002f280000300a00 */
[----:B------:R-:W4:Y:S01]  /*c500*/  LDL.LU.64 R188, [R1+0x120] ;  /* 0x0001200001bc7983 */ /* 0x000f220000300a00 */
[----:B--2---:R-:W-:-:S04]  /*c510*/  IMAD.WIDE R200, R2, 0x4, R240 ;  /* 0x0000000402c87825 */ /* 0x004fc800078e02f0 */
[C---:B------:R-:W-:Y:S01]  /*c520*/  IMAD.WIDE R184, R2.reuse, 0x4, R244 ;  /* 0x0000000402b87825 */ /* 0x040fe200078e02f4 */
[----:B------:R-:W-:Y:S04]  /*c530*/  STL.64 [R1+0x648], R200 ;  /* 0x000648c801007387 */ /* 0x000fe80000100a00 */
[----:B------:R-:W2:Y:S01]  /*c540*/  LDL.LU.64 R186, [R1+0x118] ;  /* 0x0001180001ba7983 */ /* 0x000ea20000300a00 */
[----:B------:R-:W-:-:S03]  /*c550*/  IMAD.WIDE R198, R2, 0x4, R246 ;  /* 0x0000000402c67825 */ /* 0x000fc600078e02f6 */
[----:B------:R3:W-:Y:S04]  /*c560*/  LDGSTS.E [R181+0x13000], [R200.64], !P6 ;  /* 0x13000000c8b57fae */ /* 0x0007e8000f121844 */
[----:B------:R1:W-:Y:S04]  /*c570*/  STL.64 [R1+0x640], R184 ;  /* 0x000640b801007387 */ /* 0x0003e80000100a00 */
[----:B------:R1:W-:Y:S01]  /*c580*/  LDGSTS.E [R181+0x13200], [R184.64], !P6 ;  /* 0x13200000b8b57fae */ /* 0x0003e2000f121844 */
[----:B------:R-:W-:-:S03]  /*c590*/  IMAD.WIDE R196, R2, 0x4, R248 ;  /* 0x0000000402c47825 */ /* 0x000fc600078e02f8 */
[----:B------:R4:W-:Y:S04]  /*c5a0*/  STL.64 [R1+0x638], R198 ;  /* 0x000638c601007387 */ /* 0x0009e80000100a00 */
[----:B------:R4:W-:Y:S04]  /*c5b0*/  LDGSTS.E [R181+0x13400], [R198.64], !P6 ;  /* 0x13400000c6b57fae */ /* 0x0009e8000f121844 */
[----:B-1----:R-:W2:Y:S04]  /*c5c0*/  LDL.LU.64 R184, [R1+0xb0] ;  /* 0x0000b00001b87983 */ /* 0x002ea80000300a00 */
[----:B------:R1:W-:Y:S04]  /*c5d0*/  STL.64 [R1+0x630], R196 ;  /* 0x000630c401007387 */ /* 0x0003e80000100a00 */
[----:B------:R-:W2:Y:S04]  /*c5e0*/  LDL.LU.64 R240, [R1+0xa8] ;  /* 0x0000a80001f07983 */ /* 0x000ea80000300a00 */
[----:B------:R-:W2:Y:S04]  /*c5f0*/  LDL.LU.64 R244, [R1+0xa0] ;  /* 0x0000a00001f47983 */ /* 0x000ea80000300a00 */
[----:B------:R-:W2:Y:S04]  /*c600*/  LDL.LU.64 R246, [R1+0x98] ;  /* 0x0000980001f67983 */ /* 0x000ea80000300a00 */
[----:B------:R-:W2:Y:S04]  /*c610*/  LDL.LU.64 R248, [R1+0x30] ;  /* 0x0000300001f87983 */ /* 0x000ea80000300a00 */
[----:B------:R1:W-:Y:S01]  /*c620*/  LDGSTS.E [R181+0x13600], [R196.64], !P6 ;  /* 0x13600000c4b57fae */ /* 0x0003e2000f121844 */
[----:B---3--:R-:W-:-:S04]  /*c630*/  IMAD.WIDE R200, R2, 0x4, R178 ;  /* 0x0000000402c87825 */ /* 0x008fc800078e02b2 */
[C---:B----4-:R-:W-:Y:S01]  /*c640*/  IMAD.WIDE R198, R2.reuse, 0x4, R182 ;  /* 0x0000000402c67825 */ /* 0x050fe200078e02b6 */
[----:B------:R-:W-:Y:S04]  /*c650*/  STL.64 [R1+0x5c8], R200 ;  /* 0x0005c8c801007387 */ /* 0x000fe80000100a00 */
[----:B------:R-:W3:Y:S01]  /*c660*/  LDL.LU.64 R182, [R1+0x28] ;  /* 0x0000280001b67983 */ /* 0x000ee20000300a00 */
[----:B-1----:R-:W-:-:S03]  /*c670*/  IMAD.WIDE R196, R2, 0x4, R176 ;  /* 0x0000000402c47825 */ /* 0x002fc600078e02b0 */
[----:B------:R-:W-:Y:S04]  /*c680*/  STL.64 [R1+0x5c0], R198 ;  /* 0x0005c0c601007387 */ /* 0x000fe80000100a00 */
[----:B------:R-:W4:Y:S04]  /*c690*/  LDL.LU.64 R178, [R1+0x20] ;  /* 0x0000200001b27983 */ /* 0x000f280000300a00 */
[----:B------:R-:W-:Y:S04]  /*c6a0*/  STL.64 [R1+0x5b8], R196 ;  /* 0x0005b8c401007387 */ /* 0x000fe80000100a00 */
[----:B------:R-:W4:Y:S01]  /*c6b0*/  LDL.LU.64 R176, [R1+0x18] ;  /* 0x0000180001b07983 */ /* 0x000f220000300a00 */
[----:B------:R-:W-:-:S04]  /*c6c0*/  IADD3 R3, R242, -0x2b, RZ ;  /* 0xffffffd5f2037810 */ /* 0x000fc80007ffe0ff */
[----:B------:R-:W-:Y:S02]  /*c6d0*/  ISETP.GE.U32.AND P5, PT, R3, 0x7fffffb6, PT ;  /* 0x7fffffb60300780c */ /* 0x000fe40003fa6070 */
[----:B------:R-:W-:Y:S01]  /*c6e0*/  IADD3 R3, R242, -0x2f, RZ ;  /* 0xffffffd1f2037810 */ /* 0x000fe20007ffe0ff */
[----:B------:R-:W-:-:S03]  /*c6f0*/  IMAD.WIDE R194, R2, 0x4, R194 ;  /* 0x0000000402c27825 */ /* 0x000fc600078e02c2 */
[----:B------:R-:W-:Y:S02]  /*c700*/  ISETP.GE.U32.AND P6, PT, R3, 0x7fffffb2, PT ;  /* 0x7fffffb20300780c */ /* 0x000fe40003fc6070 */
[----:B------:R-:W-:-:S05]  /*c710*/  IADD3 R3, R242, -0x33, RZ ;  /* 0xffffffcdf2037810 */ /* 0x000fca0007ffe0ff */
[----:B------:R1:W-:Y:S04]  /*c720*/  LDGSTS.E [R181+0x15000], [R200.64], !P5 ;  /* 0x15000000c8b57fae */ /* 0x0003e8000e921844 */
[----:B------:R1:W-:Y:S04]  /*c730*/  LDGSTS.E [R181+0x15200], [R198.64], !P5 ;  /* 0x15200000c6b57fae */ /* 0x0003e8000e921844 */
[----:B------:R1:W-:Y:S04]  /*c740*/  LDGSTS.E [R181+0x15400], [R196.64], !P5 ;  /* 0x15400000c4b57fae */ /* 0x0003e8000e921844 */
[----:B------:R1:W-:Y:S01]  /*c750*/  LDGSTS.E [R181+0x15600], [R194.64], !P5 ;  /* 0x15600000c2b57fae */ /* 0x0003e2000e921844 */
[----:B------:R-:W-:Y:S01]  /*c760*/  ISETP.GE.U32.AND P5, PT, R3, 0x7fffffae, PT ;  /* 0x7fffffae0300780c */ /* 0x000fe20003fa6070 */
[----:B------:R-:W-:-:S04]  /*c770*/  IMAD.WIDE R192, R2, 0x4, R192 ;  /* 0x0000000402c07825 */ /* 0x000fc800078e02c0 */
[C---:B------:R-:W-:Y:S01]  /*c780*/  IMAD.WIDE R190, R2.reuse, 0x4, R190 ;  /* 0x0000000402be7825 */ /* 0x040fe200078e02be */
[----:B------:R-:W-:Y:S03]  /*c790*/  STL.64 [R1+0x5b0], R194 ;  /* 0x0005b0c201007387 */ /* 0x000fe60000100a00 */
[----:B------:R-:W-:Y:S01]  /*c7a0*/  IMAD.WIDE R188, R2, 0x4, R188 ;  /* 0x0000000402bc7825 */ /* 0x000fe200078e02bc */
[----:B------:R-:W-:Y:S01]  /*c7b0*/  STL.64 [R1+0x548], R192 ;  /* 0x000548c001007387 */ /* 0x000fe20000100a00 */
[----:B------:R-:W-:-:S03]  /*c7c0*/  IADD3 R3, R242, -0x37, RZ ;  /* 0xffffffc9f2037810 */ /* 0x000fc60007ffe0ff */
[----:B------:R1:W-:Y:S04]  /*c7d0*/  LDGSTS.E [R181+0x17000], [R192.64], !P6 ;  /* 0x17000000c0b57fae */ /* 0x0003e8000f121844 */
[----:B------:R1:W-:Y:S04]  /*c7e0*/  STL.64 [R1+0x540], R190 ;  /* 0x000540be01007387 */ /* 0x0003e80000100a00 */
[----:B------:R1:W-:Y:S04]  /*c7f0*/  LDGSTS.E [R181+0x17200], [R190.64], !P6 ;  /* 0x17200000beb57fae */ /* 0x0003e8000f121844 */
[----:B------:R1:W-:Y:S04]  /*c800*/  STL.64 [R1+0x538], R188 ;  /* 0x000538bc01007387 */ /* 0x0003e80000100a00 */
[----:B------:R1:W-:Y:S01]  /*c810*/  LDGSTS.E [R181+0x17400], [R188.64], !P6 ;  /* 0x17400000bcb57fae */ /* 0x0003e2000f121844 */
[----:B--2---:R-:W-:-:S05]  /*c820*/  IMAD.WIDE R186, R2, 0x4, R186 ;  /* 0x0000000402ba7825 */ /* 0x004fca00078e02ba */
[----:B------:R2:W-:Y:S04]  /*c830*/  STL.64 [R1+0x530], R186 ;  /* 0x000530ba01007387 */ /* 0x0005e80000100a00 */
[----:B------:R2:W-:Y:S01]  /*c840*/  LDGSTS.E [R181+0x17600], [R186.64], !P6 ;  /* 0x17600000bab57fae */ /* 0x0005e2000f121844 */
[----:B------:R-:W-:Y:S01]  /*c850*/  ISETP.GE.U32.AND P6, PT, R3, 0x7fffffaa, PT ;  /* 0x7fffffaa0300780c */ /* 0x000fe20003fc6070 */
[----:B-1----:R-:W-:-:S04]  /*c860*/  IMAD.WIDE R190, R2, 0x4, R184 ;  /* 0x0000000402be7825 */ /* 0x002fc800078e02b8 */
[C---:B------:R-:W-:Y:S01]  /*c870*/  IMAD.WIDE R188, R2.reuse, 0x4, R240 ;  /* 0x0000000402bc7825 */ /* 0x040fe200078e02f0 */
[----:B------:R-:W-:Y:S03]  /*c880*/  STL.64 [R1+0x4e8], R190 ;  /* 0x0004e8be01007387 */ /* 0x000fe60000100a00 */
[C---:B--2---:R-:W-:Y:S01]  /*c890*/  IMAD.WIDE R186, R2.reuse, 0x4, R244 ;  /* 0x0000000402ba7825 */ /* 0x044fe200078e02f4 */
[----:B------:R1:W-:Y:S03]  /*c8a0*/  LDGSTS.E [R181+0x19000], [R190.64], !P5 ;  /* 0x19000000beb57fae */ /* 0x0003e6000e921844 */
[C---:B------:R-:W-:Y:S01]  /*c8b0*/  IMAD.WIDE R184, R2.reuse, 0x4, R246 ;  /* 0x0000000402b87825 */ /* 0x040fe200078e02f6 */
[----:B------:R-:W-:Y:S04]  /*c8c0*/  STL.64 [R1+0x4e0], R188 ;  /* 0x0004e0bc01007387 */ /* 0x000fe80000100a00 */
[----:B------:R2:W-:Y:S04]  /*c8d0*/  LDGSTS.E [R181+0x19200], [R188.64], !P5 ;  /* 0x19200000bcb57fae */ /* 0x0005e8000e921844 */
[----:B------:R-:W-:Y:S04]  /*c8e0*/  STL.64 [R1+0x4d8], R186 ;  /* 0x0004d8ba01007387 */ /* 0x000fe80000100a00 */
[----:B------:R1:W-:Y:S04]  /*c8f0*/  LDGSTS.E [R181+0x19400], [R186.64], !P5 ;  /* 0x19400000bab57fae */ /* 0x0003e8000e921844 */
[----:B------:R1:W-:Y:S04]  /*c900*/  STL.64 [R1+0x4d0], R184 ;  /* 0x0004d0b801007387 */ /* 0x0003e80000100a00 */
[----:B------:R1:W-:Y:S02]  /*c910*/  LDGSTS.E [R181+0x19600], [R184.64], !P5 ;  /* 0x19600000b8b57fae */ /* 0x0003e4000e921844 */
[----:B-1----:R-:W-:-:S04]  /*c920*/  IMAD.WIDE R184, R2, 0x4, R248 ;  /* 0x0000000402b87825 */ /* 0x002fc800078e02f8 */
[C---:B---3--:R-:W-:Y:S01]  /*c930*/  IMAD.WIDE R182, R2.reuse, 0x4, R182 ;  /* 0x0000000402b67825 */ /* 0x048fe200078e02b6 */
[----:B------:R-:W-:Y:S03]  /*c940*/  STL.64 [R1+0x498], R184 ;  /* 0x000498b801007387 */ /* 0x000fe60000100a00 */
[C---:B----4-:R-:W-:Y:S01]  /*c950*/  IMAD.WIDE R178, R2.reuse, 0x4, R178 ;  /* 0x0000000402b27825 */ /* 0x050fe200078e02b2 */
[----:B------:R1:W-:Y:S04]  /*c960*/  LDGSTS.E [R181+0x1b000], [R184.64], !P6 ;  /* 0x1b000000b8b57fae */ /* 0x0003e8000f121844 */
[----:B------:R3:W-:Y:S01]  /*c970*/  STL.64 [R1+0x490], R182 ;  /* 0x000490b601007387 */ /* 0x0007e20000100a00 */
[----:B------:R-:W-:-:S03]  /*c980*/  IMAD.WIDE R176, R2, 0x4, R176 ;  /* 0x0000000402b07825 */ /* 0x000fc600078e02b0 */
[----:B------:R3:W-:Y:S04]  /*c990*/  LDGSTS.E [R181+0x1b200], [R182.64], !P6 ;  /* 0x1b200000b6b57fae */ /* 0x0007e8000f121844 */
[----:B------:R-:W-:Y:S04]  /*c9a0*/  STL.64 [R1+0x488], R178 ;  /* 0x000488b201007387 */ /* 0x000fe80000100a00 */
[----:B------:R4:W-:Y:S04]  /*c9b0*/  LDGSTS.E [R181+0x1b400], [R178.64], !P6 ;  /* 0x1b400000b2b57fae */ /* 0x0009e8000f121844 */
[----:B---3--:R-:W3:Y:S04]  /*c9c0*/  LDL.LU.64 R182, [R1+0x2e0] ;  /* 0x0002e00001b67983 */ /* 0x008ee80000300a00 */
[----:B------:R1:W-:Y:S04]  /*c9d0*/  STL.64 [R1+0x480], R176 ;  /* 0x000480b001007387 */ /* 0x0003e80000100a00 */
[----:B------:R1:W-:Y:S04]  /*c9e0*/  LDGSTS.E [R181+0x1b600], [R176.64], !P6 ;  /* 0x1b600000b0b57fae */ /* 0x0003e8000f121844 */
[----:B-1----:R-:W3:Y:S01]  /*c9f0*/  LDL.LU.64 R176, [R1+0x2d8] ;  /* 0x0002d80001b07983 */ /* 0x002ee20000300a00 */
[----:B------:R-:W-:-:S03]  /*ca00*/  IADD3 R3, R242, -0x3b, RZ ;  /* 0xffffffc5f2037810 */ /* 0x000fc60007ffe0ff */
[----:B------:R-:W3:Y:S01]  /*ca10*/  LDL.LU.64 R184, [R1+0x2c8] ;  /* 0x0002c80001b87983 */ /* 0x000ee20000300a00 */
[----:B------:R-:W-:Y:S01]  /*ca20*/  ISETP.GE.U32.AND P5, PT, R3, 0x7fffffa6, PT ;  /* 0x7fffffa60300780c */ /* 0x000fe20003fa6070 */
[----:B------:R-:W-:Y:S01]  /*ca30*/  IMAD.WIDE R190, R2, 0x4, R208 ;  /* 0x0000000402be7825 */ /* 0x000fe200078e02d0 */
[----:B------:R-:W-:Y:S01]  /*ca40*/  IADD3 R3, R242, -0x3f, RZ ;  /* 0xffffffc1f2037810 */ /* 0x000fe20007ffe0ff */
[----:B------:R-:W3:Y:S02]  /*ca50*/  LDL.LU.64 R240, [R1+0x2b8] ;  /* 0x0002b80001f07983 */ /* 0x000ee40000300a00 */
[----:B--2---:R-:W-:Y:S01]  /*ca60*/  IMAD.WIDE R188, R2, 0x4, R210 ;  /* 0x0000000402bc7825 */ /* 0x004fe200078e02d2 */
[----:B------:R-:W-:-:S03]  /*ca70*/  ISETP.GE.U32.AND P6, PT, R3, 0x7fffffa2, PT ;  /* 0x7fffffa20300780c */ /* 0x000fc60003fc6070 */
[C---:B------:R-:W-:Y:S01]  /*ca80*/  IMAD.WIDE R186, R2.reuse, 0x4, R212 ;  /* 0x0000000402ba7825 */ /* 0x040fe200078e02d4 */
[----:B------:R1:W-:Y:S03]  /*ca90*/  STL.64 [R1+0x478], R190 ;  /* 0x000478be01007387 */ /* 0x0003e60000100a00 */
[C---:B----4-:R-:W-:Y:S01]  /*caa0*/  IMAD.WIDE R178, R2.reuse, 0x4, R214 ;  /* 0x0000000402b27825 */ /* 0x050fe200078e02d6 */
[----:B------:R1:W-:Y:S04]  /*cab0*/  LDGSTS.E [R181+0x1d000], [R190.64], !P5 ;  /* 0x1d000000beb57fae */ /* 0x0003e8000e921844 */
[----:B------:R2:W-:Y:S04]  /*cac0*/  STL.64 [R1+0x470], R188 ;  /* 0x000470bc01007387 */ /* 0x0005e80000100a00 */
[----:B------:R2:W-:Y:S04]  /*cad0*/  LDGSTS.E [R181+0x1d200], [R188.64], !P5 ;  /* 0x1d200000bcb57fae */ /* 0x0005e8000e921844 */
[----:B------:R-:W-:Y:S01]  /*cae0*/  STL.64 [R1+0x468], R186 ;  /* 0x000468ba01007387 */ /* 0x000fe20000100a00 */
[----:B------:R-:W-:-:S03]  /*caf0*/  IMAD.WIDE R192, R2, 0x4, R216 ;  /* 0x0000000402c07825 */ /* 0x000fc600078e02d8 */
[----:B------:R4:W-:Y:S04]  /*cb00*/  STL.64 [R1+0x460], R178 ;  /* 0x000460b201007387 */ /* 0x0009e80000100a00 */
[----:B------:R4:W-:Y:S01]  /*cb10*/  LDGSTS.E [R181+0x1d400], [R186.64], !P5 ;  /* 0x1d400000bab57fae */ /* 0x0009e2000e921844 */
[----:B-1----:R-:W-:-:S03]  /*cb20*/  IMAD.WIDE R190, R2, 0x4, R218 ;  /* 0x0000000402be7825 */ /* 0x002fc600078e02da */
[----:B------:R4:W-:Y:S04]  /*cb30*/  LDGSTS.E [R181+0x1d600], [R178.64], !P5 ;  /* 0x1d600000b2b57fae */ /* 0x0009e8000e921844 */
[----:B------:R-:W3:Y:S01]  /*cb40*/  LDL.LU.64 R244, [R1+0x220] ;  /* 0x0002200001f47983 */ /* 0x000ee20000300a00 */
[----:B--2---:R-:W-:-:S03]  /*cb50*/  IMAD.WIDE R188, R2, 0x4, R220 ;  /* 0x0000000402bc7825 */ /* 0x004fc600078e02dc */
[----:B------:R1:W-:Y:S04]  /*cb60*/  LDGSTS.E [R181+0x1f000], [R192.64], !P6 ;  /* 0x1f000000c0b57fae */ /* 0x0003e8000f121844 */
[----:B----4-:R-:W2:Y:S01]  /*cb70*/  LDL.LU.64 R178, [R1+0x218] ;  /* 0x0002180001b27983 */ /* 0x010ea20000300a00 */
[----:B------:R-:W-:-:S03]  /*cb80*/  IMAD.WIDE R186, R2, 0x4, R222 ;  /* 0x0000000402ba7825 */ /* 0x000fc600078e02de */
[----:B------:R-:W4:Y:S04]  /*cb90*/  LDL.LU.64 R246, [R1+0x208] ;  /* 0x0002080001f67983 */ /* 0x000f280000300a00 */
[----:B------:R-:W4:Y:S04]  /*cba0*/  LDL.LU.64 R248, [R1+0x1f8] ;  /* 0x0001f80001f87983 */ /* 0x000f280000300a00 */
[----:B------:R-:W-:Y:S04]  /*cbb0*/  STL.64 [R1+0x458], R192 ;  /* 0x000458c001007387 */ /* 0x000fe80000100a00 */
[----:B------:R3:W-:Y:S04]  /*cbc0*/  STL.64 [R1+0x450], R190 ;  /* 0x000450be01007387 */ /* 0x0007e80000100a00 */
[----:B------:R1:W-:Y:S04]  /*cbd0*/  LDGSTS.E [R181+0x1f200], [R190.64], !P6 ;  /* 0x1f200000beb57fae */ /* 0x0003e8000f121844 */
[----:B------:R1:W-:Y:S04]  /*cbe0*/  STL.64 [R1+0x448], R188 ;  /* 0x000448bc01007387 */ /* 0x0003e80000100a00 */
[----:B------:R1:W-:Y:S04]  /*cbf0*/  LDGSTS.E [R181+0x1f400], [R188.64], !P6 ;  /* 0x1f400000bcb57fae */ /* 0x0003e8000f121844 */
[----:B------:R1:W-:Y:S04]  /*cc00*/  STL.64 [R1+0x440], R186 ;  /* 0x000440ba01007387 */ /* 0x0003e80000100a00 */
[----:B------:R1:W-:Y:S04]  /*cc10*/  LDGSTS.E [R181+0x1f600], [R186.64], !P6 ;  /* 0x1f600000bab57fae */ /* 0x0003e8000f121844 */
[----:B-1----:R-:W4:Y:S01]  /*cc20*/  LDL.LU.64 R180, [R1+0x190] ;  /* 0x0001900001b47983 */ /* 0x002f220000300a00 */
[----:B---3--:R-:W-:-:S03]  /*cc30*/  IMAD.WIDE R190, R2, 0x4, R182 ;  /* 0x0000000402be7825 */ /* 0x008fc600078e02b6 */
[----:B------:R-:W3:Y:S04]  /*cc40*/  LDL.LU.64 R182, [R1+0x188] ;  /* 0x0001880001b67983 */ /* 0x000ee80000300a00 */
[----:B------:R1:W-:Y:S01]  /*cc50*/  STL.64 [R1+0x6a8], R190 ;  /* 0x0006a8be01007387 */ /* 0x0003e20000100a00 */
[----:B------:R-:W-:-:S03]  /*cc60*/  IMAD.WIDE R188, R2, 0x4, R176 ;  /* 0x0000000402bc7825 */ /* 0x000fc600078e02b0 */
[----:B------:R-:W3:Y:S01]  /*cc70*/  LDL.LU.64 R176, [R1+0x180] ;  /* 0x0001800001b07983 */ /* 0x000ee20000300a00 */
[----:B------:R-:W-:-:S04]  /*cc80*/  IADD3 R3, R242, -0x24, RZ ;  /* 0xffffffdcf2037810 */ /* 0x000fc80007ffe0ff */
[----:B------:R-:W-:Y:S01]  /*cc90*/  ISETP.GE.U32.AND P5, PT, R3, 0x7fffffbd, PT ;  /* 0x7fffffbd0300780c */ /* 0x000fe20003fa6070 */
[----:B------:R-:W-:Y:S01]  /*cca0*/  IMAD.WIDE R186, R2, 0x4, R184 ;  /* 0x0000000402ba7825 */ /* 0x000fe200078e02b8 */
[----:B------:R1:W-:Y:S01]  /*ccb0*/  STL.64 [R1+0x6a0], R188 ;  /* 0x0006a0bc01007387 */ /* 0x0003e20000100a00 */
[----:B------:R-:W-:Y:S02]  /*ccc0*/  IADD3 R3, R242, -0x28, RZ ;  /* 0xffffffd8f2037810 */ /* 0x000fe40007ffe0ff */
[----:B------:R-:W-:Y:S01]  /*ccd0*/  IMAD.WIDE R184, R2, 0x4, R240 ;  /* 0x0000000402b87825 */ /* 0x000fe200078e02f0 */
[----:B------:R1:W-:Y:S01]  /*cce0*/  STL.64 [R1+0x698], R186 ;  /* 0x000698ba01007387 */ /* 0x0003e20000100a00 */
[----:B------:R-:W-:-:S06]  /*ccf0*/  ISETP.GE.U32.AND P6, PT, R3, 0x7fffffb9, PT ;  /* 0x7fffffb90300780c */ /* 0x000fcc0003fc6070 */
[----:B------:R1:W-:Y:S04]  /*cd00*/  LDGSTS.E [R243+0x11800], [R190.64], !P5 ;  /* 0x11800000bef37fae */ /* 0x0003e8000e921844 */
[----:B------:R1:W-:Y:S04]  /*cd10*/  LDGSTS.E [R243+0x11a00], [R188.64], !P5 ;  /* 0x11a00000bcf37fae */ /* 0x0003e8000e921844 */
[----:B------:R1:W-:Y:S04]  /*cd20*/  LDGSTS.E [R243+0x11c00], [R186.64], !P5 ;  /* 0x11c00000baf37fae */ /* 0x0003e8000e921844 */
[----:B-1----:R-:W3:Y:S04]  /*cd30*/  LDL.LU.64 R190, [R1+0x178] ;  /* 0x0001780001be7983 */ /* 0x002ee80000300a00 */
[----:B------:R1:W-:Y:S04]  /*cd40*/  STL.64 [R1+0x690], R184 ;  /* 0x000690b801007387 */ /* 0x0003e80000100a00 */
[----:B------:R-:W3:Y:S04]  /*cd50*/  LDL.LU.64 R188, [R1+0x110] ;  /* 0x0001100001bc7983 */ /* 0x000ee80000300a00 */
[----:B------:R1:W-:Y:S01]  /*cd60*/  LDGSTS.E [R243+0x11e00], [R184.64], !P5 ;  /* 0x11e00000b8f37fae */ /* 0x0003e2000e921844 */
[----:B------:R-:W-:-:S03]  /*cd70*/  IMAD.WIDE R196, R2, 0x4, R244 ;  /* 0x0000000402c47825 */ /* 0x000fc600078e02f4 */
[----:B------:R-:W3:Y:S04]  /*cd80*/  LDL.LU.64 R186, [R1+0x108] ;  /* 0x0001080001ba7983 */ /* 0x000ee80000300a00 */
[----:B------:R4:W-:Y:S01]  /*cd90*/  LDGSTS.E [R243+0x13800], [R196.64], !P6 ;  /* 0x13800000c4f37fae */ /* 0x0009e2000f121844 */
[----:B--2---:R-:W-:-:S03]  /*cda0*/  IMAD.WIDE R178, R2, 0x4, R178 ;  /* 0x0000000402b27825 */ /* 0x004fc600078e02b2 */
[----:B-1----:R-:W2:Y:S01]  /*cdb0*/  LDL.LU.64 R184, [R1+0x100] ;  /* 0x0001000001b87983 */ /* 0x002ea20000300a00 */
[----:B----4-:R-:W-:-:S03]  /*cdc0*/  IMAD.WIDE R194, R2, 0x4, R246 ;  /* 0x0000000402c27825 */ /* 0x010fc600078e02f6 */
[----:B------:R-:W4:Y:S01]  /*cdd0*/  LDL.LU.64 R240, [R1+0xf8] ;  /* 0x0000f80001f07983 */ /* 0x000f220000300a00 */
[----:B------:R-:W-:-:S03]  /*cde0*/  IMAD.WIDE R192, R2, 0x4, R248 ;  /* 0x0000000402c07825 */ /* 0x000fc600078e02f8 */
[----:B------:R-:W-:Y:S04]  /*cdf0*/  STL.64 [R1+0x628], R196 ;  /* 0x000628c401007387 */ /* 0x000fe80000100a00 */
[----:B------:R1:W-:Y:S04]  /*ce00*/  STL.64 [R1+0x620], R178 ;  /* 0x000620b201007387 */ /* 0x0003e80000100a00 */
[----:B------:R3:W-:Y:S04]  /*ce10*/  STL.64 [R1+0x618], R194 ;  /* 0x000618c201007387 */ /* 0x0007e80000100a00 */
[----:B------:R-:W4:Y:S04]  /*ce20*/  LDL.LU.64 R244, [R1+0x90] ;  /* 0x0000900001f47983 */ /* 0x000f280000300a00 */
[----:B------:R1:W-:Y:S04]  /*ce30*/  STL.64 [R1+0x610], R192 ;  /* 0x000610c001007387 */ /* 0x0003e80000100a00 */
[----:B------:R-:W4:Y:S04]  /*ce40*/  LDL.LU.64 R246, [R1+0x88] ;  /* 0x0000880001f67983 */ /* 0x000f280000300a00 */
[----:B------:R1:W-:Y:S04]  /*ce50*/  LDGSTS.E [R243+0x13a00], [R178.64], !P6 ;  /* 0x13a00000b2f37fae */ /* 0x0003e8000f121844 */
[----:B------:R-:W4:Y:S04]  /*ce60*/  LDL.LU.64 R248, [R1+0x80] ;  /* 0x0000800001f87983 */ /* 0x000f280000300a00 */
[----:B------:R3:W-:Y:S04]  /*ce70*/  LDGSTS.E [R243+0x13c00], [R194.64], !P6 ;  /* 0x13c00000c2f37fae */ /* 0x0007e8000f121844 */
[----:B-1----:R-:W4:Y:S01]  /*ce80*/  LDL.LU.64 R178, [R1+0x78] ;  /* 0x0000780001b27983 */ /* 0x002f220000300a00 */
[----:B------:R-:W-:-:S03]  /*ce90*/  IMAD.WIDE R196, R2, 0x4, R180 ;  /* 0x0000000402c47825 */ /* 0x000fc600078e02b4 */
[----:B------:R1:W-:Y:S04]  /*cea0*/  LDGSTS.E [R243+0x13e00], [R192.64], !P6 ;  /* 0x13e00000c0f37fae */ /* 0x0003e8000f121844 */
[----:B------:R-:W4:Y:S04]  /*ceb0*/  LDL.LU.64 R180, [R1+0x10] ;  /* 0x0000100001b47983 */ /* 0x000f280000300a00 */
[----:B------:R-:W-:Y:S01]  /*cec0*/  STL.64 [R1+0x5a8], R196 ;  /* 0x0005a8c401007387 */ /* 0x000fe20000100a00 */
[----:B---3--:R-:W-:-:S03]  /*ced0*/  IMAD.WIDE R194, R2, 0x4, R182 ;  /* 0x0000000402c27825 */ /* 0x008fc600078e02b6 */
[----:B------:R-:W3:Y:S04]  /*cee0*/  LDL.LU.64 R182, [R1+0x8] ;  /* 0x0000080001b67983 */ /* 0x000ee80000300a00 */
[----:B------:R-:W-:Y:S01]  /*cef0*/  STL.64 [R1+0x5a0], R194 ;  /* 0x0005a0c201007387 */ /* 0x000fe20000100a00 */
[----:B-1----:R-:W-:-:S03]  /*cf00*/  IMAD.WIDE R192, R2, 0x4, R176 ;  /* 0x0000000402c07825 */ /* 0x002fc600078e02b0 */
[----:B------:R-:W3:Y:S01]  /*cf10*/  LDL.LU.64 R176, [R1] ;  /* 0x0000000001b07983 */ /* 0x000ee20000300a00 */
[----:B------:R-:W-:-:S04]  /*cf20*/  IADD3 R3, R242, -0x2c, RZ ;  /* 0xffffffd4f2037810 */ /* 0x000fc80007ffe0ff */
[----:B------:R-:W-:Y:S02]  /*cf30*/  ISETP.GE.U32.AND P5, PT, R3, 0x7fffffb5, PT ;  /* 0x7fffffb50300780c */ /* 0x000fe40003fa6070 */
[----:B------:R-:W-:-:S04]  /*cf40*/  IADD3 R3, R242, -0x30, RZ ;  /* 0xffffffd0f2037810 */ /* 0x000fc80007ffe0ff */
[----:B------:R-:W-:Y:S01]  /*cf50*/  ISETP.GE.U32.AND P6, PT, R3, 0x7fffffb1, PT ;  /* 0x7fffffb10300780c */ /* 0x000fe20003fc6070 */
[----:B------:R-:W-:Y:S01]  /*cf60*/  STL.64 [R1+0x598], R192 ;  /* 0x000598c001007387 */ /* 0x000fe20000100a00 */
[----:B------:R-:W-:-:S05]  /*cf70*/  IADD3 R3, R242, -0x34, RZ ;  /* 0xffffffccf2037810 */ /* 0x000fca0007ffe0ff */
[----:B------:R1:W-:Y:S04]  /*cf80*/  LDGSTS.E [R243+0x15800], [R196.64], !P5 ;  /* 0x15800000c4f37fae */ /* 0x0003e8000e921844 */
[----:B------:R1:W-:Y:S04]  /*cf90*/  LDGSTS.E [R243+0x15a00], [R194.64], !P5 ;  /* 0x15a00000c2f37fae */ /* 0x0003e8000e921844 */
[----:B------:R1:W-:Y:S01]  /*cfa0*/  LDGSTS.E [R243+0x15c00], [R192.64], !P5 ;  /* 0x15c00000c0f37fae */ /* 0x0003e2000e921844 */
[----:B------:R-:W-:-:S05]  /*cfb0*/  IMAD.WIDE R190, R2, 0x4, R190 ;  /* 0x0000000402be7825 */ /* 0x000fca00078e02be */
[----:B------:R1:W-:Y:S04]  /*cfc0*/  STL.64 [R1+0x590], R190 ;  /* 0x000590be01007387 */ /* 0x0003e80000100a00 */
[----:B------:R1:W-:Y:S01]  /*cfd0*/  LDGSTS.E [R243+0x15e00], [R190.64], !P5 ;  /* 0x15e00000bef37fae */ /* 0x0003e2000e921844 */
[----:B------:R-:W-:Y:S02]  /*cfe0*/  ISETP.GE.U32.AND P5, PT, R3, 0x7fffffad, PT ;  /* 0x7fffffad0300780c */ /* 0x000fe40003fa6070 */
[----:B------:R-:W-:Y:S01]  /*cff0*/  IADD3 R3, R242, -0x38, RZ ;  /* 0xffffffc8f2037810 */ /* 0x000fe20007ffe0ff */
[----:B-1----:R-:W-:-:S04]  /*d000*/  IMAD.WIDE R190, R2, 0x4, R188 ;  /* 0x0000000402be7825 */ /* 0x002fc800078e02bc */
[C---:B------:R-:W-:Y:S01]  /*d010*/  IMAD.WIDE R188, R2.reuse, 0x4, R186 ;  /* 0x0000000402bc7825 */ /* 0x040fe200078e02ba */
[----:B------:R1:W-:Y:S03]  /*d020*/  LDGSTS.E [R243+0x17800], [R190.64], !P6 ;  /* 0x17800000bef37fae */ /* 0x0003e6000f121844 */
[C---:B--2---:R-:W-:Y:S01]  /*d030*/  IMAD.WIDE R186, R2.reuse, 0x4, R184 ;  /* 0x0000000402ba7825 */ /* 0x044fe200078e02b8 */
[----:B------:R2:W-:Y:S03]  /*d040*/  LDGSTS.E [R243+0x17a00], [R188.64], !P6 ;  /* 0x17a00000bcf37fae */ /* 0x0005e6000f121844 */
[----:B----4-:R-:W-:Y:S01]  /*d050*/  IMAD.WIDE R184, R2, 0x4, R240 ;  /* 0x0000000402b87825 */ /* 0x010fe200078e02f0 */
[----:B------:R-:W-:Y:S04]  /*d060*/  STL.64 [R1+0x438], R190 ;  /* 0x000438be01007387 */ /* 0x000fe80000100a00 */
[----:B------:R4:W-:Y:S04]  /*d070*/  LDGSTS.E [R243+0x17c00], [R186.64], !P6 ;  /* 0x17c00000baf37fae */ /* 0x0009e8000f121844 */
[----:B------:R2:W-:Y:S04]  /*d080*/  STL.64 [R1+0x430], R188 ;  /* 0x000430bc01007387 */ /* 0x0005e80000100a00 */
[----:B------:R1:W-:Y:S01]  /*d090*/  LDGSTS.E [R243+0x17e00], [R184.64], !P6 ;  /* 0x17e00000b8f37fae */ /* 0x0003e2000f121844 */
[----:B------:R-:W-:-:S03]  /*d0a0*/  ISETP.GE.U32.AND P6, PT, R3, 0x7fffffa9, PT ;  /* 0x7fffffa90300780c */ /* 0x000fc60003fc6070 */
[----:B------:R4:W-:Y:S01]  /*d0b0*/  STL.64 [R1+0x428], R186 ;  /* 0x000428ba01007387 */ /* 0x0009e20000100a00 */
[----:B--2---:R-:W-:-:S03]  /*d0c0*/  IMAD.WIDE R188, R2, 0x4, R244 ;  /* 0x0000000402bc7825 */ /* 0x004fc600078e02f4 */
[----:B------:R1:W-:Y:S01]  /*d0d0*/  STL.64 [R1+0x348], R184 ;  /* 0x000348b801007387 */ /* 0x0003e20000100a00 */
[----:B----4-:R-:W-:-:S03]  /*d0e0*/  IMAD.WIDE R186, R2, 0x4, R246 ;  /* 0x0000000402ba7825 */ /* 0x010fc600078e02f6 */
[----:B------:R-:W-:Y:S01]  /*d0f0*/  STL.64 [R1+0x338], R188 ;  /* 0x000338bc01007387 */ /* 0x000fe20000100a00 */
[----:B-1----:R-:W-:-:S03]  /*d100*/  IMAD.WIDE R184, R2, 0x4, R248 ;  /* 0x0000000402b87825 */ /* 0x002fc600078e02f8 */
[----:B------:R3:W-:Y:S01]  /*d110*/  LDGSTS.E [R243+0x19800], [R188.64], !P5 ;  /* 0x19800000bcf37fae */ /* 0x0007e2000e921844 */
[----:B------:R-:W-:-:S03]  /*d120*/  IMAD.WIDE R178, R2, 0x4, R178 ;  /* 0x0000000402b27825 */ /* 0x000fc600078e02b2 */
[----:B------:R-:W-:Y:S04]  /*d130*/  STL.64 [R1+0x328], R186 ;  /* 0x000328ba01007387 */ /* 0x000fe80000100a00 */
[----:B------:R1:W-:Y:S01]  /*d140*/  LDGSTS.E [R243+0x19a00], [R186.64], !P5 ;  /* 0x19a00000baf37fae */ /* 0x0003e2000e921844 */
[----:B------:R-:W-:-:S03]  /*d150*/  IMAD.WIDE R190, R2, 0x4, R180 ;  /* 0x0000000402be7825 */ /* 0x000fc600078e02b4 */
[----:B------:R2:W-:Y:S04]  /*d160*/  STL.64 [R1+0x318], R184 ;  /* 0x000318b801007387 */ /* 0x0005e80000100a00 */
[----:B------:R2:W-:Y:S04]  /*d170*/  LDGSTS.E [R243+0x19c00], [R184.64], !P5 ;  /* 0x19c00000b8f37fae */ /* 0x0005e8000e921844 */
[----:B------:R4:W-:Y:S04]  /*d180*/  STL.64 [R1+0x310], R178 ;  /* 0x000310b201007387 */ /* 0x0009e80000100a00 */
[----:B------:R4:W-:Y:S01]  /*d190*/  LDGSTS.E [R243+0x19e00], [R178.64], !P5 ;  /* 0x19e00000b2f37fae */ /* 0x0009e2000e921844 */
[----:B--2---:R-:W-:-:S03]  /*d1a0*/  IMAD.WIDE R184, R2, 0x4, R224 ;  /* 0x0000000402b87825 */ /* 0x004fc600078e02e0 */
[----:B------:R-:W-:Y:S04]  /*d1b0*/  STL.64 [R1+0x308], R190 ;  /* 0x000308be01007387 */ /* 0x000fe80000100a00 */
[----:B------:R-:W-:Y:S04]  /*d1c0*/  STL.64 [R1+0x710], R184 ;  /* 0x000710b801007387 */ /* 0x000fe80000100a00 */
[----:B------:R2:W-:Y:S01]  /*d1d0*/  LDGSTS.E [R243+0x1b800], [R190.64], !P6 ;  /* 0x1b800000bef37fae */ /* 0x0005e2000f121844 */
[----:B------:R-:W-:-:S04]  /*d1e0*/  IADD3 R3, R242, -0x3c, RZ ;  /* 0xffffffc4f2037810 */ /* 0x000fc80007ffe0ff */
[----:B------:R-:W-:Y:S01]  /*d1f0*/  ISETP.GE.U32.AND P5, PT, R3, 0x7fffffa5, PT ;  /* 0x7fffffa50300780c */ /* 0x000fe20003fa6070 */
[----:B-1----:R-:W-:Y:S01]  /*d200*/  IMAD.WIDE R186, R2, 0x4, R250 ;  /* 0x0000000402ba7825 */ /* 0x002fe200078e02fa */
[----:B------:R-:W-:-:S03]  /*d210*/  IADD3 R3, R242, -0x80, RZ ;  /* 0xffffff80f2037810 */ /* 0x000fc60007ffe0ff */
[----:B------:R-:W-:-:S04]  /*d220*/  IMAD.WIDE R180, R2, 0x4, R228 ;  /* 0x0000000402b47825 */ /* 0x000fc800078e02e4 */
[----:B----4-:R-:W-:-:S04]  /*d230*/  IMAD.WIDE R178, R2, 0x4, R230 ;  /* 0x0000000402b27825 */ /* 0x010fc800078e02e6 */
[----:B---3--:R-:W-:-:S05]  /*d240*/  IMAD.WIDE R188, R2, 0x4, R182 ;  /* 0x0000000402bc7825 */ /* 0x008fca00078e02b6 */
[----:B------:R-:W-:Y:S04]  /*d250*/  STL.64 [R1+0x2f8], R188 ;  /* 0x0002f8bc01007387 */ /* 0x000fe80000100a00 */
[----:B------:R2:W-:Y:S01]  /*d260*/  LDGSTS.E [R243+0x1ba00], [R188.64], !P6 ;  /* 0x1ba00000bcf37fae */ /* 0x0005e2000f121844 */
[----:B------:R-:W-:-:S05]  /*d270*/  IMAD.WIDE R176, R2, 0x4, R176 ;  /* 0x0000000402b07825 */ /* 0x000fca00078e02b0 */
[----:B------:R1:W-:Y:S04]  /*d280*/  STL.64 [R1+0x2e8], R176 ;  /* 0x0002e8b001007387 */ /* 0x0003e80000100a00 */
[----:B------:R1:W-:Y:S01]  /*d290*/  LDGSTS.E [R243+0x1bc00], [R176.64], !P6 ;  /* 0x1bc00000b0f37fae */ /* 0x0003e2000f121844 */
[----:B------:R-:W-:-:S03]  /*d2a0*/  IMAD.WIDE R182, R2, 0x4, R226 ;  /* 0x0000000402b67825 */ /* 0x000fc600078e02e2 */
[----:B------:R3:W-:Y:S04]  /*d2b0*/  LDGSTS.E [R243+0x1be00], [R186.64], !P6 ;  /* 0x1be00000baf37fae */ /* 0x0007e8000f121844 */
[----:B------:R-:W-:Y:S04]  /*d2c0*/  STL.64 [R1+0x2e0], R186 ;  /* 0x0002e0ba01007387 */ /* 0x000fe80000100a00 */
[----:B-1----:R-:W1:Y:S04]  /*d2d0*/  S2R R177, SR_TID.X ;  /* 0x0000000000b17919 */ /* 0x002e680000002100 */
[----:B------:R2:W-:Y:S04]  /*d2e0*/  LDGSTS.E [R243+0x1d800], [R184.64], !P5 ;  /* 0x1d800000b8f37fae */ /* 0x0005e8000e921844 */
[----:B------:R4:W-:Y:S04]  /*d2f0*/  STL.64 [R1+0x2d8], R182 ;  /* 0x0002d8b601007387 */ /* 0x0009e80000100a00 */
[----:B------:R4:W-:Y:S04]  /*d300*/  LDGSTS.E [R243+0x1da00], [R182.64], !P5 ;  /* 0x1da00000b6f37fae */ /* 0x0009e8000e921844 */
[----:B------:R2:W-:Y:S04]  /*d310*/  STL.64 [R1+0x2c8], R180 ;  /* 0x0002c8b401007387 */ /* 0x0005e80000100a00 */
[----:B------:R2:W-:Y:S01]  /*d320*/  LDGSTS.E [R243+0x1dc00], [R180.64], !P5 ;  /* 0x1dc00000b4f37fae */ /* 0x0005e2000e921844 */
[----:B-1----:R-:W-:Y:S01]  /*d330*/  LOP3.LUT R177, R177, 0x1f, RZ, 0xc0, !PT ;  /* 0x0000001fb1b17812 */ /* 0x002fe200078ec0ff */
[----:B----4-:R-:W-:-:S02]  /*d340*/  IMAD.WIDE R182, R2, 0x4, R232 ;  /* 0x0000000402b67825 */ /* 0x010fc400078e02e8 */
[----:B------:R1:W-:Y:S04]  /*d350*/  STL.64 [R1+0x2b8], R178 ;  /* 0x0002b8b201007387 */ /* 0x0003e80000100a00 */
[----:B------:R1:W-:Y:S01]  /*d360*/  LDGSTS.E [R243+0x1de00], [R178.64], !P5 ;  /* 0x1de00000b2f37fae */ /* 0x0003e2000e921844 */
[----:B------:R-:W-:Y:S01]  /*d370*/  ISETP.GE.AND P5, PT, R177, R3, PT ;  /* 0x00000003b100720c */ /* 0x000fe20003fa6270 */
[C---:B--2---:R-:W-:Y:S01]  /*d380*/  IMAD.WIDE R180, R2.reuse, 0x4, R234 ;  /* 0x0000000402b47825 */ /* 0x044fe200078e02ea */
[----:B------:R-:W-:Y:S01]  /*d390*/  ISETP.GE.U32.AND P6, PT, R3, 0x7fffff61, PT ;  /* 0x7fffff610300780c */ /* 0x000fe20003fc6070 */
[----:B------:R-:W-:Y:S02]  /*d3a0*/  STL.64 [R1+0x2b0], R182 ;  /* 0x0002b0b601007387 */ /* 0x000fe40000100a00 */
[----:B------:R-:W-:-:S02]  /*d3b0*/  IMAD.WIDE R176, R2, 0x4, R238 ;  /* 0x0000000402b07825 */ /* 0x000fc400078e02ee */
[----:B------:R2:W-:Y:S02]  /*d3c0*/  LDGSTS.E [R243+0x1f800], [R182.64], !P4 ;  /* 0x1f800000b6f37fae */ /* 0x0005e4000e121844 */
[----:B-1----:R-:W-:Y:S02]  /*d3d0*/  IMAD.WIDE R178, R2, 0x4, R236 ;  /* 0x0000000402b27825 */ /* 0x002fe400078e02ec */
[----:B------:R-:W-:Y:S02]  /*d3e0*/  STL.64 [R1+0x2a8], R180 ;  /* 0x0002a8b401007387 */ /* 0x000fe40000100a00 */
[----:B------:R-:W-:Y:S02]  /*d3f0*/  IMAD.MOV.U32 R3, RZ, RZ, c[0x0][0x18c] ;  /* 0x00006300ff037624 */ /* 0x000fe400078e00ff */
[----:B------:R1:W-:Y:S04]  /*d400*/  LDGSTS.E [R243+0x1fa00], [R180.64], !P4 ;  /* 0x1fa00000b4f37fae */ /* 0x0003e8000e121844 */
[----:B------:R-:W-:Y:S01]  /*d410*/  STL.64 [R1+0x298], R178 ;  /* 0x000298b201007387 */ /* 0x000fe20000100a00 */
[----:B------:R-:W-:-:S03]  /*d420*/  IMAD.SHL.U32 R3, R3, 0x20, RZ ;  /* 0x0000002003037824 */ /* 0x000fc600078e00ff */
[----:B------:R4:W-:Y:S04]  /*d430*/  LDGSTS.E [R243+0x1fc00], [R178.64], !P4 ;  /* 0x1fc00000b2f37fae */ /* 0x0009e8000e121844 */
[----:B------:R1:W-:Y:S04]  /*d440*/  STL.64 [R1+0x280], R176 ;  /* 0x000280b001007387 */ /* 0x0003e80000100a00 */
[----:B------:R1:W-:Y:S01]  /*d450*/  LDGSTS.E [R243+0x1fe00], [R176.64], !P4 ;  /* 0x1fe00000b0f37fae */ /* 0x0003e2000e121844 */
[----:B------:R-:W-:Y:S02]  /*d460*/  ISETP.NE.U32.AND P4, PT, R0, RZ, PT ;  /* 0x000000ff0000720c */ /* 0x000fe40003f85070 */
[----:B------:R-:W-:Y:S01]  /*d470*/  SEL R0, RZ, 0x4, P0 ;  /* 0x00000004ff007807 */ /* 0x000fe20000000000 */
[----:B------:R-:W-:Y:S01]  /*d480*/  IMAD.WIDE R8, R3, 0x4, R8 ;  /* 0x0000000403087825 */ /* 0x000fe200078e0208 */
[----:B------:R-:W0:Y:S01]  /*d490*/  LDGDEPBAR ;  /* 0x00000000000079af */ /* 0x000e220000000000 */
[----:B-1----:R-:W-:-:S04]  /*d4a0*/  IADD3 R176, R242, -0x41, RZ ;  /* 0xffffffbff2b07810 */ /* 0x002fc80007ffe0ff */
[----:B------:R-:W-:Y:S01]  /*d4b0*/  ISETP.GE.U32.AND P0, PT, R176, 0x7fffffa0, PT ;  /* 0x7fffffa0b000780c */ /* 0x000fe20003f06070 */
[----:B------:R-:W-:-:S04]  /*d4c0*/  IMAD.WIDE R176, R3, 0x4, R4 ;  /* 0x0000000403b07825 */ /* 0x000fc800078e0204 */
[C---:B------:R-:W-:Y:S01]  /*d4d0*/  IMAD.WIDE R4, R3.reuse, 0x4, R6 ;  /* 0x0000000403047825 */ /* 0x040fe200078e0206 */
[----:B------:R-:W-:Y:S03]  /*d4e0*/  STL.64 [R1+0x278], R176 ;  /* 0x000278b001007387 */ /* 0x000fe60000100a00 */
[C---:B------:R-:W-:Y:S01]  /*d4f0*/  IMAD.WIDE R6, R3.reuse, 0x4, R10 ;  /* 0x0000000403067825 */ /* 0x040fe200078e020a */
[----:B------:R1:W-:Y:S04]  /*d500*/  STL.64 [R1+0x268], R4 ;  /* 0x0002680401007387 */ /* 0x0003e80000100a00 */
[----:B------:R-:W-:Y:S01]  /*d510*/  STL.64 [R1+0x258], R8 ;  /* 0x0002580801007387 */ /* 0x000fe20000100a00 */
[----:B------:R-:W-:-:S03]  /*d520*/  IMAD.WIDE R240, R3, 0x4, R14 ;  /* 0x0000000403f07825 */ /* 0x000fc600078e020e */
[----:B------:R2:W-:Y:S01]  /*d530*/  STL.64 [R1+0x250], R6 ;  /* 0x0002500601007387 */ /* 0x0005e20000100a00 */
[----:B-1----:R-:W-:-:S05]  /*d540*/  IMAD.WIDE R4, R3, 0x4, R12 ;  /* 0x0000000403047825 */ /* 0x002fca00078e020c */
[----:B------:R1:W-:Y:S01]  /*d550*/  STL.64 [R1+0x248], R4 ;  /* 0x0002480401007387 */ /* 0x0003e20000100a00 */
[----:B--2---:R-:W-:-:S05]  /*d560*/  IMAD.WIDE R6, R3, 0x4, R16 ;  /* 0x0000000403067825 */ /* 0x004fca00078e0210 */
[----:B------:R-:W-:Y:S01]  /*d570*/  STL.64 [R1+0x220], R6 ;  /* 0x0002200601007387 */ /* 0x000fe20000100a00 */
[----:B-1----:R-:W-:-:S03]  /*d580*/  IMAD.WIDE R4, R3, 0x4, R20 ;  /* 0x0000000403047825 */ /* 0x002fc600078e0214 */
[----:B------:R-:W-:Y:S01]  /*d590*/  STL.64 [R1+0x238], R240 ;  /* 0x000238f001007387 */ /* 0x000fe20000100a00 */
[----:B------:R-:W-:-:S03]  /*d5a0*/  IMAD.WIDE R234, R3, 0x4, R18 ;  /* 0x0000000403ea7825 */ /* 0x000fc600078e0212 */
[----:B------:R-:W-:Y:S04]  /*d5b0*/  STL.64 [R1+0x3708], R240 ;  /* 0x003708f001007387 */ /* 0x000fe80000100a00 */
[----:B------:R1:W-:Y:S01]  /*d5c0*/  STL.64 [R1+0x208], R4 ;  /* 0x0002080401007387 */ /* 0x0003e20000100a00 */
[----:B------:R-:W-:-:S03]  /*d5d0*/  IMAD.WIDE R22, R3, 0x4, R22 ;  /* 0x0000000403167825 */ /* 0x000fc600078e0216 */
[----:B------:R-:W-:Y:S04]  /*d5e0*/  STL.64 [R1+0x218], R234 ;  /* 0x000218ea01007387 */ /* 0x000fe80000100a00 */
[----:B------:R-:W-:Y:S01]  /*d5f0*/  STL.64 [R1+0x3710], R234 ;  /* 0x003710ea01007387 */ /* 0x000fe20000100a00 */
[----:B-1----:R-:W-:-:S05]  /*d600*/  IMAD.WIDE R4, R3, 0x4, R24 ;  /* 0x0000000403047825 */ /* 0x002fca00078e0218 */
[----:B------:R1:W-:Y:S04]  /*d610*/  STL.64 [R1+0x1e8], R4 ;  /* 0x0001e80401007387 */ /* 0x0003e80000100a00 */
[----:B------:R-:W-:Y:S04]  /*d620*/  STL.64 [R1+0x1f8], R22 ;  /* 0x0001f81601007387 */ /* 0x000fe80000100a00 */
[----:B------:R-:W-:Y:S01]  /*d630*/  STL.64 [R1+0x3718], R22 ;  /* 0x0037181601007387 */ /* 0x000fe20000100a00 */
[----:B-1----:R-:W-:-:S05]  /*d640*/  IMAD.WIDE R4, R3, 0x4, R28 ;  /* 0x0000000403047825 */ /* 0x002fca00078e021c */
[----:B------:R1:W-:Y:S04]  /*d650*/  STL.64 [R1+0x1c8], R4 ;  /* 0x0001c80401007387 */ /* 0x0003e80000100a00 */
[----:B------:R-:W2:Y:S04]  /*d660*/  LDL.LU.64 R224, [R1+0x200] ;  /* 0x0002000001e07983 */ /* 0x000ea80000300a00 */
[----:B------:R-:W2:Y:S01]  /*d670*/  LDL.LU.64 R218, [R1+0x210] ;  /* 0x0002100001da7983 */ /* 0x000ea20000300a00 */
[----:B-1----:R-:W-:-:S05]  /*d680*/  IMAD.WIDE R4, R3, 0x4, R32 ;  /* 0x0000000403047825 */ /* 0x002fca00078e0220 */
[----:B------:R-:W-:Y:S04]  /*d690*/  STL.64 [R1+0x1b0], R4 ;  /* 0x0001b00401007387 */ /* 0x000fe80000100a00 */
[----:B------:R-:W2:Y:S04]  /*d6a0*/  LDL.LU.64 R212, [R1+0x230] ;  /* 0x0002300001d47983 */ /* 0x000ea80000300a00 */
[----:B------:R-:W2:Y:S04]  /*d6b0*/  LDL.LU.64 R206, [R1+0x240] ;  /* 0x0002400001ce7983 */ /* 0x000ea80000300a00 */
[----:B------:R-:W2:Y:S04]  /*d6c0*/  LDL.LU.64 R202, [R1+0x260] ;  /* 0x0002600001ca7983 */ /* 0x000ea80000300a00 */
[----:B------:R-:W2:Y:S04]  /*d6d0*/  LDL.LU.64 R10, [R1+0x270] ;  /* 0x00027000010a7983 */ /* 0x000ea80000300a00 */
[----:B----4-:R-:W4:Y:S04]  /*d6e0*/  LDL.LU.64 R178, [R1+0x290] ;  /* 0x0002900001b27983 */ /* 0x010f280000300a00 */
[----:B---3--:R-:W3:Y:S04]  /*d6f0*/  LDL.LU.64 R186, [R1+0x2a0] ;  /* 0x0002a00001ba7983 */ /* 0x008ee80000300a00 */
[----:B------:R-:W3:Y:S01]  /*d700*/  LDL.LU.64 R182, [R1+0x2c0] ;  /* 0x0002c00001b67983 */ /* 0x000ee20000300a00 */
[----:B------:R-:W-:-:S03]  /*d710*/  IMAD.WIDE R26, R3, 0x4, R26 ;  /* 0x00000004031a7825 */ /* 0x000fc600078e021a */
[----:B------:R-:W3:Y:S01]  /*d720*/  LDL.LU.64 R6, [R1+0x2f0] ;  /* 0x0002f00001067983 */ /* 0x000ee20000300a00 */
[----:B------:R-:W-:-:S03]  /*d730*/  IMAD.WIDE R230, R3, 0x4, R30 ;  /* 0x0000000403e67825 */ /* 0x000fc600078e021e */
[----:B------:R-:W3:Y:S01]  /*d740*/  LDL.LU.64 R22, [R1+0x350] ;  /* 0x0003500001167983 */ /* 0x000ee20000300a00 */
[----:B------:R-:W-:-:S03]  /*d750*/  IMAD.WIDE R234, R3, 0x4, R36 ;  /* 0x0000000403ea7825 */ /* 0x000fc600078e0224 */
[----:B------:R-:W3:Y:S01]  /*d760*/  LDL.LU.64 R18, [R1+0x358] ;  /* 0x0003580001127983 */ /* 0x000ee20000300a00 */
[----:B------:R-:W-:-:S03]  /*d770*/  IMAD.WIDE R34, R3, 0x4, R34 ;  /* 0x0000000403227825 */ /* 0x000fc600078e0222 */
[----:B------:R-:W3:Y:S04]  /*d780*/  LDL.LU.64 R14, [R1+0x360] ;  /* 0x00036000010e7983 */ /* 0x000ee80000300a00 */
[----:B------:R-:W3:Y:S01]  /*d790*/  LDL.LU.64 R246, [R1+0x368] ;  /* 0x0003680001f67983 */ /* 0x000ee20000300a00 */
[----:B------:R-:W-:-:S03]  /*d7a0*/  IMAD.WIDE R240, R3, 0x4, R40 ;  /* 0x0000000403f07825 */ /* 0x000fc600078e0228 */
[----:B------:R-:W-:Y:S01]  /*d7b0*/  STL.64 [R1+0x1d8], R26 ;  /* 0x0001d81a01007387 */ /* 0x000fe20000100a00 */
[----:B------:R-:W-:-:S03]  /*d7c0*/  IMAD.WIDE R38, R3, 0x4, R38 ;  /* 0x0000000403267825 */ /* 0x000fc600078e0226 */
[----:B------:R1:W-:Y:S01]  /*d7d0*/  STL.64 [R1+0x3720], R26 ;  /* 0x0037201a01007387 */ /* 0x0003e20000100a00 */
[----:B------:R-:W-:-:S04]  /*d7e0*/  IMAD.WIDE R24, R3, 0x4, R44 ;  /* 0x0000000403187825 */ /* 0x000fc800078e022c */
[C---:B------:R-:W-:Y:S01]  /*d7f0*/  IMAD.WIDE R242, R3.reuse, 0x4, R46 ;  /* 0x0000000403f27825 */ /* 0x040fe200078e022e */
[----:B-1----:R-:W3:Y:S04]  /*d800*/  LDL.LU.64 R26, [R1+0x340] ;  /* 0x00034000011a7983 */ /* 0x002ee80000300a00 */
[----:B------:R-:W-:Y:S04]  /*d810*/  STL.64 [R1+0x1c0], R230 ;  /* 0x0001c0e601007387 */ /* 0x000fe80000100a00 */
[----:B------:R-:W3:Y:S04]  /*d820*/  LDL.LU.64 R40, [R1+0x330] ;  /* 0x0003300001287983 */ /* 0x000ee80000300a00 */
[----:B------:R1:W-:Y:S04]  /*d830*/  STL.64 [R1+0x190], R234 ;  /* 0x000190ea01007387 */ /* 0x0003e80000100a00 */
[----:B------:R-:W-:Y:S04]  /*d840*/  STL.64 [R1+0x1a0], R34 ;  /* 0x0001a02201007387 */ /* 0x000fe80000100a00 */
[----:B------:R-:W3:Y:S04]  /*d850*/  LDL.LU.64 R44, [R1+0x320] ;  /* 0x00032000012c7983 */ /* 0x000ee80000300a00 */
[----:B------:R1:W-:Y:S04]  /*d860*/  STL.64 [R1+0x178], R240 ;  /* 0x000178f001007387 */ /* 0x0003e80000100a00 */
[----:B------:R-:W-:Y:S04]  /*d870*/  STL.64 [R1+0x188], R38 ;  /* 0x0001882601007387 */ /* 0x000fe80000100a00 */
[----:B------:R-:W3:Y:S01]  /*d880*/  LDL.LU.64 R46, [R1+0x300] ;  /* 0x00030000012e7983 */ /* 0x000ee20000300a00 */
[----:B------:R-:W-:-:S03]  /*d890*/  IMAD.WIDE R190, R3, 0x4, R42 ;  /* 0x0000000403be7825 */ /* 0x000fc600078e022a */
[----:B------:R-:W-:Y:S01]  /*d8a0*/  STL.64 [R1+0x158], R24 ;  /* 0x0001581801007387 */ /* 0x000fe20000100a00 */
[----:B------:R-:W-:-:S03]  /*d8b0*/  IMAD.WIDE R244, R3, 0x4, R50 ;  /* 0x0000000403f47825 */ /* 0x000fc600078e0232 */
[----:B------:R-:W-:Y:S04]  /*d8c0*/  STL.64 [R1+0x160], R190 ;  /* 0x000160be01007387 */ /* 0x000fe80000100a00 */
[----:B------:R-:W3:Y:S04]  /*d8d0*/  LDL.LU.64 R50, [R1+0x2d0] ;  /* 0x0002d00001327983 */ /* 0x000ee80000300a00 */
[----:B------:R-:W3:Y:S01]  /*d8e0*/  LDL.LU.64 R250, [R1+0x370] ;  /* 0x0003700001fa7983 */ /* 0x000ee20000300a00 */
[----:B------:R-:W-:-:S04]  /*d8f0*/  IMAD.WIDE R220, R3, 0x4, R168 ;  /* 0x0000000403dc7825 */ /* 0x000fc800078e02a8 */
[----:B------:R-:W-:-:S04]  /*d900*/  IMAD.WIDE R226, R3, 0x4, R172 ;  /* 0x0000000403e27825 */ /* 0x000fc800078e02ac */
[----:B------:R-:W-:-:S04]  /*d910*/  IMAD.WIDE R214, R3, 0x4, R164 ;  /* 0x0000000403d67825 */ /* 0x000fc800078e02a4 */
[----:B------:R-:W-:-:S04]  /*d920*/  IMAD.WIDE R208, R3, 0x4, R160 ;  /* 0x0000000403d07825 */ /* 0x000fc800078e02a0 */
[----:B--2---:R-:W-:-:S04]  /*d930*/  IMAD.WIDE R172, R3, 0x4, R10 ;  /* 0x0000000403ac7825 */ /* 0x004fc800078e020a */
[C---:B----4-:R-:W-:Y:S02]  /*d940*/  IMAD.WIDE R168, R3.reuse, 0x4, R178 ;  /* 0x0000000403a87825 */ /* 0x050fe400078e02b2 */
[----:B------:R-:W2:Y:S02]  /*d950*/  LDL.LU.64 R178, [R1+0x378] ;  /* 0x0003780001b27983 */ /* 0x000ea40000300a00 */
[C---:B---3--:R-:W-:Y:S02]  /*d960*/  IMAD.WIDE R164, R3.reuse, 0x4, R186 ;  /* 0x0000000403a47825 */ /* 0x048fe400078e02ba */
[----:B------:R-:W3:Y:S02]  /*d970*/  LDL.LU.64 R10, [R1+0x380] ;  /* 0x00038000010a7983 */ /* 0x000ee40000300a00 */
[C---:B------:R-:W-:Y:S02]  /*d980*/  IMAD.WIDE R160, R3.reuse, 0x4, R182 ;  /* 0x0000000403a07825 */ /* 0x040fe400078e02b6 */
[----:B------:R-:W4:Y:S04]  /*d990*/  LDL.LU.64 R186, [R1+0x388] ;  /* 0x0003880001ba7983 */ /* 0x000f280000300a00 */
[----:B------:R-:W4:Y:S01]  /*d9a0*/  LDL.LU.64 R182, [R1+0x390] ;  /* 0x0003900001b67983 */ /* 0x000f220000300a00 */
[----:B------:R-:W-:-:S04]  /*d9b0*/  IMAD.WIDE R198, R3, 0x4, R154 ;  /* 0x0000000403c67825 */ /* 0x000fc800078e029a */
[C---:B------:R-:W-:Y:S02]  /*d9c0*/  IMAD.WIDE R154, R3.reuse, 0x4, R6 ;  /* 0x00000004039a7825 */ /* 0x040fe400078e0206 */
[----:B------:R-:W4:Y:S02]  /*d9d0*/  LDL.LU.64 R6, [R1+0x398] ;  /* 0x0003980001067983 */ /* 0x000f240000300a00 */
[C---:B------:R-:W-:Y:S02]  /*d9e0*/  IMAD.WIDE R4, R3.reuse, 0x4, R116 ;  /* 0x0000000403047825 */ /* 0x040fe400078e0274 */
[----:B------:R-:W4:Y:S02]  /*d9f0*/  LDL.LU.64 R116, [R1+0x3a0] ;  /* 0x0003a00001747983 */ /* 0x000f240000300a00 */
[C---:B------:R-:W-:Y:S02]  /*da00*/  IMAD.WIDE R8, R3.reuse, 0x4, R118 ;  /* 0x0000000403087825 */ /* 0x040fe400078e0276 */
[----:B------:R-:W4:Y:S02]  /*da10*/  LDL.LU.64 R118, [R1+0x3a8] ;  /* 0x0003a80001767983 */ /* 0x000f240000300a00 */
[----:B------:R-:W-:-:S02]  /*da20*/  IMAD.WIDE R12, R3, 0x4, R120 ;  /* 0x00000004030c7825 */ /* 0x000fc400078e0278 */
        /* <DEDUP_REMOVED lines=9> */
[----:B------:R-:W-:-:S04]  /*dac0*/  IMAD.WIDE R194, R3, 0x4, R150 ;  /* 0x0000000403c27825 */ /* 0x000fc800078e0296 */
[C---:B------:R-:W-:Y:S02]  /*dad0*/  IMAD.WIDE R188, R3.reuse, 0x4, R146 ;  /* 0x0000000403bc7825 */ /* 0x040fe400078e0292 */
[----:B------:R-:W4:Y:S02]  /*dae0*/  LDL.LU.64 R146, [R1+0x3d8] ;  /* 0x0003d80001927983 */ /* 0x000f240000300a00 */
[----:B------:R-:W-:-:S04]  /*daf0*/  IMAD.WIDE R150, R3, 0x4, R46 ;  /* 0x0000000403967825 */ /* 0x000fc800078e022e */
[C---:B------:R-:W-:Y:S02]  /*db00*/  IMAD.WIDE R46, R3.reuse, 0x4, R246 ;  /* 0x00000004032e7825 */ /* 0x040fe400078e02f6 */
[----:B------:R-:W4:Y:S02]  /*db10*/  LDL.LU.64 R246, [R1+0x3e0] ;  /* 0x0003e00001f67983 */ /* 0x000f240000300a00 */
[C---:B------:R-:W-:Y:S02]  /*db20*/  IMAD.WIDE R204, R3.reuse, 0x4, R158 ;  /* 0x0000000403cc7825 */ /* 0x040fe400078e029e */
[----:B------:R-:W4:Y:S02]  /*db30*/  LDL.LU.64 R158, [R1+0x3e8] ;  /* 0x0003e800019e7983 */ /* 0x000f240000300a00 */
[C---:B------:R-:W-:Y:S02]  /*db40*/  IMAD.WIDE R210, R3.reuse, 0x4, R162 ;  /* 0x0000000403d27825 */ /* 0x040fe400078e02a2 */
[----:B------:R-:W4:Y:S02]  /*db50*/  LDL.LU.64 R162, [R1+0x3f0] ;  /* 0x0003f00001a27983 */ /* 0x000f240000300a00 */
[----:B------:R-:W-:-:S04]  /*db60*/  IMAD.WIDE R192, R3, 0x4, R148 ;  /* 0x0000000403c07825 */ /* 0x000fc800078e0294 */
[C---:B------:R-:W-:Y:S02]  /*db70*/  IMAD.WIDE R216, R3.reuse, 0x4, R166 ;  /* 0x0000000403d87825 */ /* 0x040fe400078e02a6 */
[----:B------:R-:W4:Y:S02]  /*db80*/  LDL.LU.64 R166, [R1+0x3f8] ;  /* 0x0003f80001a67983 */ /* 0x000f240000300a00 */
[C---:B------:R-:W-:Y:S02]  /*db90*/  IMAD.WIDE R222, R3.reuse, 0x4, R170 ;  /* 0x0000000403de7825 */ /* 0x040fe400078e02aa */
[----:B------:R-:W4:Y:S02]  /*dba0*/  LDL.LU.64 R170, [R1+0x400] ;  /* 0x0004000001aa7983 */ /* 0x000f240000300a00 */
[----:B------:R-:W-:-:S04]  /*dbb0*/  IMAD.WIDE R148, R3, 0x4, R44 ;  /* 0x0000000403947825 */ /* 0x000fc800078e022c */
[C---:B------:R-:W-:Y:S02]  /*dbc0*/  IMAD.WIDE R44, R3.reuse, 0x4, R250 ;  /* 0x00000004032c7825 */ /* 0x040fe400078e02fa */
[----:B------:R-:W4:Y:S02]  /*dbd0*/  LDL.LU.64 R250, [R1+0x408] ;  /* 0x0004080001fa7983 */ /* 0x000f240000300a00 */
[----:B------:R-:W-:-:S04]  /*dbe0*/  IMAD.WIDE R238, R3, 0x4, R52 ;  /* 0x0000000403ee7825 */ /* 0x000fc800078e0234 */
        /* <DEDUP_REMOVED lines=18> */
[C---:B--2---:R-:W-:Y:S02]  /*dd10*/  IMAD.WIDE R40, R3.reuse, 0x4, R178 ;  /* 0x0000000403287825 */ /* 0x044fe400078e02b2 */
[----:B------:R-:W2:Y:S02]  /*dd20*/  LDL.LU.64 R178, [R1+0x418] ;  /* 0x0004180001b27983 */ /* 0x000ea40000300a00 */
[----:B---3--:R-:W-:-:S04]  /*dd30*/  IMAD.WIDE R18, R3, 0x4, R10 ;  /* 0x0000000403127825 */ /* 0x008fc800078e020a */
[----:B----4-:R-:W-:-:S04]  /*dd40*/  IMAD.WIDE R14, R3, 0x4, R186 ;  /* 0x00000004030e7825 */ /* 0x010fc800078e02ba */
[C---:B------:R-:W-:Y:S02]  /*dd50*/  IMAD.WIDE R10, R3.reuse, 0x4, R182 ;  /* 0x00000004030a7825 */ /* 0x040fe400078e02b6 */
[----:B------:R-:W3:Y:S04]  /*dd60*/  LDL.LU.64 R182, [R1+0x410] ;  /* 0x0004100001b67983 */ /* 0x000ee80000300a00 */
[----:B------:R-:W4:Y:S04]  /*dd70*/  LDL.LU.64 R186, [R1+0x420] ;  /* 0x0004200001ba7983 */ /* 0x000f280000300a00 */
[----:B------:R-:W2:Y:S04]  /*dd80*/  LDL.64 R26, [R1+0x278] ;  /* 0x00027800011a7983 */ /* 0x000ea80000100a00 */
[----:B------:R-:W3:Y:S04]  /*dd90*/  LDL.64 R22, [R1+0x258] ;  /* 0x0002580001167983 */ /* 0x000ee80000100a00 */
[----:B------:R-:W4:Y:S04]  /*dda0*/  LDL.64 R138, [R1+0x248] ;  /* 0x00024800018a7983 */ /* 0x000f280000100a00 */
[----:B------:R-:W4:Y:S04]  /*ddb0*/  LDL.64 R136, [R1+0x220] ;  /* 0x0002200001887983 */ /* 0x000f280000100a00 */
[----:B------:R-:W4:Y:S04]  /*ddc0*/  LDL.64 R132, [R1+0x208] ;  /* 0x0002080001847983 */ /* 0x000f280000100a00 */
[----:B------:R-:W4:Y:S04]  /*ddd0*/  LDL.64 R130, [R1+0x1e8] ;  /* 0x0001e80001827983 */ /* 0x000f280000100a00 */
[----:B------:R-:W4:Y:S04]  /*dde0*/  LDL.64 R126, [R1+0x1c8] ;  /* 0x0001c800017e7983 */ /* 0x000f280000100a00 */
[----:B------:R-:W4:Y:S01]  /*ddf0*/  LDL.64 R124, [R1+0x1b0] ;  /* 0x0001b000017c7983 */ /* 0x000f220000100a00 */
[----:B------:R-:W-:-:S04]  /*de00*/  IMAD.WIDE R196, R3, 0x4, R152 ;  /* 0x0000000403c47825 */ /* 0x000fc800078e0298 */
[----:B------:R-:W-:-:S04]  /*de10*/  IMAD.WIDE R228, R3, 0x4, R174 ;  /* 0x0000000403e47825 */ /* 0x000fc800078e02ae */
[----:B------:R-:W-:Y:S02]  /*de20*/  IMAD.WIDE R152, R3, 0x4, R246 ;  /* 0x0000000403987825 */ /* 0x000fe400078e02f6 */
[----:B------:R-:W1:Y:S02]  /*de30*/  S2R R247, SR_TID.X ;  /* 0x0000000000f77919 */ /* 0x000e640000002100 */
[----:B-1----:R-:W-:Y:S01]  /*de40*/  LOP3.LUT R246, R247, 0x7f, RZ, 0xc0, !PT ;  /* 0x0000007ff7f67812 */ /* 0x002fe200078ec0ff */
[----:B------:R-:W-:-:S04]  /*de50*/  IMAD.WIDE R174, R3, 0x4, R250 ;  /* 0x0000000403ae7825 */ /* 0x000fc800078e02fa */
[----:B------:R-:W-:Y:S01]  /*de60*/  IMAD.SHL.U32 R251, R246, 0x4, RZ ;  /* 0x00000004f6fb7824 */ /* 0x000fe200078e00ff */
[----:B------:R-:W-:-:S04]  /*de70*/  LOP3.LUT R246, R247, 0x60, RZ, 0xc0, !PT ;  /* 0x00000060f7f67812 */ /* 0x000fc800078ec0ff */
[----:B------:R-:W-:-:S04]  /*de80*/  SHF.R.U32.HI R246, RZ, 0x1, R246 ;  /* 0x00000001fff67819 */ /* 0x000fc800000116f6 */
[----:B------:R-:W-:-:S05]  /*de90*/  LOP3.LUT R246, R251, R246, RZ, 0x3c, !PT ;  /* 0x000000f6fbf67212 */ /* 0x000fca00078e3cff */
[----:B--2---:R1:W-:Y:S04]  /*dea0*/  LDGSTS.E [R246+0x60000], [R26.64], P4 ;  /* 0x600000001af67fae */ /* 0x0043e8000a121844 */
[----:B---3--:R2:W-:Y:S04]  /*deb0*/  LDGSTS.E [R246+0x60400], [R22.64], P4 ;  /* 0x6040000016f67fae */ /* 0x0085e8000a121844 */
[----:B----4-:R3:W-:Y:S04]  /*dec0*/  LDGSTS.E [R246+0x60800], [R138.64], P4 ;  /* 0x608000008af67fae */ /* 0x0107e8000a121844 */
[----:B------:R3:W-:Y:S04]  /*ded0*/  LDGSTS.E [R246+0x60c00], [R136.64], P4 ;  /* 0x60c0000088f67fae */ /* 0x0007e8000a121844 */
[----:B------:R3:W-:Y:S04]  /*dee0*/  LDGSTS.E [R246+0x61000], [R132.64], P4 ;  /* 0x6100000084f67fae */ /* 0x0007e8000a121844 */
[----:B------:R3:W-:Y:S04]  /*def0*/  LDGSTS.E [R246+0x61400], [R130.64], P4 ;  /* 0x6140000082f67fae */ /* 0x0007e8000a121844 */
[----:B------:R3:W-:Y:S04]  /*df00*/  LDGSTS.E [R246+0x61800], [R126.64], P4 ;  /* 0x618000007ef67fae */ /* 0x0007e8000a121844 */
[----:B-1----:R-:W4:Y:S04]  /*df10*/  LDL.LU.64 R26, [R1+0x3720] ;  /* 0x00372000011a7983 */ /* 0x002f280000300a00 */
[----:B------:R3:W-:Y:S04]  /*df20*/  LDGSTS.E [R246+0x61c00], [R124.64], P4 ;  /* 0x61c000007cf67fae */ /* 0x0007e8000a121844 */
[----:B--2---:R-:W2:Y:S04]  /*df30*/  LDL.LU.64 R22, [R1+0x3718] ;  /* 0x0037180001167983 */ /* 0x004ea80000300a00 */
[----:B------:R1:W-:Y:S04]  /*df40*/  LDGSTS.E [R246+0x62000], [R234.64], P4 ;  /* 0x62000000eaf67fae */ /* 0x0003e8000a121844 */
[----:B------:R3:W-:Y:S04]  /*df50*/  LDGSTS.E [R246+0x62400], [R240.64], P4 ;  /* 0x62400000f0f67fae */ /* 0x0007e8000a121844 */
[----:B------:R2:W-:Y:S04]  /*df60*/  LDGSTS.E [R246+0x62800], [R24.64], P4 ;  /* 0x6280000018f67fae */ /* 0x0005e8000a121844 */
[----:B-1----:R-:W2:Y:S04]  /*df70*/  LDL.LU.64 R234, [R1+0x3710] ;  /* 0x0037100001ea7983 */ /* 0x002ea80000300a00 */
[----:B---3--:R-:W3:Y:S04]  /*df80*/  LDL.LU.64 R240, [R1+0x3708] ;  /* 0x0037080001f07983 */ /* 0x008ee80000300a00 */
[----:B------:R1:W-:Y:S04]  /*df90*/  LDGSTS.E [R246+0x62c00], [R248.64], P4 ;  /* 0x62c00000f8f67fae */ /* 0x0003e8000a121844 */
[----:B------:R1:W-:Y:S04]  /*dfa0*/  STL.64 [R1+0x36e0], R248 ;  /* 0x0036e0f801007387 */ /* 0x0003e80000100a00 */
[----:B------:R2:W-:Y:S04]  /*dfb0*/  LDGSTS.E [R246+0x63000], [R238.64], P4 ;  /* 0x63000000eef67fae */ /* 0x0005e8000a121844 */
[----:B------:R1:W-:Y:S04]  /*dfc0*/  LDGSTS.E [R246+0x63400], [R232.64], P4 ;  /* 0x63400000e8f67fae */ /* 0x0003e8000a121844 */
[----:B-1----:R-:W2:Y:S04]  /*dfd0*/  LDL.LU.64 R248, [R1+0x250] ;  /* 0x0002500001f87983 */ /* 0x002ea80000300a00 */
[----:B------:R-:W-:Y:S04]  /*dfe0*/  STL.64 [R1+0x36e8], R238 ;  /* 0x0036e8ee01007387 */ /* 0x000fe80000100a00 */
[----:B------:R1:W-:Y:S04]  /*dff0*/  STL.64 [R1+0x36f0], R232 ;  /* 0x0036f0e801007387 */ /* 0x0003e80000100a00 */
[----:B-1----:R-:W2:Y:S01]  /*e000*/  LDL.LU.64 R232, [R1+0x268] ;  /* 0x0002680001e87983 */ /* 0x002ea20000300a00 */
[----:B------:R-:W-:-:S04]  /*e010*/  IMAD.WIDE R60, R3, 0x4, R60 ;  /* 0x00000004033c7825 */ /* 0x000fc800078e023c */
[C---:B------:R-:W-:Y:S01]  /*e020*/  IMAD.WIDE R64, R3.reuse, 0x4, R64 ;  /* 0x0000000403407825 */ /* 0x040fe200078e0240 */
[----:B------:R1:W-:Y:S03]  /*e030*/  LDGSTS.E [R246+0x63800], [R60.64], P4 ;  /* 0x638000003cf67fae */ /* 0x0003e6000a121844 */
        /* <DEDUP_REMOVED lines=31> */
[----:B------:R1:W-:Y:S01]  /*e230*/  LDGSTS.E [R246+0x68800], [R176.64], P4 ;  /* 0x68800000b0f67fae */ /* 0x0003e2000a121844 */
[----:B------:R-:W-:-:S03]  /*e240*/  IMAD.WIDE R224, R3, 0x4, R224 ;  /* 0x0000000403e07825 */ /* 0x000fc600078e02e0 */
[----:B------:R1:W-:Y:S01]  /*e250*/  LDGSTS.E [R246+0x68c00], [R184.64], P4 ;  /* 0x68c00000b8f67fae */ /* 0x0003e2000a121844 */
[----:B------:R-:W-:-:S03]  /*e260*/  IMAD.WIDE R212, R3, 0x4, R212 ;  /* 0x0000000403d47825 */ /* 0x000fc600078e02d4 */
[----:B------:R1:W-:Y:S01]  /*e270*/  LDGSTS.E [R246+0x69000], [R192.64], P4 ;  /* 0x69000000c0f67fae */ /* 0x0003e2000a121844 */
[----:B------:R-:W-:-:S03]  /*e280*/  IMAD.WIDE R202, R3, 0x4, R202 ;  /* 0x0000000403ca7825 */ /* 0x000fc600078e02ca */
[----:B------:R1:W-:Y:S04]  /*e290*/  LDGSTS.E [R246+0x69400], [R196.64], P4 ;  /* 0x69400000c4f67fae */ /* 0x0003e8000a121844 */
[----:B------:R1:W-:Y:S04]  /*e2a0*/  LDGSTS.E [R246+0x69800], [R200.64], P4 ;  /* 0x69800000c8f67fae */ /* 0x0003e8000a121844 */
[----:B------:R1:W-:Y:S04]  /*e2b0*/  LDGSTS.E [R246+0x69c00], [R208.64], P4 ;  /* 0x69c00000d0f67fae */ /* 0x0003e8000a121844 */
[----:B------:R1:W-:Y:S04]  /*e2c0*/  LDGSTS.E [R246+0x6a000], [R214.64], P4 ;  /* 0x6a000000d6f67fae */ /* 0x0003e8000a121844 */
[----:B------:R1:W-:Y:S04]  /*e2d0*/  LDGSTS.E [R246+0x6a400], [R220.64], P4 ;  /* 0x6a400000dcf67fae */ /* 0x0003e8000a121844 */
[----:B------:R1:W-:Y:S04]  /*e2e0*/  LDGSTS.E [R246+0x6a800], [R226.64], P4 ;  /* 0x6a800000e2f67fae */ /* 0x0003e8000a121844 */
[----:B------:R1:W-:Y:S01]  /*e2f0*/  LDGSTS.E [R246+0x6ac00], [R224.64], P4 ;  /* 0x6ac00000e0f67fae */ /* 0x0003e2000a121844 */
[----:B------:R-:W-:-:S03]  /*e300*/  LOP3.LUT R247, R247, 0x60, RZ, 0xc0, !PT ;  /* 0x00000060f7f77812 */ /* 0x000fc600078ec0ff */
[----:B------:R1:W-:Y:S04]  /*e310*/  LDGSTS.E [R246+0x6b000], [R212.64], P4 ;  /* 0x6b000000d4f67fae */ /* 0x0003e8000a121844 */
[----:B------:R1:W-:Y:S04]  /*e320*/  LDGSTS.E [R246+0x6b400], [R202.64], P4 ;  /* 0x6b400000caf67fae */ /* 0x0003e8000a121844 */
[----:B------:R1:W-:Y:S01]  /*e330*/  LDGSTS.E [R246+0x6b800], [R168.64], P4 ;  /* 0x6b800000a8f67fae */ /* 0x0003e2000a121844 */
[----:B------:R-:W-:-:S03]  /*e340*/  IMAD.WIDE R6, R3, 0x4, R6 ;  /* 0x0000000403067825 */ /* 0x000fc600078e0206 */
[----:B------:R1:W-:Y:S01]  /*e350*/  LDGSTS.E [R246+0x6bc00], [R160.64], P4 ;  /* 0x6bc00000a0f67fae */ /* 0x0003e2000a121844 */
[----:B------:R-:W-:-:S03]  /*e360*/  IMAD.WIDE R118, R3, 0x4, R118 ;  /* 0x0000000403767825 */ /* 0x000fc600078e0276 */
[----:B------:R1:W-:Y:S01]  /*e370*/  LDGSTS.E [R246+0x6c000], [R154.64], P4 ;  /* 0x6c0000009af67fae */ /* 0x0003e2000a121844 */
[----:B------:R-:W-:-:S03]  /*e380*/  SHF.R.U32.HI R247, RZ, 0x1, R247 ;  /* 0x00000001fff77819 */ /* 0x000fc600000116f7 */
[----:B------:R1:W-:Y:S01]  /*e390*/  LDGSTS.E [R246+0x6c400], [R148.64], P4 ;  /* 0x6c40000094f67fae */ /* 0x0003e2000a121844 */
[----:B------:R-:W-:-:S03]  /*e3a0*/  IMAD.WIDE R122, R3, 0x4, R122 ;  /* 0x00000004037a7825 */ /* 0x000fc600078e027a */
[----:B------:R1:W-:Y:S01]  /*e3b0*/  LDGSTS.E [R246+0x6c800], [R142.64], P4 ;  /* 0x6c8000008ef67fae */ /* 0x0003e2000a121844 */
[----:B------:R-:W-:-:S03]  /*e3c0*/  IMAD.WIDE R134, R3, 0x4, R134 ;  /* 0x0000000403867825 */ /* 0x000fc600078e0286 */
[----:B------:R1:W-:Y:S01]  /*e3d0*/  LDGSTS.E [R246+0x6cc00], [R52.64], P4 ;  /* 0x6cc0000034f67fae */ /* 0x0003e2000a121844 */
[----:B------:R-:W-:-:S03]  /*e3e0*/  IMAD.WIDE R146, R3, 0x4, R146 ;  /* 0x0000000403927825 */ /* 0x000fc600078e0292 */
[----:B------:R1:W-:Y:S01]  /*e3f0*/  LDGSTS.E [R246+0x6d000], [R46.64], P4 ;  /* 0x6d0000002ef67fae */ /* 0x0003e2000a121844 */
[----:B------:R-:W-:Y:S01]  /*e400*/  IMAD.WIDE R158, R3, 0x4, R158 ;  /* 0x00000004039e7825 */ /* 0x000fe200078e029e */
[----:B------:R-:W-:Y:S02]  /*e410*/  LOP3.LUT R247, R251, R247, RZ, 0x3c, !PT ;  /* 0x000000f7fbf77212 */ /* 0x000fe400078e3cff */
[----:B------:R1:W-:Y:S01]  /*e420*/  LDGSTS.E [R246+0x6d400], [R40.64], P4 ;  /* 0x6d40000028f67fae */ /* 0x0003e2000a121844 */
[----:B------:R-:W-:-:S03]  /*e430*/  IMAD.WIDE R166, R3, 0x4, R166 ;  /* 0x0000000403a67825 */ /* 0x000fc600078e02a6 */
[----:B------:R1:W-:Y:S01]  /*e440*/  LDGSTS.E [R246+0x6d800], [R14.64], P4 ;  /* 0x6d8000000ef67fae */ /* 0x0003e2000a121844 */
[----:B------:R-:W-:-:S03]  /*e450*/  IMAD.WIDE R182, R3, 0x4, R182 ;  /* 0x0000000403b67825 */ /* 0x000fc600078e02b6 */
[----:B------:R1:W-:Y:S01]  /*e460*/  LDGSTS.E [R246+0x6dc00], [R6.64], P4 ;  /* 0x6dc0000006f67fae */ /* 0x0003e2000a121844 */
[----:B------:R-:W-:-:S03]  /*e470*/  LOP3.LUT R247, R247, 0x40, RZ, 0x3c, !PT ;  /* 0x00000040f7f77812 */ /* 0x000fc600078e3cff */
        /* <DEDUP_REMOVED lines=8> */
[----:B------:R-:W-:Y:S04]  /*e500*/  STL.64 [R1+0x36f8], R60 ;  /* 0x0036f83c01007387 */ /* 0x000fe80000100a00 */
[----:B------:R-:W-:Y:S04]  /*e510*/  STL.64 [R1+0x3700], R64 ;  /* 0x0037004001007387 */ /* 0x000fe80000100a00 */
[----:B--2---:R1:W-:Y:S04]  /*e520*/  LDGSTS.E [R247+0x60200], [R232.64], P4 ;  /* 0x60200000e8f77fae */ /* 0x0043e8000a121844 */
[----:B------:R1:W-:Y:S04]  /*e530*/  LDGSTS.E [R247+0x60600], [R248.64], P4 ;  /* 0x60600000f8f77fae */ /* 0x0003e8000a121844 */
[----:B---3--:R2:W-:Y:S04]  /*e540*/  LDGSTS.E [R247+0x60a00], [R240.64], P4 ;  /* 0x60a00000f0f77fae */ /* 0x0085e8000a121844 */
[----:B------:R3:W-:Y:S04]  /*e550*/  LDGSTS.E [R247+0x60e00], [R234.64], P4 ;  /* 0x60e00000eaf77fae */ /* 0x0007e8000a121844 */
[----:B------:R1:W-:Y:S04]  /*e560*/  LDGSTS.E [R247+0x61200], [R22.64], P4 ;  /* 0x6120000016f77fae */ /* 0x0003e8000a121844 */
[----:B----4-:R4:W-:Y:S04]  /*e570*/  LDGSTS.E [R247+0x61600], [R26.64], P4 ;  /* 0x616000001af77fae */ /* 0x0109e8000a121844 */
[----:B------:R1:W-:Y:S04]  /*e580*/  LDGSTS.E [R247+0x61a00], [R230.64], P4 ;  /* 0x61a00000e6f77fae */ /* 0x0003e8000a121844 */
[----:B------:R1:W-:Y:S04]  /*e590*/  LDGSTS.E [R247+0x61e00], [R34.64], P4 ;  /* 0x61e0000022f77fae */ /* 0x0003e8000a121844 */
[----:B------:R1:W-:Y:S04]  /*e5a0*/  LDGSTS.E [R247+0x62200], [R38.64], P4 ;  /* 0x6220000026f77fae */ /* 0x0003e8000a121844 */
[----:B------:R1:W-:Y:S01]  /*e5b0*/  LDGSTS.E [R247+0x62600], [R190.64], P4 ;  /* 0x62600000bef77fae */ /* 0x0003e2000a121844 */
[----:B------:R-:W-:-:S03]  /*e5c0*/  IMAD.WIDE R58, R3, 0x4, R58 ;  /* 0x00000004033a7825 */ /* 0x000fc600078e023a */
[----:B------:R2:W-:Y:S01]  /*e5d0*/  LDGSTS.E [R247+0x62a00], [R242.64], P4 ;  /* 0x62a00000f2f77fae */ /* 0x0005e2000a121844 */
[----:B------:R-:W-:-:S03]  /*e5e0*/  IMAD.WIDE R62, R3, 0x4, R62 ;  /* 0x00000004033e7825 */ /* 0x000fc600078e023e */
[----:B------:R2:W-:Y:S04]  /*e5f0*/  LDGSTS.E [R247+0x62e00], [R244.64], P4 ;  /* 0x62e00000f4f77fae */ /* 0x0005e8000a121844 */
[----:B-1----:R-:W2:Y:S04]  /*e600*/  LDL.LU.64 R190, [R1+0x708] ;  /* 0x0007080001be7983 */ /* 0x002ea80000300a00 */
[----:B----4-:R-:W4:Y:S04]  /*e610*/  LDL.LU.64 R26, [R1+0x700] ;  /* 0x00070000011a7983 */ /* 0x010f280000300a00 */
[----:B------:R-:W4:Y:S04]  /*e620*/  LDL.LU.64 R24, [R1+0x6f8] ;  /* 0x0006f80001187983 */ /* 0x000f280000300a00 */
[----:B------:R-:W4:Y:S01]  /*e630*/  LDL.LU.64 R230, [R1+0x6f0] ;  /* 0x0006f00001e67983 */ /* 0x000f220000300a00 */
[----:B------:R-:W-:-:S03]  /*e640*/  IMAD.WIDE R66, R3, 0x4, R66 ;  /* 0x0000000403427825 */ /* 0x000fc600078e0242 */
[----:B------:R1:W-:Y:S01]  /*e650*/  LDGSTS.E [R247+0x63200], [R236.64], P4 ;  /* 0x63200000ecf77fae */ /* 0x0003e2000a121844 */
        /* <DEDUP_REMOVED lines=56> */
[----:B------:R-:W-:-:S03]  /*e9e0*/  IMAD.MOV.U32 R23, RZ, RZ, 0x1f ;  /* 0x0000001fff177424 */ /* 0x000fc600078e00ff */
        /* <DEDUP_REMOVED lines=9> */
[----:B------:R-:W-:-:S03]  /*ea80*/  IADD3 R23, R23, c[0x0][0x180], RZ ;  /* 0x0000600017177a10 */ /* 0x000fc60007ffe0ff */
        /* <DEDUP_REMOVED lines=8> */
[----:B------:R-:W-:-:S03]  /*eb10*/  ISETP.GT.AND P4, PT, R23, 0x5f, PT ;  /* 0x0000005f1700780c */ /* 0x000fc60003f84270 */
[----:B------:R-:W2:Y:S04]  /*eb20*/  S2R R23, SR_TID.X ;  /* 0x0000000000177919 */ /* 0x000ea80000002100 */
[----:B---3--:R-:W3:Y:S04]  /*eb30*/  LDL.LU.64 R234, [R1+0x688] ;  /* 0x0006880001ea7983 */ /* 0x008ee80000300a00 */
[----:B------:R-:W3:Y:S04]  /*eb40*/  LDL.LU.64 R250, [R1+0x680] ;  /* 0x0006800001fa7983 */ /* 0x000ee80000300a00 */
[----:B--2---:R-:W2:Y:S04]  /*eb50*/  LDL.LU.64 R240, [R1+0x678] ;  /* 0x0006780001f07983 */ /* 0x004ea80000300a00 */
[----:B-1----:R-:W2:Y:S01]  /*eb60*/  LDL.LU.64 R246, [R1+0x670] ;  /* 0x0006700001f67983 */ /* 0x002ea20000300a00 */
[----:B------:R-:W-:-:S03]  /*eb70*/  IMAD.MOV.U32 R22, RZ, RZ, c[0x0][0x180] ;  /* 0x00006000ff167624 */ /* 0x000fc600078e00ff */
[----:B------:R-:W2:Y:S02]  /*eb80*/  LDL.LU.64 R138, [R1+0x608] ;  /* 0x00060800018a7983 */ /* 0x000ea40000300a00 */
[----:B------:R-:W-:Y:S02]  /*eb90*/  IADD3 R22, R22, -0x45, RZ ;  /* 0xffffffbb16167810 */ /* 0x000fe40007ffe0ff */
[----:B------:R-:W-:Y:S01]  /*eba0*/  SEL R0, R0, RZ, P4 ;  /* 0x000000ff00007207 */ /* 0x000fe20002000000 */
[----:B------:R-:W2:Y:S01]  /*ebb0*/  LDL.LU.64 R132, [R1+0x600] ;  /* 0x0006000001847983 */ /* 0x000ea20000300a00 */
[----:B------:R-:W-:Y:S02]  /*ebc0*/  ISETP.GE.U32.AND P4, PT, R22, 0x7fffff9c, PT ;  /* 0x7fffff9c1600780c */ /* 0x000fe40003f86070 */
[----:B------:R-:W-:Y:S01]  /*ebd0*/  LOP3.LUT R239, R23, 0x7f, RZ, 0xc0, !PT ;  /* 0x0000007f17ef7812 */ /* 0x000fe200078ec0ff */
[----:B------:R-:W2:Y:S04]  /*ebe0*/  LDL.LU.64 R136, [R1+0x5f8] ;  /* 0x0005f80001887983 */ /* 0x000ea80000300a00 */
[----:B------:R-:W0:Y:S01]  /*ebf0*/  LDGDEPBAR ;  /* 0x00000000000079af */ /* 0x000e220000000000 */
[----:B----4-:R-:W-:-:S03]  /*ec00*/  IMAD.WIDE R22, R2, 0x4, R230 ;  /* 0x0000000402167825 */ /* 0x010fc600078e02e6 */
[----:B------:R-:W4:Y:S01]  /*ec10*/  LDL.LU.64 R230, [R1+0x5f0] ;  /* 0x0005f00001e67983 */ /* 0x000f220000300a00 */
[----:B------:R-:W-:-:S04]  /*ec20*/  IMAD.WIDE R190, R2, 0x4, R190 ;  /* 0x0000000402be7825 */ /* 0x000fc800078e02be */
[----:B------:R-:W-:Y:S01]  /*ec30*/  IMAD.SHL.U32 R3, R239, 0x4, RZ ;  /* 0x00000004ef037824 */ /* 0x000fe200078e00ff */
[----:B------:R-:W-:Y:S01]  /*ec40*/  BAR.SYNC.DEFER_BLOCKING 0x0 ;  /* 0x0000000000007b1d */ /* 0x000fe20000010000 */
[----:B------:R-:W-:-:S05]  /*ec50*/  IMAD.WIDE R26, R2, 0x4, R26 ;  /* 0x00000004021a7825 */ /* 0x000fca00078e021a */
[----:B------:R1:W-:Y:S01]  /*ec60*/  STL.64 [R1+0x35f8], R190 ;  /* 0x0035f8be01007387 */ /* 0x0003e20000100a00 */
[----:B------:R-:W-:-:S03]  /*ec70*/  IMAD.WIDE R24, R2, 0x4, R24 ;  /* 0x0000000402187825 */ /* 0x000fc600078e0218 */
[----:B------:R-:W-:Y:S04]  /*ec80*/  STL.64 [R1+0x3600], R26 ;  /* 0x0036001a01007387 */ /* 0x000fe80000100a00 */
[----:B------:R-:W-:Y:S01]  /*ec90*/  @!PT LDS RZ, [RZ] ;  /* 0x00000000fffff984 */ /* 0x000fe20000000800 */
[----:B------:R-:W-:Y:S01]  /*eca0*/  @!PT LDS RZ, [RZ] ;  /* 0x00000000fffff984 */ /* 0x000fe20000000800 */
[----:B------:R-:W-:Y:S01]  /*ecb0*/  @!PT LDS RZ, [RZ] ;  /* 0x00000000fffff984 */ /* 0x000fe20000000800 */
[----:B------:R1:W-:Y:S04]  /*ecc0*/  LDGSTS.E [R3+0x20000], [R190.64], !P0 ;  /* 0x20000000be037fae */ /* 0x0003e8000c121844 */
[----:B------:R2:W-:Y:S04]  /*ecd0*/  LDGSTS.E [R3+0x20200], [R26.64], !P0 ;  /* 0x202000001a037fae */ /* 0x0005e8000c121844 */
[----:B------:R2:W-:Y:S01]  /*ece0*/  LDGSTS.E [R3+0x20400], [R24.64], !P0 ;  /* 0x2040000018037fae */ /* 0x0005e2000c121844 */
[----:B-1----:R-:W-:-:S03]  /*ecf0*/  IMAD.MOV.U32 R191, RZ, RZ, c[0x0][0x180] ;  /* 0x00006000ffbf7624 */ /* 0x002fc600078e00ff */
[----:B------:R1:W-:Y:S02]  /*ed00*/  LDGSTS.E [R3+0x20600], [R22.64], !P0 ;  /* 0x2060000016037fae */ /* 0x0003e4000c121844 */
[C---:B------:R-:W-:Y:S02]  /*ed10*/  IADD3 R34, R191.reuse, -0x49, RZ ;  /* 0xffffffb7bf227810 */ /* 0x040fe40007ffe0ff */
[----:B------:R-:W-:Y:S02]  /*ed20*/  STL.64 [R1+0x3608], R24 ;  /* 0x0036081801007387 */ /* 0x000fe40000100a00 */
[----:B------:R-:W-:Y:S02]  /*ed30*/  ISETP.GE.U32.AND P0, PT, R34, 0x7fffff98, PT ;  /* 0x7fffff982200780c */ /* 0x000fe40003f06070 */
[----:B------:R-:W-:Y:S01]  /*ed40*/  STL.64 [R1+0x3610], R22 ;  /* 0x0036101601007387 */ /* 0x000fe20000100a00 */
[----:B------:R-:W-:Y:S01]  /*ed50*/  IADD3 R38, R191, -0x4d, RZ ;  /* 0xffffffb3bf267810 */ /* 0x000fe20007ffe0ff */
[----:B---3--:R-:W-:-:S02]  /*ed60*/  IMAD.WIDE R34, R2, 0x4, R234 ;  /* 0x0000000402227825 */ /* 0x008fc400078e02ea */
[----:B------:R-:W3:Y:S02]  /*ed70*/  LDL.LU.64 R234, [R1+0x588] ;  /* 0x0005880001ea7983 */ /* 0x000ee40000300a00 */
[C---:B------:R-:W-:Y:S02]  /*ed80*/  IMAD.WIDE R124, R2.reuse, 0x4, R250 ;  /* 0x00000004027c7825 */ /* 0x040fe400078e02fa */
[----:B------:R-:W3:Y:S02]  /*ed90*/  LDL.LU.64 R250, [R1+0x580] ;  /* 0x0005800001fa7983 */ /* 0x000ee40000300a00 */
[C---:B--2---:R-:W-:Y:S02]  /*eda0*/  IMAD.WIDE R126, R2.reuse, 0x4, R240 ;  /* 0x00000004027e7825 */ /* 0x044fe400078e02f0 */
[----:B------:R2:W-:Y:S02]  /*edb0*/  LDGSTS.E [R3+0x22000], [R34.64], !P4 ;  /* 0x2200000022037fae */ /* 0x0005e4000e121844 */
[----:B------:R-:W-:-:S02]  /*edc0*/  IMAD.WIDE R130, R2, 0x4, R246 ;  /* 0x0000000402827825 */ /* 0x000fc400078e02f6 */
[----:B------:R-:W3:Y:S04]  /*edd0*/  LDL.LU.64 R240, [R1+0x578] ;  /* 0x0005780001f07983 */ /* 0x000ee80000300a00 */
[----:B------:R1:W-:Y:S04]  /*ede0*/  LDGSTS.E [R3+0x22200], [R124.64], !P4 ;  /* 0x222000007c037fae */ /* 0x0003e8000e121844 */
[----:B------:R-:W3:Y:S04]  /*edf0*/  LDL.LU.64 R246, [R1+0x570] ;  /* 0x0005700001f67983 */ /* 0x000ee80000300a00 */
[----:B------:R1:W-:Y:S04]  /*ee00*/  LDGSTS.E [R3+0x22400], [R126.64], !P4 ;  /* 0x224000007e037fae */ /* 0x0003e8000e121844 */
[----:B------:R-:W-:Y:S04]  /*ee10*/  STL.64 [R1+0x3618], R34 ;  /* 0x0036182201007387 */ /* 0x000fe80000100a00 */
[----:B------:R1:W-:Y:S01]  /*ee20*/  LDGSTS.E [R3+0x22600], [R130.64], !P4 ;  /* 0x2260000082037fae */ /* 0x0003e2000e121844 */
[----:B------:R-:W-:Y:S01]  /*ee30*/  ISETP.GE.U32.AND P4, PT, R38, 0x7fffff94, PT ;  /* 0x7fffff942600780c */ /* 0x000fe20003f86070 */
[----:B------:R-:W-:-:S02]  /*ee40*/  IMAD.WIDE R38, R2, 0x4, R138 ;  /* 0x0000000402267825 */ /* 0x000fc400078e028a */
[----:B------:R1:W-:Y:S04]  /*ee50*/  STL.64 [R1+0x3620], R124 ;  /* 0x0036207c01007387 */ /* 0x0003e80000100a00 */
[----:B------:R2:W-:Y:S04]  /*ee60*/  STL.64 [R1+0x3628], R126 ;  /* 0x0036287e01007387 */ /* 0x0005e80000100a00 */
[----:B------:R-:W-:Y:S04]  /*ee70*/  STL.64 [R1+0x3630], R130 ;  /* 0x0036308201007387 */ /* 0x000fe80000100a00 */
[----:B-1----:R-:W3:Y:S04]  /*ee80*/  LDL.LU.64 R124, [R1+0x520] ;  /* 0x00052000017c7983 */ /* 0x002ee80000300a00 */
[----:B--2---:R-:W2:Y:S04]  /*ee90*/  LDL.LU.64 R126, [R1+0x518] ;  /* 0x00051800017e7983 */ /* 0x004ea80000300a00 */
[----:B------:R-:W2:Y:S04]  /*eea0*/  LDL.LU.64 R64, [R1+0x510] ;  /* 0x0005100001407983 */ /* 0x000ea80000300a00 */
[----:B------:R1:W-:Y:S04]  /*eeb0*/  LDGSTS.E [R3+0x24000], [R38.64], !P0 ;  /* 0x2400000026037fae */ /* 0x0003e8000c121844 */
[----:B------:R1:W-:Y:S01]  /*eec0*/  STL.64 [R1+0x3638], R38 ;  /* 0x0036382601007387 */ /* 0x0003e20000100a00 */
[----:B------:R-:W-:-:S04]  /*eed0*/  IMAD.WIDE R132, R2, 0x4, R132 ;  /* 0x0000000402847825 */ /* 0x000fc800078e0284 */
[C---:B------:R-:W-:Y:S01]  /*eee0*/  IMAD.WIDE R136, R2.reuse, 0x4, R136 ;  /* 0x0000000402887825 */ /* 0x040fe200078e0288 */
[----:B------:R4:W-:Y:S04]  /*eef0*/  LDGSTS.E [R3+0x24200], [R132.64], !P0 ;  /* 0x2420000084037fae */ /* 0x0009e8000c121844 */
[----:B------:R2:W-:Y:S04]  /*ef00*/  LDGSTS.E [R3+0x24400], [R136.64], !P0 ;  /* 0x2440000088037fae */ /* 0x0005e8000c121844 */
[----:B-1----:R-:W2:Y:S01]  /*ef10*/  LDL.LU.64 R38, [R1+0x528] ;  /* 0x0005280001267983 */ /* 0x002ea20000300a00 */
[----:B----4-:R-:W-:-:S03]  /*ef20*/  IMAD.WIDE R138, R2, 0x4, R230 ;  /* 0x00000004028a7825 */ /* 0x010fc600078e02e6 */
[----:B------:R1:W-:Y:S04]  /*ef30*/  STL.64 [R1+0x3640], R132 ;  /* 0x0036408401007387 */ /* 0x0003e80000100a00 */
[----:B------:R-:W-:Y:S04]  /*ef40*/  STL.64 [R1+0x3648], R136 ;  /* 0x0036488801007387 */ /* 0x000fe80000100a00 */
[----:B------:R-:W-:Y:S04]  /*ef50*/  STL.64 [R1+0x3650], R138 ;  /* 0x0036508a01007387 */ /* 0x000fe80000100a00 */
[----:B------:R-:W4:Y:S04]  /*ef60*/  LDL.LU.64 R60, [R1+0x4c8] ;  /* 0x0004c800013c7983 */ /* 0x000f280000300a00 */
[----:B------:R-:W4:Y:S04]  /*ef70*/  LDL.LU.64 R130, [R1+0x4c0] ;  /* 0x0004c00001827983 */ /* 0x000f280000300a00 */
[----:B------:R-:W4:Y:S04]  /*ef80*/  LDL.LU.64 R22, [R1+0x4b8] ;  /* 0x0004b80001167983 */ /* 0x000f280000300a00 */
[----:B-1----:R-:W4:Y:S01]  /*ef90*/  LDL.LU.64 R132, [R1+0x4b0] ;  /* 0x0004b00001847983 */ /* 0x002f220000300a00 */
[----:B------:R-:W-:-:S03]  /*efa0*/  IADD3 R230, R191, -0x51, RZ ;  /* 0xffffffafbfe67810 */ /* 0x000fc60007ffe0ff */
[----:B------:R1:W-:Y:S01]  /*efb0*/  LDGSTS.E [R3+0x24600], [R138.64], !P0 ;  /* 0x246000008a037fae */ /* 0x0003e2000c121844 */
[----:B------:R-:W-:-:S03]  /*efc0*/  ISETP.GE.U32.AND P0, PT, R230, 0x7fffff90, PT ;  /* 0x7fffff90e600780c */ /* 0x000fc60003f06070 */
[----:B------:R-:W4:Y:S04]  /*efd0*/  LDL.LU.64 R34, [R1+0xf0] ;  /* 0x0000f00001227983 */ /* 0x000f280000300a00 */
[----:B------:R-:W4:Y:S04]  /*efe0*/  LDL.LU.64 R24, [R1+0xe8] ;  /* 0x0000e80001187983 */ /* 0x000f280000300a00 */
[----:B------:R-:W4:Y:S01]  /*eff0*/  LDL.LU.64 R26, [R1+0xe0] ;  /* 0x0000e000011a7983 */ /* 0x000f220000300a00 */
[----:B---3--:R-:W-:-:S04]  /*f000*/  IMAD.WIDE R230, R2, 0x4, R234 ;  /* 0x0000000402e67825 */ /* 0x008fc800078e02ea */
[----:B------:R-:W-:Y:S01]  /*f010*/  IMAD.WIDE R234, R2, 0x4, R250 ;  /* 0x0000000402ea7825 */ /* 0x000fe200078e02fa */
[----:B------:R3:W-:Y:S01]  /*f020*/  LDGSTS.E [R3+0x26000], [R230.64], !P4 ;  /* 0x26000000e6037fae */ /* 0x0007e2000e121844 */
[----:B------:R-:W-:-:S03]  /*f030*/  IADD3 R250, R191, -0x55, RZ ;  /* 0xffffffabbffa7810 */ /* 0x000fc60007ffe0ff */
[----:B------:R3:W-:Y:S01]  /*f040*/  LDGSTS.E [R3+0x26200], [R234.64], !P4 ;  /* 0x26200000ea037fae */ /* 0x0007e2000e121844 */
[----:B------:R-:W-:-:S03]  /*f050*/  IMAD.WIDE R240, R2, 0x4, R240 ;  /* 0x0000000402f07825 */ /* 0x000fc600078e02f0 */
[----:B------:R-:W-:Y:S04]  /*f060*/  STL.64 [R1+0x3658], R230 ;  /* 0x003658e601007387 */ /* 0x000fe80000100a00 */
[----:B------:R3:W-:Y:S01]  /*f070*/  LDGSTS.E [R3+0x26400], [R240.64], !P4 ;  /* 0x26400000f0037fae */ /* 0x0007e2000e121844 */
[----:B------:R-:W-:-:S03]  /*f080*/  IMAD.WIDE R246, R2, 0x4, R246 ;  /* 0x0000000402f67825 */ /* 0x000fc600078e02f6 */
[----:B------:R-:W-:Y:S04]  /*f090*/  STL.64 [R1+0x3660], R234 ;  /* 0x003660ea01007387 */ /* 0x000fe80000100a00 */
[----:B------:R3:W-:Y:S01]  /*f0a0*/  LDGSTS.E [R3+0x26600], [R246.64], !P4 ;  /* 0x26600000f6037fae */ /* 0x0007e2000e121844 */
[----:B------:R-:W-:-:S03]  /*f0b0*/  ISETP.GE.U32.AND P4, PT, R250, 0x7fffff8c, PT ;  /* 0x7fffff8cfa00780c */ /* 0x000fc60003f86070 */
[----:B------:R-:W-:Y:S04]  /*f0c0*/  STL.64 [R1+0x3668], R240 ;  /* 0x003668f001007387 */ /* 0x000fe80000100a00 */
[----:B------:R-:W-:Y:S01]  /*f0d0*/  STL.64 [R1+0x3670], R246 ;  /* 0x003670f601007387 */ /* 0x000fe20000100a00 */
[----:B------:R-:W-:-:S04]  /*f0e0*/  IMAD.WIDE R124, R2, 0x4, R124 ;  /* 0x00000004027c7825 */ /* 0x000fc800078e027c */
[----:B--2---:R-:W-:-:S04]  /*f0f0*/  IMAD.WIDE R126, R2, 0x4, R126 ;  /* 0x00000004027e7825 */ /* 0x004fc800078e027e */
[----:B------:R-:W-:-:S04]  /*f100*/  IMAD.WIDE R64, R2, 0x4, R64 ;  /* 0x0000000402407825 */ /* 0x000fc800078e0240 */
[----:B------:R-:W-:Y:S02]  /*f110*/  IMAD.WIDE R250, R2, 0x4, R38 ;  /* 0x0000000402fa7825 */ /* 0x000fe400078e0226 */
[----:B------:R-:W2:Y:S04]  /*f120*/  LDL.LU.64 R38, [R1+0xd8] ;  /* 0x0000d80001267983 */ /* 0x000ea80000300a00 */
[----:B------:R1:W-:Y:S04]  /*f130*/  STL.64 [R1], R124 ;  /* 0x0000007c01007387 */ /* 0x0003e80000100a00 */
[----:B------:R3:W-:Y:S04]  /*f140*/  LDGSTS.E [R3+0x28000], [R250.64], !P0 ;  /* 0x28000000fa037fae */ /* 0x0007e8000c121844 */
[----:B------:R-:W-:Y:S04]  /*f150*/  STL.64 [R1+0x8], R126 ;  /* 0x0000087e01007387 */ /* 0x000fe80000100a00 */
[----:B------:R1:W-:Y:S04]  /*f160*/  LDGSTS.E [R3+0x28200], [R124.64], !P0 ;  /* 0x282000007c037fae */ /* 0x0003e8000c121844 */
[----:B------:R-:W-:Y:S04]  /*f170*/  STL.64 [R1+0x3678], R250 ;  /* 0x003678fa01007387 */ /* 0x000fe80000100a00 */
[----:B------:R3:W-:Y:S01]  /*f180*/  LDGSTS.E [R3+0x28400], [R126.64], !P0 ;  /* 0x284000007e037fae */ /* 0x0007e2000c121844 */
[----:B-1----:R-:W-:-:S03]  /*f190*/  IADD3 R124, R191, -0x59, RZ ;  /* 0xffffffa7bf7c7810 */ /* 0x002fc60007ffe0ff */
[----:B------:R1:W-:Y:S04]  /*f1a0*/  STL.64 [R1+0x10], R64 ;  /* 0x0000104001007387 */ /* 0x0003e80000100a00 */
[----:B------:R1:W-:Y:S01]  /*f1b0*/  LDGSTS.E [R3+0x28600], [R64.64], !P0 ;  /* 0x2860000040037fae */ /* 0x0003e2000c121844 */
[----:B------:R-:W-:Y:S01]  /*f1c0*/  ISETP.GE.U32.AND P0, PT, R124, 0x7fffff88, PT ;  /* 0x7fffff887c00780c */ /* 0x000fe20003f06070 */
[----:B----4-:R-:W-:-:S04]  /*f1d0*/  IMAD.WIDE R136, R2, 0x4, R60 ;  /* 0x0000000402887825 */ /* 0x010fc800078e023c */
[C---:B------:R-:W-:Y:S01]  /*f1e0*/  IMAD.WIDE R130, R2.reuse, 0x4, R130 ;  /* 0x0000000402827825 */ /* 0x040fe200078e0282 */
[----:B------:R4:W-:Y:S03]  /*f1f0*/  LDGSTS.E [R3+0x2a000], [R136.64], !P4 ;  /* 0x2a00000088037fae */ /* 0x0009e6000e121844 */
[C---:B------:R-:W-:Y:S01]  /*f200*/  IMAD.WIDE R22, R2.reuse, 0x4, R22 ;  /* 0x0000000402167825 */ /* 0x040fe200078e0216 */
[----:B------:R4:W-:Y:S04]  /*f210*/  LDGSTS.E [R3+0x2a200], [R130.64], !P4 ;  /* 0x2a20000082037fae */ /* 0x0009e8000e121844 */
[----:B-1----:R-:W2:Y:S04]  /*f220*/  LDL.LU.64 R64, [R1+0x58] ;  /* 0x0000580001407983 */ /* 0x002ea80000300a00 */
[----:B---3--:R-:W3:Y:S04]  /*f230*/  LDL.LU.64 R126, [R1+0x60] ;  /* 0x00006000017e7983 */ /* 0x008ee80000300a00 */
[----:B------:R-:W3:Y:S04]  /*f240*/  LDL.LU.64 R124, [R1+0x68] ;  /* 0x00006800017c7983 */ /* 0x000ee80000300a00 */
[----:B------:R-:W3:Y:S01]  /*f250*/  LDL.LU.64 R60, [R1+0x70] ;  /* 0x00007000013c7983 */ /* 0x000ee20000300a00 */
[----:B------:R-:W-:-:S03]  /*f260*/  IMAD.WIDE R132, R2, 0x4, R132 ;  /* 0x0000000402847825 */ /* 0x000fc600078e0284 */
[----:B------:R-:W-:Y:S04]  /*f270*/  STL.64 [R1+0x18], R136 ;  /* 0x0000188801007387 */ /* 0x000fe80000100a00 */
[----:B------:R4:W-:Y:S04]  /*f280*/  STL.64 [R1+0x20], R130 ;  /* 0x0000208201007387 */ /* 0x0009e80000100a00 */
[----:B------:R1:W-:Y:S04]  /*f290*/  STL.64 [R1+0x28], R22 ;  /* 0x0000281601007387 */ /* 0x0003e80000100a00 */
[----:B------:R1:W-:Y:S04]  /*f2a0*/  STL.64 [R1+0x30], R132 ;  /* 0x0000308401007387 */ /* 0x0003e80000100a00 */
[----:B------:R1:W-:Y:S01]  /*f2b0*/  LDGSTS.E [R3+0x2a400], [R22.64], !P4 ;  /* 0x2a40000016037fae */ /* 0x0003e2000e121844 */
[----:B----4-:R-:W-:Y:S01]  /*f2c0*/  IADD3 R130, R191, -0x5d, RZ ;  /* 0xffffffa3bf827810 */ /* 0x010fe20007ffe0ff */
[----:B------:R-:W-:-:S02]  /*f2d0*/  IMAD.WIDE R136, R2, 0x4, R34 ;  /* 0x0000000402887825 */ /* 0x000fc400078e0222 */
[----:B------:R4:W-:Y:S04]  /*f2e0*/  LDGSTS.E [R3+0x2a600], [R132.64], !P4 ;  /* 0x2a60000084037fae */ /* 0x0009e8000e121844 */
[----:B-1----:R-:W3:Y:S01]  /*f2f0*/  LDL.LU.64 R22, [R1+0x6e8] ;  /* 0x0006e80001167983 */ /* 0x002ee20000300a00 */
[----:B------:R-:W-:Y:S01]  /*f300*/  IMAD.WIDE R24, R2, 0x4, R24 ;  /* 0x0000000402187825 */ /* 0x000fe200078e0218 */
[----:B------:R-:W-:Y:S02]  /*f310*/  ISETP.GE.U32.AND P4, PT, R130, 0x7fffff84, PT ;  /* 0x7fffff848200780c */ /* 0x000fe40003f86070 */
[----:B----4-:R-:W4:Y:S01]  /*f320*/  LDL.LU.64 R132, [R1+0x6e0] ;  /* 0x0006e00001847983 */ /* 0x010f220000300a00 */
[----:B------:R-:W-:-:S03]  /*f330*/  IMAD.WIDE R130, R2, 0x4, R26 ;  /* 0x0000000402827825 */ /* 0x000fc600078e021a */
[----:B------:R-:W-:Y:S04]  /*f340*/  STL.64 [R1+0x38], R136 ;  /* 0x0000388801007387 */ /* 0x000fe80000100a00 */
[----:B------:R-:W4:Y:S04]  /*f350*/  LDL.LU.64 R34, [R1+0x6d8] ;  /* 0x0006d80001227983 */ /* 0x000f280000300a00 */
[----:B------:R1:W-:Y:S04]  /*f360*/  STL.64 [R1+0x40], R24 ;  /* 0x0000401801007387 */ /* 0x0003e80000100a00 */
[----:B------:R1:W-:Y:S04]  /*f370*/  LDGSTS.E [R3+0x2c000], [R136.64], !P0 ;  /* 0x2c00000088037fae */ /* 0x0003e8000c121844 */
[----:B------:R-:W4:Y:S04]  /*f380*/  LDL.LU.64 R26, [R1+0x6d0] ;  /* 0x0006d000011a7983 */ /* 0x000f280000300a00 */
[----:B------:R1:W-:Y:S04]  /*f390*/  LDGSTS.E [R3+0x2c200], [R24.64], !P0 ;  /* 0x2c20000018037fae */ /* 0x0003e8000c121844 */
[----:B------:R2:W-:Y:S04]  /*f3a0*/  STL.64 [R1+0x48], R130 ;  /* 0x0000488201007387 */ /* 0x0005e80000100a00 */
[----:B------:R2:W-:Y:S01]  /*f3b0*/  LDGSTS.E [R3+0x2c400], [R130.64], !P0 ;  /* 0x2c40000082037fae */ /* 0x0005e2000c121844 */
[----:B-1----:R-:W-:Y:S01]  /*f3c0*/  IADD3 R24, R191, -0x42, RZ ;  /* 0xffffffbebf187810 */ /* 0x002fe20007ffe0ff */
[----:B------:R-:W-:-:S02]  /*f3d0*/  IMAD.SHL.U32 R239, R239, 0x4, RZ ;  /* 0x00000004efef7824 */ /* 0x000fc400078e00ff */
[----:B--2---:R-:W-:-:S05]  /*f3e0*/  IMAD.WIDE R38, R2, 0x4, R38 ;  /* 0x0000000402267825 */ /* 0x004fca00078e0226 */
[----:B------:R3:W-:Y:S04]  /*f3f0*/  STL.64 [R1+0x50], R38 ;  /* 0x0000502601007387 */ /* 0x0007e80000100a00 */
[----:B------:R-:W2:Y:S04]  /*f400*/  LDL.LU.64 R130, [R1+0x668] ;  /* 0x0006680001827983 */ /* 0x000ea80000300a00 */
[----:B------:R3:W-:Y:S01]  /*f410*/  LDGSTS.E [R3+0x2c600], [R38.64], !P0 ;  /* 0x2c60000026037fae */ /* 0x0007e2000c121844 */
[----:B------:R-:W-:-:S03]  /*f420*/  ISETP.GE.U32.AND P0, PT, R24, 0x7fffff9f, PT ;  /* 0x7fffff9f1800780c */ /* 0x000fc60003f06070 */
[----:B------:R-:W2:Y:S01]  /*f430*/  LDL.LU.64 R24, [R1+0x660] ;  /* 0x0006600001187983 */ /* 0x000ea20000300a00 */
[----:B------:R-:W-:-:S03]  /*f440*/  IMAD.WIDE R136, R2, 0x4, R64 ;  /* 0x0000000402887825 */ /* 0x000fc600078e0240 */
[----:B------:R-:W2:Y:S01]  /*f450*/  LDL.LU.64 R64, [R1+0x658] ;  /* 0x0006580001407983 */ /* 0x000ea20000300a00 */
[----:B---3--:R-:W-:-:S03]  /*f460*/  IMAD.WIDE R38, R2, 0x4, R126 ;  /* 0x0000000402267825 */ /* 0x008fc600078e027e */
[----:B------:R-:W-:Y:S01]  /*f470*/  STL.64 [R1+0x58], R136 ;  /* 0x0000588801007387 */ /* 0x000fe20000100a00 */
[----:B------:R-:W-:-:S03]  /*f480*/  IMAD.WIDE R126, R2, 0x4, R124 ;  /* 0x00000004027e7825 */ /* 0x000fc600078e027c */
[----:B------:R1:W-:Y:S01]  /*f490*/  LDGSTS.E [R3+0x2e000], [R136.64], !P4 ;  /* 0x2e00000088037fae */ /* 0x0003e2000e121844 */
[----:B------:R-:W-:-:S03]  /*f4a0*/  IMAD.WIDE R124, R2, 0x4, R60 ;  /* 0x00000004027c7825 */ /* 0x000fc600078e023c */
[----:B------:R-:W3:Y:S04]  /*f4b0*/  LDL.LU.64 R60, [R1+0x650] ;  /* 0x00065000013c7983 */ /* 0x000ee80000300a00 */
[----:B------:R1:W-:Y:S04]  /*f4c0*/  STL.64 [R1+0x60], R38 ;  /* 0x0000602601007387 */ /* 0x0003e80000100a00 */
[----:B------:R1:W-:Y:S04]  /*f4d0*/  LDGSTS.E [R3+0x2e200], [R38.64], !P4 ;  /* 0x2e20000026037fae */ /* 0x0003e8000e121844 */
[----:B------:R1:W-:Y:S04]  /*f4e0*/  LDGSTS.E [R3+0x2e400], [R126.64], !P4 ;  /* 0x2e4000007e037fae */ /* 0x0003e8000e121844 */
[----:B------:R1:W-:Y:S02]  /*f4f0*/  STL.64 [R1+0x68], R126 ;  /* 0x0000687e01007387 */ /* 0x0003e40000100a00 */
[----:B-1----:R-:W-:-:S02]  /*f500*/  IADD3 R38, R191, -0x46, RZ ;  /* 0xffffffbabf267810 */ /* 0x002fc40007ffe0ff */
[----:B------:R1:W-:Y:S02]  /*f510*/  LDGSTS.E [R3+0x2e600], [R124.64], !P4 ;  /* 0x2e6000007c037fae */ /* 0x0003e4000e121844 */
[----:B------:R-:W-:Y:S02]  /*f520*/  ISETP.GE.U32.AND P4, PT, R38, 0x7fffff9b, PT ;  /* 0x7fffff9b2600780c */ /* 0x000fe40003f86070 */
[----:B------:R1:W-:Y:S04]  /*f530*/  STL.64 [R1+0x70], R124 ;  /* 0x0000707c01007387 */ /* 0x0003e80000100a00 */
[----:B------:R-:W3:Y:S01]  /*f540*/  LDL.LU.64 R38, [R1+0x5e8] ;  /* 0x0005e80001267983 */ /* 0x000ee20000300a00 */
[----:B------:R-:W-:Y:S01]  /*f550*/  IMAD.WIDE R136, R2, 0x4, R22 ;  /* 0x0000000402887825 */ /* 0x000fe200078e0216 */
[----:B------:R-:W-:-:S02]  /*f560*/  LOP3.LUT R23, R239, 0x20, RZ, 0x3c, !PT ;  /* 0x00000020ef177812 */ /* 0x000fc400078e3cff */
[----:B------:R-:W3:Y:S04]  /*f570*/  LDL.LU.64 R126, [R1+0x5e0] ;  /* 0x0005e000017e7983 */ /* 0x000ee80000300a00 */
[----:B------:R-:W-:Y:S04]  /*f580*/  STL.64 [R1+0x78], R136 ;  /* 0x0000788801007387 */ /* 0x000fe80000100a00 */
[----:B-1----:R-:W3:Y:S04]  /*f590*/  LDL.LU.64 R124, [R1+0x5d8] ;  /* 0x0005d800017c7983 */ /* 0x002ee80000300a00 */
[----:B------:R-:W3:Y:S01]  /*f5a0*/  LDL.LU.64 R238, [R1+0x5d0] ;  /* 0x0005d00001ee7983 */ /* 0x000ee20000300a00 */
[----:B----4-:R-:W-:-:S03]  /*f5b0*/  IMAD.WIDE R132, R2, 0x4, R132 ;  /* 0x0000000402847825 */ /* 0x010fc600078e0284 */
[----:B------:R1:W-:Y:S01]  /*f5c0*/  LDGSTS.E [R23+0x20800], [R136.64], !P0 ;  /* 0x2080000088177fae */ /* 0x0003e2000c121844 */
[----:B------:R-:W-:-:S04]  /*f5d0*/  IMAD.WIDE R34, R2, 0x4, R34 ;  /* 0x0000000402227825 */ /* 0x000fc800078e0222 */
[C---:B------:R-:W-:Y:S01]  /*f5e0*/  IMAD.WIDE R26, R2.reuse, 0x4, R26 ;  /* 0x00000004021a7825 */ /* 0x040fe200078e021a */
[----:B------:R-:W-:Y:S04]  /*f5f0*/  STL.64 [R1+0x80], R132 ;  /* 0x0000808401007387 */ /* 0x000fe80000100a00 */
[----:B------:R2:W-:Y:S04]  /*f600*/  LDGSTS.E [R23+0x20a00], [R132.64], !P0 ;  /* 0x20a0000084177fae */ /* 0x0005e8000c121844 */
[----:B------:R4:W-:Y:S04]  /*f610*/  STL.64 [R1+0x88], R34 ;  /* 0x0000882201007387 */ /* 0x0009e80000100a00 */
[----:B------:R1:W-:Y:S04]  /*f620*/  STL.64 [R1+0x90], R26 ;  /* 0x0000901a01007387 */ /* 0x0003e80000100a00 */
[----:B------:R4:W-:Y:S04]  /*f630*/  LDGSTS.E [R23+0x20c00], [R34.64], !P0 ;  /* 0x20c0000022177fae */ /* 0x0009e8000c121844 */
[----:B------:R1:W-:Y:S04]  /*f640*/  LDGSTS.E [R23+0x20e00], [R26.64], !P0 ;  /* 0x20e000001a177fae */ /* 0x0003e8000c121844 */
[----:B----4-:R-:W4:Y:S04]  /*f650*/  LDL.LU.64 R34, [R1+0x568] ;  /* 0x0005680001227983 */ /* 0x010f280000300a00 */
[----:B-1----:R-:W4:Y:S01]  /*f660*/  LDL.LU.64 R26, [R1+0x560] ;  /* 0x00056000011a7983 */ /* 0x002f220000300a00 */
[----:B--2---:R-:W-:-:S05]  /*f670*/  IMAD.WIDE R132, R2, 0x4, R130 ;  /* 0x0000000402847825 */ /* 0x004fca00078e0282 */
[----:B------:R1:W-:Y:S01]  /*f680*/  LDGSTS.E [R23+0x22800], [R132.64], !P4 ;  /* 0x2280000084177fae */ /* 0x0003e2000e121844 */
[----:B------:R-:W-:-:S03]  /*f690*/  IMAD.WIDE R130, R2, 0x4, R24 ;  /* 0x0000000402827825 */ /* 0x000fc600078e0218 */
[----:B------:R-:W2:Y:S04]  /*f6a0*/  LDL.LU.64 R24, [R1+0x558] ;  /* 0x0005580001187983 */ /* 0x000ea80000300a00 */
[----:B------:R1:W-:Y:S04]  /*f6b0*/  STL.64 [R1+0x98], R132 ;  /* 0x0000988401007387 */ /* 0x0003e80000100a00 */
[----:B------:R-:W2:Y:S04]  /*f6c0*/  LDL.LU.64 R136, [R1+0x550] ;  /* 0x0005500001887983 */ /* 0x000ea80000300a00 */
[----:B------:R-:W-:Y:S04]  /*f6d0*/  STL.64 [R1+0xa0], R130 ;  /* 0x0000a08201007387 */ /* 0x000fe80000100a00 */
[----:B------:R1:W-:Y:S01]  /*f6e0*/  LDGSTS.E [R23+0x22a00], [R130.64], !P4 ;  /* 0x22a0000082177fae */ /* 0x0003e2000e121844 */
[----:B------:R-:W-:-:S05]  /*f6f0*/  IMAD.WIDE R64, R2, 0x4, R64 ;  /* 0x0000000402407825 */ /* 0x000fca00078e0240 */
[----:B------:R-:W-:Y:S04]  /*f700*/  STL.64 [R1+0xa8], R64 ;  /* 0x0000a84001007387 */ /* 0x000fe80000100a00 */
[----:B------:R1:W-:Y:S01]  /*f710*/  LDGSTS.E [R23+0x22c00], [R64.64], !P4 ;  /* 0x22c0000040177fae */ /* 0x0003e2000e121844 */
[----:B---3--:R-:W-:-:S05]  /*f720*/  IMAD.WIDE R60, R2, 0x4, R60 ;  /* 0x00000004023c7825 */ /* 0x008fca00078e023c */
[----:B------:R3:W-:Y:S04]  /*f730*/  STL.64 [R1+0xb0], R60 ;  /* 0x0000b03c01007387 */ /* 0x0007e80000100a00 */
[----:B-1----:R-:W2:Y:S04]  /*f740*/  LDL.LU.64 R132, [R1+0x508] ;  /* 0x0005080001847983 */ /* 0x002ea80000300a00 */
[----:B------:R3:W-:Y:S04]  /*f750*/  LDGSTS.E [R23+0x22e00], [R60.64], !P4 ;  /* 0x22e000003c177fae */ /* 0x0007e8000e121844 */
[----:B---3--:R-:W3:Y:S04]  /*f760*/  LDL.LU.64 R60, [R1+0x500] ;  /* 0x00050000013c7983 */ /* 0x008ee80000300a00 */
[----:B------:R-:W3:Y:S01]  /*f770*/  LDL.LU.64 R130, [R1+0x4f8] ;  /* 0x0004f80001827983 */ /* 0x000ee20000300a00 */
[----:B------:R-:W-:-:S03]  /*f780*/  IMAD.WIDE R138, R2, 0x4, R38 ;  /* 0x00000004028a7825 */ /* 0x000fc600078e0226 */
[----:B------:R-:W3:Y:S01]  /*f790*/  LDL.LU.64 R64, [R1+0x4f0] ;  /* 0x0004f00001407983 */ /* 0x000ee20000300a00 */
[----:B------:R-:W-:-:S03]  /*f7a0*/  IMAD.WIDE R126, R2, 0x4, R126 ;  /* 0x00000004027e7825 */ /* 0x000fc600078e027e */
[----:B------:R-:W-:Y:S01]  /*f7b0*/  STL.64 [R1+0xb8], R138 ;  /* 0x0000b88a01007387 */ /* 0x000fe20000100a00 */
[----:B------:R-:W-:-:S03]  /*f7c0*/  IMAD.WIDE R124, R2, 0x4, R124 ;  /* 0x00000004027c7825 */ /* 0x000fc600078e027c */
[----:B------:R-:W-:Y:S01]  /*f7d0*/  STL.64 [R1+0xc0], R126 ;  /* 0x0000c07e01007387 */ /* 0x000fe20000100a00 */
[----:B------:R-:W-:-:S03]  /*f7e0*/  IMAD.WIDE R38, R2, 0x4, R238 ;  /* 0x0000000402267825 */ /* 0x000fc600078e02ee */
[----:B------:R4:W-:Y:S04]  /*f7f0*/  STL.64 [R1+0xc8], R124 ;  /* 0x0000c87c01007387 */ /* 0x0009e80000100a00 */
[----:B------:R1:W-:Y:S04]  /*f800*/  STL.64 [R1+0xd0], R38 ;  /* 0x0000d02601007387 */ /* 0x0003e80000100a00 */
[----:B------:R-:W3:Y:S01]  /*f810*/  LDL.LU.64 R238, [R1+0x4a8] ;  /* 0x0004a80001ee7983 */ /* 0x000ee20000300a00 */
[----:B------:R-:W-:-:S04]  /*f820*/  IADD3 R22, R191, -0x4a, RZ ;  /* 0xffffffb6bf167810 */ /* 0x000fc80007ffe0ff */
[----:B------:R-:W-:Y:S02]  /*f830*/  ISETP.GE.U32.AND P0, PT, R22, 0x7fffff97, PT ;  /* 0x7fffff971600780c */ /* 0x000fe40003f06070 */
[----:B------:R-:W-:-:S04]  /*f840*/  IADD3 R22, R191, -0x4e, RZ ;  /* 0xffffffb2bf167810 */ /* 0x000fc80007ffe0ff */
[----:B------:R-:W-:-:S07]  /*f850*/  ISETP.GE.U32.AND P4, PT, R22, 0x7fffff93, PT ;  /* 0x7fffff931600780c */ /* 0x000fce0003f86070 */
[----:B------:R1:W-:Y:S04]  /*f860*/  LDGSTS.E [R23+0x24800], [R138.64], !P0 ;  /* 0x248000008a177fae */ /* 0x0003e8000c121844 */
[----:B------:R1:W-:Y:S04]  /*f870*/  LDGSTS.E [R23+0x24a00], [R126.64], !P0 ;  /* 0x24a000007e177fae */ /* 0x0003e8000c121844 */
[----:B------:R4:W-:Y:S04]  /*f880*/  LDGSTS.E [R23+0x24c00], [R124.64], !P0 ;  /* 0x24c000007c177fae */ /* 0x0009e8000c121844 */
[----:B------:R1:W-:Y:S01]  /*f890*/  LDGSTS.E [R23+0x24e00], [R38.64], !P0 ;  /* 0x24e0000026177fae */ /* 0x0003e2000c121844 */
[----:B------:R-:W-:Y:S01]  /*f8a0*/  IADD3 R22, R191, -0x52, RZ ;  /* 0xffffffaebf167810 */ /* 0x000fe20007ffe0ff */
[----:B----4-:R-:W-:-:S02]  /*f8b0*/  IMAD.WIDE R124, R2, 0x4, R34 ;  /* 0x00000004027c7825 */ /* 0x010fc400078e0222 */
[----:B-1----:R-:W3:Y:S02]  /*f8c0*/  LDL.LU.64 R38, [R1+0x4a0] ;  /* 0x0004a00001267983 */ /* 0x002ee40000300a00 */
[----:B------:R-:W-:Y:S02]  /*f8d0*/  IMAD.WIDE R34, R2, 0x4, R26 ;  /* 0x0000000402227825 */ /* 0x000fe400078e021a */
[----:B------:R-:W3:Y:S04]  /*f8e0*/  LDL.LU.64 R26, [R1+0x288] ;  /* 0x00028800011a7983 */ /* 0x000ee80000300a00 */
[----:B------:R-:W3:Y:S04]  /*f8f0*/  LDL.LU.64 R126, [R1+0x1f0] ;  /* 0x0001f000017e7983 */ /* 0x000ee80000300a00 */
[----:B------:R1:W-:Y:S01]  /*f900*/  STL.64 [R1+0xd8], R124 ;  /* 0x0000d87c01007387 */ /* 0x0003e20000100a00 */
[----:B------:R-:W-:-:S03]  /*f910*/  ISETP.GE.U32.AND P0, PT, R22, 0x7fffff8f, PT ;  /* 0x7fffff8f1600780c */ /* 0x000fc60003f06070 */
[----:B------:R1:W-:Y:S04]  /*f920*/  STL.64 [R1+0xe0], R34 ;  /* 0x0000e02201007387 */ /* 0x0003e80000100a00 */
[----:B------:R1:W-:Y:S04]  /*f930*/  LDGSTS.E [R23+0x26800], [R124.64], !P4 ;  /* 0x268000007c177fae */ /* 0x0003e8000e121844 */
[----:B------:R1:W-:Y:S01]  /*f940*/  LDGSTS.E [R23+0x26a00], [R34.64], !P4 ;  /* 0x26a0000022177fae */ /* 0x0003e2000e121844 */
[----:B--2---:R-:W-:-:S04]  /*f950*/  IMAD.WIDE R24, R2, 0x4, R24 ;  /* 0x0000000402187825 */ /* 0x004fc800078e0218 */
[C---:B------:R-:W-:Y:S01]  /*f960*/  IMAD.WIDE R136, R2.reuse, 0x4, R136 ;  /* 0x0000000402887825 */ /* 0x040fe200078e0288 */
[----:B------:R2:W-:Y:S04]  /*f970*/  STL.64 [R1+0xe8], R24 ;  /* 0x0000e81801007387 */ /* 0x0005e80000100a00 */
[----:B------:R2:W-:Y:S04]  /*f980*/  STL.64 [R1+0xf0], R136 ;  /* 0x0000f08801007387 */ /* 0x0005e80000100a00 */
[----:B-1----:R-:W4:Y:S04]  /*f990*/  LDL.LU.64 R124, [R1+0x138] ;  /* 0x00013800017c7983 */ /* 0x002f280000300a00 */
[----:B------:R2:W-:Y:S04]  /*f9a0*/  LDGSTS.E [R23+0x26c00], [R24.64], !P4 ;  /* 0x26c0000018177fae */ /* 0x0005e8000e121844 */
[----:B------:R-:W4:Y:S04]  /*f9b0*/  LDL.LU.64 R34, [R1+0x140] ;  /* 0x0001400001227983 */ /* 0x000f280000300a00 */
[----:B------:R1:W-:Y:S04]  /*f9c0*/  LDGSTS.E [R23+0x26e00], [R136.64], !P4 ;  /* 0x26e0000088177fae */ /* 0x0003e8000e121844 */
[----:B--2---:R-:W2:Y:S01]  /*f9d0*/  LDL.LU.64 R24, [R1+0x148] ;  /* 0x0001480001187983 */ /* 0x004ea20000300a00 */
[----:B-1----:R-:W-:-:S05]  /*f9e0*/  IMAD.WIDE R136, R2, 0x4, R132 ;  /* 0x0000000402887825 */ /* 0x002fca00078e0284 */
[----:B------:R-:W-:Y:S04]  /*f9f0*/  STL.64 [R1+0xf8], R136 ;  /* 0x0000f88801007387 */ /* 0x000fe80000100a00 */
[----:B------:R1:W-:Y:S01]  /*fa00*/  LDGSTS.E [R23+0x28800], [R136.64], !P0 ;  /* 0x2880000088177fae */ /* 0x0003e2000c121844 */
[----:B---3--:R-:W-:-:S04]  /*fa10*/  IMAD.WIDE R60, R2, 0x4, R60 ;  /* 0x00000004023c7825 */ /* 0x008fc800078e023c */
[C---:B------:R-:W-:Y:S01]  /*fa20*/  IMAD.WIDE R132, R2.reuse, 0x4, R130 ;  /* 0x0000000402847825 */ /* 0x040fe200078e0282 */
[----:B------:R3:W-:Y:S03]  /*fa30*/  LDGSTS.E [R23+0x28a00], [R60.64], !P0 ;  /* 0x28a000003c177fae */ /* 0x0007e6000c121844 */
[C---:B------:R-:W-:Y:S01]  /*fa40*/  IMAD.WIDE R130, R2.reuse, 0x4, R64 ;  /* 0x0000000402827825 */ /* 0x040fe200078e0240 */
[----:B------:R1:W-:Y:S04]  /*fa50*/  LDGSTS.E [R23+0x28c00], [R132.64], !P0 ;  /* 0x28c0000084177fae */ /* 0x0003e8000c121844 */
[----:B------:R-:W2:Y:S04]  /*fa60*/  LDL.LU.64 R64, [R1+0x168] ;  /* 0x0001680001407983 */ /* 0x000ea80000300a00 */
[----:B------:R3:W-:Y:S04]  /*fa70*/  STL.64 [R1+0x100], R60 ;  /* 0x0001003c01007387 */ /* 0x0007e80000100a00 */
[----:B------:R-:W-:Y:S04]  /*fa80*/  STL.64 [R1+0x108], R132 ;  /* 0x0001088401007387 */ /* 0x000fe80000100a00 */
[----:B------:R3:W-:Y:S04]  /*fa90*/  STL.64 [R1+0x110], R130 ;  /* 0x0001108201007387 */ /* 0x0007e80000100a00 */
[----:B---3--:R-:W3:Y:S01]  /*faa0*/  LDL.LU.64 R60, [R1+0x170] ;  /* 0x00017000013c7983 */ /* 0x008ee20000300a00 */
[----:B-1----:R-:W-:-:S03]  /*fab0*/  IMAD.WIDE R136, R2, 0x4, R238 ;  /* 0x0000000402887825 */ /* 0x002fc600078e02ee */
[----:B------:R1:W-:Y:S04]  /*fac0*/  LDGSTS.E [R23+0x28e00], [R130.64], !P0 ;  /* 0x28e0000082177fae */ /* 0x0003e8000c121844 */
[----:B-1----:R-:W3:Y:S04]  /*fad0*/  LDL.LU.64 R130, [R1+0x1e0] ;  /* 0x0001e00001827983 */ /* 0x002ee80000300a00 */
[----:B------:R-:W3:Y:S01]  /*fae0*/  LDL.LU.64 R238, [R1+0x1d0] ;  /* 0x0001d00001ee7983 */ /* 0x000ee20000300a00 */
[----:B------:R-:W-:-:S04]  /*faf0*/  IADD3 R22, R191, -0x56, RZ ;  /* 0xffffffaabf167810 */ /* 0x000fc80007ffe0ff */
[----:B------:R-:W-:Y:S01]  /*fb00*/  ISETP.GE.U32.AND P4, PT, R22, 0x7fffff8b, PT ;  /* 0x7fffff8b1600780c */ /* 0x000fe20003f86070 */
[----:B------:R-:W-:Y:S01]  /*fb10*/  STL.64 [R1+0x118], R136 ;  /* 0x0001188801007387 */ /* 0x000fe20000100a00 */
[----:B------:R-:W-:-:S04]  /*fb20*/  IADD3 R22, R191, -0x5a, RZ ;  /* 0xffffffa6bf167810 */ /* 0x000fc80007ffe0ff */
[----:B------:R-:W-:-:S07]  /*fb30*/  ISETP.GE.U32.AND P0, PT, R22, 0x7fffff87, PT ;  /* 0x7fffff871600780c */ /* 0x000fce0003f06070 */
[----:B------:R4:W-:Y:S01]  /*fb40*/  LDGSTS.E [R23+0x2a800], [R136.64], !P4 ;  /* 0x2a80000088177fae */ /* 0x0009e2000e121844 */
[----:B------:R-:W-:-:S03]  /*fb50*/  IMAD.WIDE R132, R2, 0x4, R38 ;  /* 0x0000000402847825 */ /* 0x000fc600078e0226 */
[----:B------:R-:W3:Y:S01]  /*fb60*/  LDL.LU.64 R38, [R1+0x1b8] ;  /* 0x0001b80001267983 */ /* 0x000ee20000300a00 */
        /* <DEDUP_REMOVED lines=8> */
[----:B-1----:R-:W3:Y:S01]  /*fbf0*/  LDL.LU.64 R26, [R1+0x6c8] ;  /* 0x0006c800011a7983 */ /* 0x002ee20000300a00 */
[----:B----4-:R-:W-:-:S03]  /*fc00*/  IMAD.WIDE R136, R2, 0x4, R124 ;  /* 0x0000000402887825 */ /* 0x010fc600078e027c */
[----:B------:R-:W4:Y:S01]  /*fc10*/  LDL.LU.64 R124, [R1+0x6c0] ;  /* 0x0006c000017c7983 */ /* 0x000f220000300a00 */
[----:B------:R-:W-:-:S03]  /*fc20*/  IMAD.WIDE R132, R2, 0x4, R34 ;  /* 0x0000000402847825 */ /* 0x000fc600078e0222 */
[----:B------:R-:W-:Y:S04]  /*fc30*/  STL.64 [R1+0x138], R136 ;  /* 0x0001388801007387 */ /* 0x000fe80000100a00 */
[----:B------:R-:W4:Y:S01]  /*fc40*/  LDL.LU.64 R34, [R1+0x6b8] ;  /* 0x0006b80001227983 */ /* 0x000f220000300a00 */
[----:B--2---:R-:W-:-:S03]  /*fc50*/  IMAD.WIDE R126, R2, 0x4, R24 ;  /* 0x00000004027e7825 */ /* 0x004fc600078e0218 */
[----:B------:R-:W-:Y:S04]  /*fc60*/  STL.64 [R1+0x140], R132 ;  /* 0x0001408401007387 */ /* 0x000fe80000100a00 */
[----:B------:R-:W2:Y:S04]  /*fc70*/  LDL.LU.64 R24, [R1+0x6b0] ;  /* 0x0006b00001187983 */ /* 0x000ea80000300a00 */
[----:B------:R3:W-:Y:S04]  /*fc80*/  LDGSTS.E [R23+0x2c800], [R136.64], !P0 ;  /* 0x2c80000088177fae */ /* 0x0007e8000c121844 */
[----:B------:R1:W-:Y:S04]  /*fc90*/  STL.64 [R1+0x148], R126 ;  /* 0x0001487e01007387 */ /* 0x0003e80000100a00 */
[----:B------:R1:W-:Y:S04]  /*fca0*/  LDGSTS.E [R23+0x2ca00], [R132.64], !P0 ;  /* 0x2ca0000084177fae */ /* 0x0003e8000c121844 */
[----:B------:R1:W-:Y:S01]  /*fcb0*/  LDGSTS.E [R23+0x2cc00], [R126.64], !P0 ;  /* 0x2cc000007e177fae */ /* 0x0003e2000c121844 */
[----:B------:R-:W-:-:S05]  /*fcc0*/  IMAD.WIDE R64, R2, 0x4, R64 ;  /* 0x0000000402407825 */ /* 0x000fca00078e0240 */
[----:B------:R3:W-:Y:S04]  /*fcd0*/  STL.64 [R1+0x168], R64 ;  /* 0x0001684001007387 */ /* 0x0007e80000100a00 */
[----:B-1----:R-:W2:Y:S04]  /*fce0*/  LDL.LU.64 R126, [R1+0x648] ;  /* 0x00064800017e7983 */ /* 0x002ea80000300a00 */
[----:B------:R1:W-:Y:S01]  /*fcf0*/  LDGSTS.E [R23+0x2ce00], [R64.64], !P0 ;  /* 0x2ce0000040177fae */ /* 0x0003e2000c121844 */
[----:B---3--:R-:W-:-:S03]  /*fd00*/  IMAD.WIDE R136, R2, 0x4, R60 ;  /* 0x0000000402887825 */ /* 0x008fc600078e023c */
[----:B------:R-:W2:Y:S04]  /*fd10*/  LDL.LU.64 R60, [R1+0x640] ;  /* 0x00064000013c7983 */ /* 0x000ea80000300a00 */
[----:B-1----:R-:W2:Y:S04]  /*fd20*/  LDL.LU.64 R64, [R1+0x638] ;  /* 0x0006380001407983 */ /* 0x002ea80000300a00 */
[----:B------:R-:W-:Y:S01]  /*fd30*/  STL.64 [R1+0x170], R136 ;  /* 0x0001708801007387 */ /* 0x000fe20000100a00 */
[----:B------:R-:W-:-:S04]  /*fd40*/  IMAD.WIDE R132, R2, 0x4, R130 ;  /* 0x0000000402847825 */ /* 0x000fc800078e0282 */
[----:B------:R-:W-:Y:S02]  /*fd50*/  IMAD.WIDE R130, R2, 0x4, R238 ;  /* 0x0000000402827825 */ /* 0x000fe400078e02ee */
[----:B------:R-:W2:Y:S04]  /*fd60*/  LDL.LU.64 R238, [R1+0x630] ;  /* 0x0006300001ee7983 */ /* 0x000ea80000300a00 */
[----:B------:R-:W1:Y:S01]  /*fd70*/  S2R R190, SR_TID.X ;  /* 0x0000000000be7919 */ /* 0x000e620000002100 */
[----:B------:R-:W-:-:S04]  /*fd80*/  IADD3 R22, R191, -0x5e, RZ ;  /* 0xffffffa2bf167810 */ /* 0x000fc80007ffe0ff */
[----:B------:R-:W-:Y:S02]  /*fd90*/  ISETP.GE.U32.AND P4, PT, R22, 0x7fffff83, PT ;  /* 0x7fffff831600780c */ /* 0x000fe40003f86070 */
[C---:B------:R-:W-:Y:S01]  /*fda0*/  IADD3 R22, R191.reuse, -0x43, RZ ;  /* 0xffffffbdbf167810 */ /* 0x040fe20007ffe0ff */
[----:B------:R-:W-:Y:S03]  /*fdb0*/  STL.64 [R1+0x180], R132 ;  /* 0x0001808401007387 */ /* 0x000fe60000100a00 */
[----:B------:R-:W-:Y:S01]  /*fdc0*/  ISETP.GE.U32.AND P0, PT, R22, 0x7fffff9e, PT ;  /* 0x7fffff9e1600780c */ /* 0x000fe20003f06070 */
[----:B------:R-:W-:Y:S01]  /*fdd0*/  STL.64 [R1+0x198], R130 ;  /* 0x0001988201007387 */ /* 0x000fe20000100a00 */
[----:B------:R-:W-:Y:S01]  /*fde0*/  IADD3 R22, R191, -0x47, RZ ;  /* 0xffffffb9bf167810 */ /* 0x000fe20007ffe0ff */
[----:B------:R-:W-:-:S04]  /*fdf0*/  IMAD.WIDE R38, R2, 0x4, R38 ;  /* 0x0000000402267825 */ /* 0x000fc800078e0226 */
[----:B------:R1:W-:Y:S04]  /*fe00*/  LDGSTS.E [R23+0x2e800], [R136.64], !P4 ;  /* 0x2e80000088177fae */ /* 0x0003e8000e121844 */
[----:B------:R1:W-:Y:S02]  /*fe10*/  LDGSTS.E [R23+0x2ea00], [R132.64], !P4 ;  /* 0x2ea0000084177fae */ /* 0x0003e4000e121844 */
[----:B-1----:R-:W-:Y:S02]  /*fe20*/  LOP3.LUT R190, R190, 0x7f, RZ, 0xc0, !PT ;  /* 0x0000007fbebe7812 */ /* 0x002fe400078ec0ff */
[----:B------:R1:W-:Y:S03]  /*fe30*/  LDGSTS.E [R23+0x2ec00], [R130.64], !P4 ;  /* 0x2ec0000082177fae */ /* 0x0003e6000e121844 */
[----:B------:R-:W-:Y:S01]  /*fe40*/  IMAD.SHL.U32 R190, R190, 0x4, RZ ;  /* 0x00000004bebe7824 */ /* 0x000fe200078e00ff */
[----:B------:R1:W-:Y:S04]  /*fe50*/  STL.64 [R1+0x1a8], R38 ;  /* 0x0001a82601007387 */ /* 0x0003e80000100a00 */
[----:B------:R1:W-:Y:S01]  /*fe60*/  LDGSTS.E [R23+0x2ee00], [R38.64], !P4 ;  /* 0x2ee0000026177fae */ /* 0x0003e2000e121844 */
[----:B------:R-:W-:-:S02]  /*fe70*/  ISETP.GE.U32.AND P4, PT, R22, 0x7fffff9a, PT ;  /* 0x7fffff9a1600780c */ /* 0x000fc40003f86070 */
[----:B------:R-:W-:Y:S01]  /*fe80*/  LOP3.LUT R190, R190, 0x40, RZ, 0x3c, !PT ;  /* 0x00000040bebe7812 */ /* 0x000fe200078e3cff */
[----:B-1----:R-:W2:Y:S01]  /*fe90*/  LDL.LU.64 R38, [R1+0x5c8] ;  /* 0x0005c80001267983 */ /* 0x002ea20000300a00 */
[----:B------:R-:W-:-:S03]  /*fea0*/  IMAD.WIDE R130, R2, 0x4, R26 ;  /* 0x0000000402827825 */ /* 0x000fc600078e021a */
[----:B------:R-:W2:Y:S04]  /*feb0*/  LDL.LU.64 R26, [R1+0x5c0] ;  /* 0x0005c000011a7983 */ /* 0x000ea80000300a00 */
[----:B------:R1:W-:Y:S04]  /*fec0*/  STL.64 [R1+0x1b8], R130 ;  /* 0x0001b88201007387 */ /* 0x0003e80000100a00 */
[----:B------:R-:W2:Y:S04]  /*fed0*/  LDL.LU.64 R22, [R1+0x5b8] ;  /* 0x0005b80001167983 */ /* 0x000ea80000300a00 */
[----:B------:R-:W2:Y:S04]  /*fee0*/  LDL.LU.64 R132, [R1+0x5b0] ;  /* 0x0005b00001847983 */ /* 0x000ea80000300a00 */
[----:B------:R1:W-:Y:S02]  /*fef0*/  LDGSTS.E [R190+0x21000], [R130.64], !P0 ;  /* 0x2100000082be7fae */ /* 0x0003e4000c121844 */
[----:B-1----:R-:W-:Y:S01]  /*ff00*/  IADD3 R130, R191, -0x4b, RZ ;  /* 0xffffffb5bf827810 */ /* 0x002fe20007ffe0ff */
[----:B----4-:R-:W-:-:S05]  /*ff10*/  IMAD.WIDE R124, R2, 0x4, R124 ;  /* 0x00000004027c7825 */ /* 0x010fca00078e027c */
[----:B------:R1:W-:Y:S04]  /*ff20*/  STL.64 [R1+0x1d0], R124 ;  /* 0x0001d07c01007387 */ /* 0x0003e80000100a00 */
[----:B------:R1:W-:Y:S01]  /*ff30*/  LDGSTS.E [R190+0x21200], [R124.64], !P0 ;  /* 0x212000007cbe7fae */ /* 0x0003e2000c121844 */
[----:B------:R-:W-:-:S04]  /*ff40*/  IMAD.WIDE R34, R2, 0x4, R34 ;  /* 0x0000000402227825 */ /* 0x000fc800078e0222 */
[----:B--2---:R-:W-:Y:S01]  /*ff50*/  IMAD.WIDE R24, R2, 0x4, R24 ;  /* 0x0000000402187825 */ /* 0x004fe200078e0218 */
[----:B------:R2:W-:Y:S04]  /*ff60*/  STL.64 [R1+0x1e0], R34 ;  /* 0x0001e02201007387 */ /* 0x0005e80000100a00 */
[----:B------:R4:W-:Y:S04]  /*ff70*/  STL.64 [R1+0x1f0], R24 ;  /* 0x0001f01801007387 */ /* 0x0009e80000100a00 */
[----:B------:R2:W-:Y:S04]  /*ff80*/  LDGSTS.E [R190+0x21400], [R34.64], !P0 ;  /* 0x2140000022be7fae */ /* 0x0005e8000c121844 */
[----:B-1----:R-:W3:Y:S04]  /*ff90*/  LDL.LU.64 R124, [R1+0x548] ;  /* 0x00054800017c7983 */ /* 0x002ee80000300a00 */
[----:B------:R4:W-:Y:S01]  /*ffa0*/  LDGSTS.E [R190+0x21600], [R24.64], !P0 ;  /* 0x2160000018be7fae */ /* 0x0009e2000c121844 */
[----:B------:R-:W-:-:S03]  /*ffb0*/  ISETP.GE.U32.AND P0, PT, R130, 0x7fffff96, PT ;  /* 0x7fffff968200780c */ /* 0x000fc60003f06070 */
[----:B--2---:R-:W2:Y:S04]  /*ffc0*/  LDL.LU.64 R34, [R1+0x540] ;  /* 0x0005400001227983 */ /* 0x004ea80000300a00 */
[----:B----4-:R-:W4:Y:S01]  /*ffd0*/  LDL.LU.64 R24, [R1+0x538] ;  /* 0x0005380001187983 */ /* 0x010f220000300a00 */
[----:B------:R-:W-:-:S05]  /*ffe0*/  IMAD.WIDE R136, R2, 0x4, R126 ;  /* 0x0000000402887825 */ /* 0x000fca00078e027e */
[----:B------:R1:W-:Y:S01]  /*fff0*/  LDGSTS.E [R190+0x23000], [R136.64], !P4 ;  /* 0x2300000088be7fae */ /* 0x0003e2000e121844 */
[----:B------:R-:W-:-:S05]  /*10000*/  IMAD.WIDE R60, R2, 0x4, R60 ;  /* 0x00000004023c7825 */ /* 0x000fca00078e023c */
[----:B------:R1:W-:Y:S01]  /*10010*/  LDGSTS.E [R190+0x23200], [R60.64], !P4 ;  /* 0x232000003cbe7fae */ /* 0x0003e2000e121844 */
[----:B------:R-:W-:-:S03]  /*10020*/  IMAD.WIDE R130, R2, 0x4, R64 ;  /* 0x0000000402827825 */ /* 0x000fc600078e0240 */
[----:B------:R-:W4:Y:S04]  /*10030*/  LDL.LU.64 R64, [R1+0x530] ;  /* 0x0005300001407983 */ /* 0x000f280000300a00 */
[----:B------:R-:W-:Y:S04]  /*10040*/  STL.64 [R1+0x200], R136 ;  /* 0x0002008801007387 */ /* 0x000fe80000100a00 */
[----:B------:R1:W-:Y:S01]  /*10050*/  STL.64 [R1+0x210], R60 ;  /* 0x0002103c01007387 */ /* 0x0003e20000100a00 */
[----:B------:R-:W-:-:S03]  /*10060*/  IMAD.WIDE R126, R2, 0x4, R238 ;  /* 0x00000004027e7825 */ /* 0x000fc600078e02ee */
[----:B------:R1:W-:Y:S04]  /*10070*/  STL.64 [R1+0x228], R130 ;  /* 0x0002288201007387 */ /* 0x0003e80000100a00 */
[----:B------:R1:W-:Y:S02]  /*10080*/  STL.64 [R1+0x230], R126 ;  /* 0x0002307e01007387 */ /* 0x0003e40000100a00 */
[----:B-1----:R-:W-:Y:S02]  /*10090*/  IADD3 R60, R191, -0x4f, RZ ;  /* 0xffffffb1bf3c7810 */ /* 0x002fe40007ffe0ff */
[----:B------:R1:W-:Y:S04]  /*100a0*/  LDGSTS.E [R190+0x23400], [R130.64], !P4 ;  /* 0x2340000082be7fae */ /* 0x0003e8000e121844 */
[----:B------:R1:W-:Y:S01]  /*100b0*/  LDGSTS.E [R190+0x23600], [R126.64], !P4 ;  /* 0x236000007ebe7fae */ /* 0x0003e2000e121844 */
[----:B------:R-:W-:-:S03]  /*100c0*/  ISETP.GE.U32.AND P4, PT, R60, 0x7fffff92, PT ;  /* 0x7fffff923c00780c */ /* 0x000fc60003f86070 */
[----:B-1----:R-:W4:Y:S04]  /*100d0*/  LDL.LU.64 R130, [R1+0x4e8] ;  /* 0x0004e80001827983 */ /* 0x002f280000300a00 */
[----:B------:R-:W4:Y:S04]  /*100e0*/  LDL.LU.64 R126, [R1+0x4e0] ;  /* 0x0004e000017e7983 */ /* 0x000f280000300a00 */
[----:B------:R-:W4:Y:S04]  /*100f0*/  LDL.LU.64 R60, [R1+0x4d8] ;  /* 0x0004d800013c7983 */ /* 0x000f280000300a00 */
[----:B------:R-:W4:Y:S01]  /*10100*/  LDL.LU.64 R238, [R1+0x4d0] ;  /* 0x0004d00001ee7983 */ /* 0x000f220000300a00 */
[----:B------:R-:W-:-:S05]  /*10110*/  IMAD.WIDE R38, R2, 0x4, R38 ;  /* 0x0000000402267825 */ /* 0x000fca00078e0226 */
[----:B------:R1:W-:Y:S01]  /*10120*/  STL.64 [R1+0x240], R38 ;  /* 0x0002402601007387 */ /* 0x0003e20000100a00 */
[----:B------:R-:W-:-:S03]  /*10130*/  IMAD.WIDE R26, R2, 0x4, R26 ;  /* 0x00000004021a7825 */ /* 0x000fc600078e021a */
[----:B------:R1:W-:Y:S04]  /*10140*/  LDGSTS.E [R190+0x25000], [R38.64], !P0 ;  /* 0x2500000026be7fae */ /* 0x0003e8000c121844 */
[----:B------:R1:W-:Y:S01]  /*10150*/  LDGSTS.E [R190+0x25200], [R26.64], !P0 ;  /* 0x252000001abe7fae */ /* 0x0003e2000c121844 */
[----:B------:R-:W-:-:S04]  /*10160*/  IMAD.WIDE R22, R2, 0x4, R22 ;  /* 0x0000000402167825 */ /* 0x000fc800078e0216 */
[----:B------:R-:W-:Y:S01]  /*10170*/  IMAD.WIDE R132, R2, 0x4, R132 ;  /* 0x0000000402847825 */ /* 0x000fe200078e0284 */
[----:B-1----:R-:W-:Y:S01]  /*10180*/  IADD3 R38, R191, -0x53, RZ ;  /* 0xffffffadbf267810 */ /* 0x002fe20007ffe0ff */
[----:B------:R1:W-:Y:S04]  /*10190*/  LDGSTS.E [R190+0x25400], [R22.64], !P0 ;  /* 0x2540000016be7fae */ /* 0x0003e8000c121844 */
[----:B------:R-:W-:Y:S04]  /*101a0*/  STL.64 [R1+0x260], R26 ;  /* 0x0002601a01007387 */ /* 0x000fe80000100a00 */
[----:B------:R1:W-:Y:S01]  /*101b0*/  LDGSTS.E [R190+0x25600], [R132.64], !P0 ;  /* 0x2560000084be7fae */ /* 0x0003e2000c121844 */
[----:B------:R-:W-:-:S03]  /*101c0*/  ISETP.GE.U32.AND P0, PT, R38, 0x7fffff8e, PT ;  /* 0x7fffff8e2600780c */ /* 0x000fc60003f06070 */
[----:B------:R1:W-:Y:S04]  /*101d0*/  STL.64 [R1+0x270], R22 ;  /* 0x0002701601007387 */ /* 0x0003e80000100a00 */
[----:B------:R1:W-:Y:S04]  /*101e0*/  STL.64 [R1+0x288], R132 ;  /* 0x0002888401007387 */ /* 0x0003e80000100a00 */
[----:B-1----:R-:W4:Y:S04]  /*101f0*/  LDL.LU.64 R22, [R1+0x498] ;  /* 0x0004980001167983 */ /* 0x002f280000300a00 */
[----:B------:R-:W4:Y:S04]  /*10200*/  LDL.LU.64 R26, [R1+0x490] ;  /* 0x00049000011a7983 */ /* 0x000f280000300a00 */
[----:B------:R-:W4:Y:S01]  /*10210*/  LDL.LU.64 R132, [R1+0x488] ;  /* 0x0004880001847983 */ /* 0x000f220000300a00 */
[----:B---3--:R-:W-:-:S05]  /*10220*/  IMAD.WIDE R38, R2, 0x4, R124 ;  /* 0x0000000402267825 */ /* 0x008fca00078e027c */
[----:B------:R1:W-:Y:S01]  /*10230*/  STL.64 [R1+0x290], R38 ;  /* 0x0002902601007387 */ /* 0x0003e20000100a00 */
[----:B--2---:R-:W-:-:S03]  /*10240*/  IMAD.WIDE R34, R2, 0x4, R34 ;  /* 0x0000000402227825 */ /* 0x004fc600078e0222 */
[----:B------:R-:W2:Y:S01]  /*10250*/  LDL.LU.64 R124, [R1+0x480] ;  /* 0x00048000017c7983 */ /* 0x000ea20000300a00 */
[----:B----4-:R-:W-:-:S03]  /*10260*/  IMAD.WIDE R24, R2, 0x4, R24 ;  /* 0x0000000402187825 */ /* 0x010fc600078e0218 */
[----:B------:R3:W-:Y:S04]  /*10270*/  STL.64 [R1+0x2a0], R34 ;  /* 0x0002a02201007387 */ /* 0x0007e80000100a00 */
[----:B------:R4:W-:Y:S04]  /*10280*/  STL.64 [R1+0x2c0], R24 ;  /* 0x0002c01801007387 */ /* 0x0009e80000100a00 */
[----:B------:R1:W-:Y:S04]  /*10290*/  LDGSTS.E [R190+0x27000], [R38.64], !P4 ;  /* 0x2700000026be7fae */ /* 0x0003e8000e121844 */
[----:B------:R3:W-:Y:S04]  /*102a0*/  LDGSTS.E [R190+0x27200], [R34.64], !P4 ;  /* 0x2720000022be7fae */ /* 0x0007e8000e121844 */
[----:B------:R4:W-:Y:S01]  /*102b0*/  LDGSTS.E [R190+0x27400], [R24.64], !P4 ;  /* 0x2740000018be7fae */ /* 0x0009e2000e121844 */
[----:B-1----:R-:W-:Y:S01]  /*102c0*/  IADD3 R38, R191, -0x57, RZ ;  /* 0xffffffa9bf267810 */ /* 0x002fe20007ffe0ff */
[----:B------:R-:W-:-:S05]  /*102d0*/  IMAD.WIDE R136, R2, 0x4, R64 ;  /* 0x0000000402887825 */ /* 0x000fca00078e0240 */
[----:B------:R1:W-:Y:S04]  /*102e0*/  STL.64 [R1+0x2d0], R136 ;  /* 0x0002d08801007387 */ /* 0x0003e80000100a00 */
[----:B---3--:R-:W3:Y:S04]  /*102f0*/  LDL.LU.64 R34, [R1+0x478] ;  /* 0x0004780001227983 */ /* 0x008ee80000300a00 */
[----:B----4-:R-:W4:Y:S04]  /*10300*/  LDL.LU.64 R24, [R1+0x470] ;  /* 0x0004700001187983 */ /* 0x010f280000300a00 */
[----:B------:R1:W-:Y:S01]  /*10310*/  LDGSTS.E [R190+0x27600], [R136.64], !P4 ;  /* 0x2760000088be7fae */ /* 0x0003e2000e121844 */
[----:B------:R-:W-:-:S03]  /*10320*/  ISETP.GE.U32.AND P4, PT, R38, 0x7fffff8a, PT ;  /* 0x7fffff8a2600780c */ /* 0x000fc60003f86070 */
[----:B------:R-:W4:Y:S01]  /*10330*/  LDL.LU.64 R64, [R1+0x468] ;  /* 0x0004680001407983 */ /* 0x000f220000300a00 */
[----:B-1----:R-:W-:-:S04]  /*10340*/  IMAD.WIDE R136, R2, 0x4, R130 ;  /* 0x0000000402887825 */ /* 0x002fc800078e0282 */
[C---:B------:R-:W-:Y:S01]  /*10350*/  IMAD.WIDE R38, R2.reuse, 0x4, R126 ;  /* 0x0000000402267825 */ /* 0x040fe200078e027e */
[----:B------:R-:W-:Y:S03]  /*10360*/  STL.64 [R1+0x2f0], R136 ;  /* 0x0002f08801007387 */ /* 0x000fe60000100a00 */
[C---:B------:R-:W-:Y:S01]  /*10370*/  IMAD.WIDE R130, R2.reuse, 0x4, R60 ;  /* 0x0000000402827825 */ /* 0x040fe200078e023c */
[----:B------:R1:W-:Y:S03]  /*10380*/  LDGSTS.E [R190+0x29000], [R136.64], !P0 ;  /* 0x2900000088be7fae */ /* 0x0003e6000c121844 */
[----:B------:R-:W-:Y:S01]  /*10390*/  IMAD.WIDE R126, R2, 0x4, R238 ;  /* 0x00000004027e7825 */ /* 0x000fe200078e02ee */
[----:B------:R-:W4:Y:S04]  /*103a0*/  LDL.LU.64 R60, [R1+0x460] ;  /* 0x00046000013c7983 */ /* 0x000f280000300a00 */
[----:B------:R1:W-:Y:S04]  /*103b0*/  STL.64 [R1+0x300], R38 ;  /* 0x0003002601007387 */ /* 0x0003e80000100a00 */
[----:B------:R1:W-:Y:S04]  /*103c0*/  STL.64 [R1+0x320], R130 ;  /* 0x0003208201007387 */ /* 0x0003e80000100a00 */
[----:B------:R1:W-:Y:S04]  /*103d0*/  STL.64 [R1+0x330], R126 ;  /* 0x0003307e01007387 */ /* 0x0003e80000100a00 */
[----:B------:R-:W4:Y:S04]  /*103e0*/  LDL.LU.64 R238, [R1+0x458] ;  /* 0x0004580001ee7983 */ /* 0x000f280000300a00 */
[----:B------:R1:W-:Y:S04]  /*103f0*/  LDGSTS.E [R190+0x29200], [R38.64], !P0 ;  /* 0x2920000026be7fae */ /* 0x0003e8000c121844 */
[----:B------:R1:W-:Y:S04]  /*10400*/  LDGSTS.E [R190+0x29400], [R130.64], !P0 ;  /* 0x2940000082be7fae */ /* 0x0003e8000c121844 */
[----:B------:R1:W-:Y:S02]  /*10410*/  LDGSTS.E [R190+0x29600], [R126.64], !P0 ;  /* 0x296000007ebe7fae */ /* 0x0003e4000c121844 */
[----:B-1----:R-:W-:-:S04]  /*10420*/  IADD3 R38, R191, -0x5b, RZ ;  /* 0xffffffa5bf267810 */ /* 0x002fc80007ffe0ff */
[----:B------:R-:W-:Y:S01]  /*10430*/  ISETP.GE.U32.AND P0, PT, R38, 0x7fffff86, PT ;  /* 0x7fffff862600780c */ /* 0x000fe20003f06070 */
[C---:B------:R-:W-:Y:S02]  /*10440*/  IMAD.WIDE R38, R2.reuse, 0x4, R22 ;  /* 0x0000000402267825 */ /* 0x040fe400078e0216 */
[----:B------:R-:W4:Y:S02]  /*10450*/  LDL.LU.64 R22, [R1+0x450] ;  /* 0x0004500001167983 */ /* 0x000f240000300a00 */
[C---:B------:R-:W-:Y:S02]  /*10460*/  IMAD.WIDE R26, R2.reuse, 0x4, R26 ;  /* 0x00000004021a7825 */ /* 0x040fe400078e021a */
[----:B------:R-:W4:Y:S02]  /*10470*/  LDL.LU.64 R130, [R1+0x448] ;  /* 0x0004480001827983 */ /* 0x000f240000300a00 */
[----:B------:R-:W-:Y:S02]  /*10480*/  IMAD.WIDE R132, R2, 0x4, R132 ;  /* 0x0000000402847825 */ /* 0x000fe400078e0284 */
[----:B------:R1:W-:Y:S04]  /*10490*/  STL.64 [R1+0x340], R38 ;  /* 0x0003402601007387 */ /* 0x0003e80000100a00 */
[----:B------:R-:W4:Y:S04]  /*104a0*/  LDL.LU.64 R126, [R1+0x440] ;  /* 0x00044000017e7983 */ /* 0x000f280000300a00 */
[----:B------:R1:W-:Y:S04]  /*104b0*/  LDGSTS.E [R190+0x2b000], [R38.64], !P4 ;  /* 0x2b00000026be7fae */ /* 0x0003e8000e121844 */
[----:B------:R1:W-:Y:S04]  /*104c0*/  STL.64 [R1+0x350], R26 ;  /* 0x0003501a01007387 */ /* 0x0003e80000100a00 */
[----:B------:R1:W-:Y:S04]  /*104d0*/  LDGSTS.E [R190+0x2b200], [R26.64], !P4 ;  /* 0x2b2000001abe7fae */ /* 0x0003e8000e121844 */
[----:B------:R3:W-:Y:S01]  /*104e0*/  STL.64 [R1+0x358], R132 ;  /* 0x0003588401007387 */ /* 0x0007e20000100a00 */
[----:B-1----:R-:W-:-:S03]  /*104f0*/  IADD3 R38, R191, -0x5f, RZ ;  /* 0xffffffa1bf267810 */ /* 0x002fc60007ffe0ff */
[----:B------:R3:W-:Y:S04]  /*10500*/  LDGSTS.E [R190+0x2b400], [R132.64], !P4 ;  /* 0x2b40000084be7fae */ /* 0x0007e8000e121844 */
[----:B------:R-:W4:Y:S01]  /*10510*/  LDL.LU.64 R26, [R1+0x6a8] ;  /* 0x0006a800011a7983 */ /* 0x000f220000300a00 */
[----:B--2---:R-:W-:-:S05]  /*10520*/  IMAD.WIDE R124, R2, 0x4, R124 ;  /* 0x00000004027c7825 */ /* 0x004fca00078e027c */
[----:B------:R1:W-:Y:S04]  /*10530*/  STL.64 [R1+0x360], R124 ;  /* 0x0003607c01007387 */ /* 0x0003e80000100a00 */
[----:B------:R1:W-:Y:S01]  /*10540*/  LDGSTS.E [R190+0x2b600], [R124.64], !P4 ;  /* 0x2b6000007cbe7fae */ /* 0x0003e2000e121844 */
[----:B------:R-:W-:Y:S01]  /*10550*/  ISETP.GE.U32.AND P4, PT, R38, 0x7fffff82, PT ;  /* 0x7fffff822600780c */ /* 0x000fe20003f86070 */
[----:B---3--:R-:W-:-:S04]  /*10560*/  IMAD.WIDE R132, R2, 0x4, R34 ;  /* 0x0000000402847825 */ /* 0x008fc800078e0222 */
[C---:B----4-:R-:W-:Y:S01]  /*10570*/  IMAD.WIDE R34, R2.reuse, 0x4, R24 ;  /* 0x0000000402227825 */ /* 0x050fe200078e0218 */
[----:B------:R2:W-:Y:S04]  /*10580*/  LDGSTS.E [R190+0x2d000], [R132.64], !P0 ;  /* 0x2d00000084be7fae */ /* 0x0005e8000c121844 */
[----:B------:R-:W3:Y:S04]  /*10590*/  LDL.LU.64 R24, [R1+0x6a0] ;  /* 0x0006a00001187983 */ /* 0x000ee80000300a00 */
[----:B------:R-:W-:Y:S01]  /*105a0*/  STL.64 [R1+0x368], R132 ;  /* 0x0003688401007387 */ /* 0x000fe20000100a00 */
[----:B-1----:R-:W-:-:S03]  /*105b0*/  IMAD.WIDE R124, R2, 0x4, R64 ;  /* 0x00000004027c7825 */ /* 0x002fc600078e0240 */
[----:B------:R-:W4:Y:S04]  /*105c0*/  LDL.LU.64 R38, [R1+0x698] ;  /* 0x0006980001267983 */ /* 0x000f280000300a00 */
[----:B------:R1:W-:Y:S04]  /*105d0*/  STL.64 [R1+0x370], R34 ;  /* 0x0003702201007387 */ /* 0x0003e80000100a00 */
[----:B------:R-:W4:Y:S04]  /*105e0*/  LDL.LU.64 R64, [R1+0x690] ;  /* 0x0006900001407983 */ /* 0x000f280000300a00 */
[----:B------:R1:W-:Y:S04]  /*105f0*/  LDGSTS.E [R190+0x2d200], [R34.64], !P0 ;  /* 0x2d20000022be7fae */ /* 0x0003e8000c121844 */
[----:B------:R-:W-:Y:S01]  /*10600*/  STL.64 [R1+0x378], R124 ;  /* 0x0003787c01007387 */ /* 0x000fe20000100a00 */
[----:B------:R-:W-:-:S03]  /*10610*/  IMAD.WIDE R60, R2, 0x4, R60 ;  /* 0x00000004023c7825 */ /* 0x000fc600078e023c */
[----:B------:R2:W-:Y:S01]  /*10620*/  LDGSTS.E [R190+0x2d400], [R124.64], !P0 ;  /* 0x2d4000007cbe7fae */ /* 0x0005e2000c121844 */
[----:B-1----:R-:W-:-:S03]  /*10630*/  IADD3 R34, R191, -0x44, RZ ;  /* 0xffffffbcbf227810 */ /* 0x002fc60007ffe0ff */
[----:B------:R1:W-:Y:S04]  /*10640*/  STL.64 [R1+0x3b0], R60 ;  /* 0x0003b03c01007387 */ /* 0x0003e80000100a00 */
[----:B------:R1:W-:Y:S01]  /*10650*/  LDGSTS.E [R190+0x2d600], [R60.64], !P0 ;  /* 0x2d6000003cbe7fae */ /* 0x0003e2000c121844 */
[----:B------:R-:W-:Y:S01]  /*10660*/  ISETP.GE.U32.AND P0, PT, R34, 0x7fffff9d, PT ;  /* 0x7fffff9d2200780c */ /* 0x000fe20003f06070 */
[C---:B--2---:R-:W-:Y:S02]  /*10670*/  IMAD.WIDE R132, R2.reuse, 0x4, R238 ;  /* 0x0000000402847825 */ /* 0x044fe400078e02ee */
[----:B-1----:R-:W2:Y:S04]  /*10680*/  LDL.LU.64 R60, [R1+0x628] ;  /* 0x00062800013c7983 */ /* 0x002ea80000300a00 */
[----:B------:R-:W2:Y:S04]  /*10690*/  LDL.LU.64 R34, [R1+0x620] ;  /* 0x0006200001227983 */ /* 0x000ea80000300a00 */
[----:B------:R-:W2:Y:S04]  /*106a0*/  LDL.LU.64 R124, [R1+0x618] ;  /* 0x00061800017c7983 */ /* 0x000ea80000300a00 */
[----:B------:R-:W-:Y:S04]  /*106b0*/  STL.64 [R1+0x3a8], R132 ;  /* 0x0003a88401007387 */ /* 0x000fe80000100a00 */
[----:B------:R-:W2:Y:S04]  /*106c0*/  LDL.LU.64 R238, [R1+0x610] ;  /* 0x0006100001ee7983 */ /* 0x000ea80000300a00 */
[----:B------:R1:W-:Y:S01]  /*106d0*/  LDGSTS.E [R190+0x2f000], [R132.64], !P4 ;  /* 0x2f00000084be7fae */ /* 0x0003e2000e121844 */
[----:B------:R-:W-:Y:S01]  /*106e0*/  LOP3.LUT R3, R3, 0x60, RZ, 0x3c, !PT ;  /* 0x0000006003037812 */ /* 0x000fe200078e3cff */
[----:B------:R-:W-:-:S04]  /*106f0*/  IMAD.WIDE R22, R2, 0x4, R22 ;  /* 0x0000000402167825 */ /* 0x000fc800078e0216 */
[C---:B------:R-:W-:Y:S01]  /*10700*/  IMAD.WIDE R130, R2.reuse, 0x4, R130 ;  /* 0x0000000402827825 */ /* 0x040fe200078e0282 */
[----:B------:R1:W-:Y:S04]  /*10710*/  STL.64 [R1+0x3a0], R22 ;  /* 0x0003a01601007387 */ /* 0x0003e80000100a00 */
[----:B------:R1:W-:Y:S01]  /*10720*/  LDGSTS.E [R190+0x2f200], [R22.64], !P4 ;  /* 0x2f20000016be7fae */ /* 0x0003e2000e121844 */
[----:B------:R-:W-:-:S03]  /*10730*/  IMAD.WIDE R126, R2, 0x4, R126 ;  /* 0x00000004027e7825 */ /* 0x000fc600078e027e */
[----:B------:R1:W-:Y:S04]  /*10740*/  STL.64 [R1+0x398], R130 ;  /* 0x0003988201007387 */ /* 0x0003e80000100a00 */
[----:B------:R1:W-:Y:S02]  /*10750*/  LDGSTS.E [R190+0x2f400], [R130.64], !P4 ;  /* 0x2f40000082be7fae */ /* 0x0003e4000e121844 */
[----:B-1----:R-:W-:Y:S02]  /*10760*/  IADD3 R22, R191, -0x48, RZ ;  /* 0xffffffb8bf167810 */ /* 0x002fe40007ffe0ff */
[----:B------:R1:W-:Y:S04]  /*10770*/  STL.64 [R1+0x390], R126 ;  /* 0x0003907e01007387 */ /* 0x0003e80000100a00 */
[----:B------:R1:W-:Y:S01]  /*10780*/  LDGSTS.E [R190+0x2f600], [R126.64], !P4 ;  /* 0x2f6000007ebe7fae */ /* 0x0003e2000e121844 */
[----:B------:R-:W-:-:S03]  /*10790*/  ISETP.GE.U32.AND P4, PT, R22, 0x7fffff99, PT ;  /* 0x7fffff991600780c */ /* 0x000fc60003f86070 */
[----:B------:R-:W2:Y:S04]  /*107a0*/  LDL.LU.64 R132, [R1+0x5a8] ;  /* 0x0005a80001847983 */ /* 0x000ea80000300a00 */
[----:B------:R-:W2:Y:S01]  /*107b0*/  LDL.LU.64 R22, [R1+0x5a0] ;  /* 0x0005a00001167983 */ /* 0x000ea20000300a00 */
[----:B------:R-:W-:-:S05]  /*107c0*/  IMAD.WIDE R26, R2, 0x4, R26 ;  /* 0x00000004021a7825 */ /* 0x000fca00078e021a */
[----:B------:R-:W-:Y:S04]  /*107d0*/  STL.64 [R1+0x3b8], R26 ;  /* 0x0003b81a01007387 */ /* 0x000fe80000100a00 */
[----:B------:R-:W2:Y:S04]  /*107e0*/  LDL.LU.64 R130, [R1+0x598] ;  /* 0x0005980001827983 */ /* 0x000ea80000300a00 */
[----:B-1----:R-:W2:Y:S04]  /*107f0*/  LDL.LU.64 R126, [R1+0x590] ;  /* 0x00059000017e7983 */ /* 0x002ea80000300a00 */
[----:B------:R1:W-:Y:S01]  /*10800*/  LDGSTS.E [R3+0x21800], [R26.64], !P0 ;  /* 0x218000001a037fae */ /* 0x0003e2000c121844 */
[----:B---3--:R-:W-:-:S04]  /*10810*/  IMAD.WIDE R24, R2, 0x4, R24 ;  /* 0x0000000402187825 */ /* 0x008fc800078e0218 */
[C---:B----4-:R-:W-:Y:S01]  /*10820*/  IMAD.WIDE R138, R2.reuse, 0x4, R38 ;  /* 0x00000004028a7825 */ /* 0x050fe200078e0226 */
[----:B------:R3:W-:Y:S04]  /*10830*/  STL.64 [R1+0x3c8], R24 ;  /* 0x0003c81801007387 */ /* 0x0007e80000100a00 */
[----:B------:R3:W-:Y:S01]  /*10840*/  LDGSTS.E [R3+0x21a00], [R24.64], !P0 ;  /* 0x21a0000018037fae */ /* 0x0007e2000c121844 */
[----:B------:R-:W-:-:S03]  /*10850*/  IMAD.WIDE R136, R2, 0x4, R64 ;  /* 0x0000000402887825 */ /* 0x000fc600078e0240 */
[----:B------:R4:W-:Y:S01]  /*10860*/  STL.64 [R1+0x3d0], R138 ;  /* 0x0003d08a01007387 */ /* 0x0009e20000100a00 */
[----:B------:R-:W-:-:S03]  /*10870*/  IADD3 R38, R191, -0x4c, RZ ;  /* 0xffffffb4bf267810 */ /* 0x000fc60007ffe0ff */
[----:B------:R4:W-:Y:S04]  /*10880*/  LDGSTS.E [R3+0x21c00], [R138.64], !P0 ;  /* 0x21c000008a037fae */ /* 0x0009e8000c121844 */
[----:B---3--:R-:W3:Y:S04]  /*10890*/  LDL.LU.64 R24, [R1+0x438] ;  /* 0x0004380001187983 */ /* 0x008ee80000300a00 */
[----:B------:R2:W-:Y:S04]  /*108a0*/  STL.64 [R1+0x3d8], R136 ;  /* 0x0003d88801007387 */ /* 0x0005e80000100a00 */
[----:B-1----:R-:W3:Y:S04]  /*108b0*/  LDL.LU.64 R26, [R1+0x430] ;  /* 0x00043000011a7983 */ /* 0x002ee80000300a00 */
[----:B------:R-:W3:Y:S04]  /*108c0*/  LDL.LU.64 R64, [R1+0x428] ;  /* 0x0004280001407983 */ /* 0x000ee80000300a00 */
[----:B------:R1:W-:Y:S01]  /*108d0*/  LDGSTS.E [R3+0x21e00], [R136.64], !P0 ;  /* 0x21e0000088037fae */ /* 0x0003e2000c121844 */
[----:B------:R-:W-:Y:S01]  /*108e0*/  ISETP.GE.U32.AND P0, PT, R38, 0x7fffff95, PT ;  /* 0x7fffff952600780c */ /* 0x000fe20003f06070 */
[----:B--2---:R-:W-:-:S04]  /*108f0*/  IMAD.WIDE R60, R2, 0x4, R60 ;  /* 0x00000004023c7825 */ /* 0x004fc800078e023c */
[C---:B------:R-:W-:Y:S01]  /*10900*/  IMAD.WIDE R34, R2.reuse, 0x4, R34 ;  /* 0x0000000402227825 */ /* 0x040fe200078e0222 */
[----:B------:R-:W-:Y:S03]  /*10910*/  STL.64 [R1+0x3e8], R60 ;  /* 0x0003e83c01007387 */ /* 0x000fe60000100a00 */
[C---:B------:R-:W-:Y:S01]  /*10920*/  IMAD.WIDE R230, R2.reuse, 0x4, R124 ;  /* 0x0000000402e67825 */ /* 0x040fe200078e027c */
[----:B------:R-:W2:Y:S04]  /*10930*/  LDL.LU.64 R38, [R1+0x348] ;  /* 0x0003480001267983 */ /* 0x000ea80000300a00 */
[----:B------:R1:W-:Y:S01]  /*10940*/  STL.64 [R1+0x3f0], R34 ;  /* 0x0003f02201007387 */ /* 0x0003e20000100a00 */
[----:B----4-:R-:W-:-:S03]  /*10950*/  IMAD.WIDE R138, R2, 0x4, R238 ;  /* 0x00000004028a7825 */ /* 0x010fc600078e02ee */
[----:B------:R4:W-:Y:S04]  /*10960*/  LDGSTS.E [R3+0x23800], [R60.64], !P4 ;  /* 0x238000003c037fae */ /* 0x0009e8000e121844 */
[----:B------:R-:W-:Y:S04]  /*10970*/  STL.64 [R1+0x400], R230 ;  /* 0x000400e601007387 */ /* 0x000fe80000100a00 */
[----:B------:R4:W-:Y:S04]  /*10980*/  LDGSTS.E [R3+0x23a00], [R34.64], !P4 ;  /* 0x23a0000022037fae */ /* 0x0009e8000e121844 */
[----:B------:R-:W-:Y:S01]  /*10990*/  STL.64 [R1+0x410], R138 ;  /* 0x0004108a01007387 */ /* 0x000fe20000100a00 */
[----:B-1----:R-:W-:-:S03]  /*109a0*/  IADD3 R136, R191, -0x50, RZ ;  /* 0xffffffb0bf887810 */ /* 0x002fc60007ffe0ff */
[----:B------:R1:W-:Y:S04]  /*109b0*/  LDGSTS.E [R3+0x23c00], [R230.64], !P4 ;  /* 0x23c00000e6037fae */ /* 0x0003e8000e121844 */
[----:B----4-:R-:W4:Y:S04]  /*109c0*/  LDL.LU.64 R34, [R1+0x338] ;  /* 0x0003380001227983 */ /* 0x010f280000300a00 */
[----:B------:R-:W4:Y:S04]  /*109d0*/  LDL.LU.64 R124, [R1+0x328] ;  /* 0x00032800017c7983 */ /* 0x000f280000300a00 */
[----:B------:R-:W4:Y:S04]  /*109e0*/  LDL.LU.64 R60, [R1+0x318] ;  /* 0x00031800013c7983 */ /* 0x000f280000300a00 */
[----:B------:R-:W4:Y:S04]  /*109f0*/  LDL.LU.64 R238, [R1+0x310] ;  /* 0x0003100001ee7983 */ /* 0x000f280000300a00 */
[----:B------:R1:W-:Y:S01]  /*10a00*/  LDGSTS.E [R3+0x23e00], [R138.64], !P4 ;  /* 0x23e000008a037fae */ /* 0x0003e2000e121844 */
[----:B------:R-:W-:Y:S01]  /*10a10*/  ISETP.GE.U32.AND P4, PT, R136, 0x7fffff91, PT ;  /* 0x7fffff918800780c */ /* 0x000fe20003f86070 */
[----:B------:R-:W-:-:S04]  /*10a20*/  IMAD.WIDE R132, R2, 0x4, R132 ;  /* 0x0000000402847825 */ /* 0x000fc800078e0284 */
[C---:B------:R-:W-:Y:S01]  /*10a30*/  IMAD.WIDE R22, R2.reuse, 0x4, R22 ;  /* 0x0000000402167825 */ /* 0x040fe200078e0216 */
[----:B------:R-:W-:Y:S04]  /*10a40*/  STL.64 [R1+0x418], R132 ;  /* 0x0004188401007387 */ /* 0x000fe80000100a00 */
[----:B------:R3:W-:Y:S04]  /*10a50*/  LDGSTS.E [R3+0x25800], [R132.64], !P0 ;  /* 0x2580000084037fae */ /* 0x0007e8000c121844 */
[----:B------:R1:W-:Y:S01]  /*10a60*/  STL.64 [R1+0x440], R22 ;  /* 0x0004401601007387 */ /* 0x0003e20000100a00 */
[----:B------:R-:W-:-:S03]  /*10a70*/  IMAD.WIDE R130, R2, 0x4, R130 ;  /* 0x0000000402827825 */ /* 0x000fc600078e0282 */
[----:B------:R1:W-:Y:S01]  /*10a80*/  LDGSTS.E [R3+0x25a00], [R22.64], !P0 ;  /* 0x25a0000016037fae */ /* 0x0003e2000c121844 */
[----:B------:R-:W-:-:S03]  /*10a90*/  IMAD.WIDE R126, R2, 0x4, R126 ;  /* 0x00000004027e7825 */ /* 0x000fc600078e027e */
[----:B------:R3:W-:Y:S04]  /*10aa0*/  STL.64 [R1+0x448], R130 ;  /* 0x0004488201007387 */ /* 0x0007e80000100a00 */
[----:B------:R3:W-:Y:S01]  /*10ab0*/  LDGSTS.E [R3+0x25c00], [R130.64], !P0 ;  /* 0x25c0000082037fae */ /* 0x0007e2000c121844 */
[----:B-1----:R-:W-:-:S03]  /*10ac0*/  IADD3 R22, R191, -0x54, RZ ;  /* 0xffffffacbf167810 */ /* 0x002fc60007ffe0ff */
[----:B------:R1:W-:Y:S01]  /*10ad0*/  LDGSTS.E [R3+0x25e00], [R126.64], !P0 ;  /* 0x25e000007e037fae */ /* 0x0003e2000c121844 */
[----:B------:R-:W-:-:S03]  /*10ae0*/  ISETP.GE.U32.AND P0, PT, R22, 0x7fffff8d, PT ;  /* 0x7fffff8d1600780c */ /* 0x000fc60003f06070 */
[----:B------:R1:W-:Y:S04]  /*10af0*/  STL.64 [R1+0x4b8], R126 ;  /* 0x0004b87e01007387 */ /* 0x0003e80000100a00 */
[----:B------:R-:W4:Y:S01]  /*10b00*/  LDL.LU.64 R22, [R1+0x308] ;  /* 0x0003080001167983 */ /* 0x000f220000300a00 */
[----:B---3--:R-:W-:-:S05]  /*10b10*/  IMAD.WIDE R132, R2, 0x4, R24 ;  /* 0x0000000402847825 */ /* 0x008fca00078e0218 */
[----:B------:R-:W-:Y:S01]  /*10b20*/  STL.64 [R1+0x4b0], R132 ;  /* 0x0004b08401007387 */ /* 0x000fe20000100a00 */
[----:B------:R-:W-:-:S03]  /*10b30*/  IMAD.WIDE R130, R2, 0x4, R26 ;  /* 0x0000000402827825 */ /* 0x000fc600078e021a */
[----:B------:R-:W3:Y:S01]  /*10b40*/  LDL.LU.64 R24, [R1+0x2f8] ;  /* 0x0002f80001187983 */ /* 0x000ee20000300a00 */
[----:B-1----:R-:W-:-:S03]  /*10b50*/  IMAD.WIDE R126, R2, 0x4, R64 ;  /* 0x00000004027e7825 */ /* 0x002fc600078e0240 */
[----:B------:R1:W-:Y:S04]  /*10b60*/  STL.64 [R1+0x4a8], R130 ;  /* 0x0004a88201007387 */ /* 0x0003e80000100a00 */
[----:B------:R-:W3:Y:S04]  /*10b70*/  LDL.LU.64 R26, [R1+0x2e8] ;  /* 0x0002e800011a7983 */ /* 0x000ee80000300a00 */
[----:B------:R1:W-:Y:S04]  /*10b80*/  STL.64 [R1+0x4a0], R126 ;  /* 0x0004a07e01007387 */ /* 0x0003e80000100a00 */
[----:B------:R-:W3:Y:S04]  /*10b90*/  LDL.LU.64 R64, [R1+0x2e0] ;  /* 0x0002e00001407983 */ /* 0x000ee80000300a00 */
[----:B------:R1:W-:Y:S01]  /*10ba0*/  LDGSTS.E [R3+0x27800], [R132.64], !P4 ;  /* 0x2780000084037fae */ /* 0x0003e2000e121844 */
[----:B--2---:R-:W-:-:S03]  /*10bb0*/  IMAD.WIDE R38, R2, 0x4, R38 ;  /* 0x0000000402267825 */ /* 0x004fc600078e0226 */
[----:B------:R1:W-:Y:S04]  /*10bc0*/  LDGSTS.E [R3+0x27a00], [R130.64], !P4 ;  /* 0x27a0000082037fae */ /* 0x0003e8000e121844 */
[----:B------:R2:W-:Y:S04]  /*10bd0*/  LDGSTS.E [R3+0x27c00], [R126.64], !P4 ;  /* 0x27c000007e037fae */ /* 0x0005e8000e121844 */
[----:B------:R1:W-:Y:S04]  /*10be0*/  STL.64 [R1+0x498], R38 ;  /* 0x0004982601007387 */ /* 0x0003e80000100a00 */
[----:B------:R1:W-:Y:S01]  /*10bf0*/  LDGSTS.E [R3+0x27e00], [R38.64], !P4 ;  /* 0x27e0000026037fae */ /* 0x0003e2000e121844 */
[----:B----4-:R-:W-:-:S04]  /*10c00*/  IMAD.WIDE R34, R2, 0x4, R34 ;  /* 0x0000000402227825 */ /* 0x010fc800078e0222 */
[C---:B-1----:R-:W-:Y:S01]  /*10c10*/  IMAD.WIDE R130, R2.reuse, 0x4, R124 ;  /* 0x0000000402827825 */ /* 0x042fe200078e027c */
[----:B------:R1:W-:Y:S03]  /*10c20*/  STL.64 [R1+0x490], R34 ;  /* 0x0004902201007387 */ /* 0x0003e60000100a00 */
[C---:B--2---:R-:W-:Y:S01]  /*10c30*/  IMAD.WIDE R126, R2.reuse, 0x4, R60 ;  /* 0x00000004027e7825 */ /* 0x044fe200078e023c */
[----:B------:R-:W-:Y:S03]  /*10c40*/  STL.64 [R1+0x488], R130 ;  /* 0x0004888201007387 */ /* 0x000fe60000100a00 */
[----:B------:R-:W-:Y:S01]  /*10c50*/  IMAD.WIDE R38, R2, 0x4, R238 ;  /* 0x0000000402267825 */ /* 0x000fe200078e02ee */
[----:B------:R-:W2:Y:S04]  /*10c60*/  LDL.LU.64 R124, [R1+0x710] ;  /* 0x00071000017c7983 */ /* 0x000ea80000300a00 */
[----:B------:R-:W-:Y:S04]  /*10c70*/  STL.64 [R1+0x480], R126 ;  /* 0x0004807e01007387 */ /* 0x000fe80000100a00 */
[----:B------:R-:W4:Y:S04]  /*10c80*/  LDL.LU.64 R60, [R1+0x2d8] ;  /* 0x0002d800013c7983 */ /* 0x000f280000300a00 */
[----:B------:R1:W-:Y:S04]  /*10c90*/  LDGSTS.E [R3+0x29800], [R34.64], !P0 ;  /* 0x2980000022037fae */ /* 0x0003e8000c121844 */
[----:B------:R1:W-:Y:S01]  /*10ca0*/  STL.64 [R1+0x478], R38 ;  /* 0x0004782601007387 */ /* 0x0003e20000100a00 */
[----:B------:R-:W-:-:S03]  /*10cb0*/  ISETP.NE.U32.AND P4, PT, R0, RZ, PT ;  /* 0x000000ff0000720c */ /* 0x000fc60003f85070 */
[----:B------:R1:W-:Y:S04]  /*10cc0*/  LDGSTS.E [R3+0x29a00], [R130.64], !P0 ;  /* 0x29a0000082037fae */ /* 0x0003e8000c121844 */
[----:B-1----:R-:W4:Y:S04]  /*10cd0*/  LDL.LU.64 R34, [R1+0x2c8] ;  /* 0x0002c80001227983 */ /* 0x002f280000300a00 */
[----:B------:R-:W4:Y:S01]  /*10ce0*/  LDL.LU.64 R238, [R1+0x2b8] ;  /* 0x0002b80001ee7983 */ /* 0x000f220000300a00 */
[----:B------:R-:W-:-:S03]  /*10cf0*/  IADD3 R0, R191, -0x58, RZ ;  /* 0xffffffa8bf007810 */ /* 0x000fc60007ffe0ff */
[----:B------:R3:W-:Y:S04]  /*10d00*/  LDGSTS.E [R3+0x29c00], [R126.64], !P0 ;  /* 0x29c000007e037fae */ /* 0x0007e8000c121844 */
[----:B------:R1:W-:Y:S01]  /*10d10*/  LDGSTS.E [R3+0x29e00], [R38.64], !P0 ;  /* 0x29e0000026037fae */ /* 0x0003e2000c121844 */
[----:B------:R-:W-:Y:S01]  /*10d20*/  ISETP.GE.U32.AND P0, PT, R0, 0x7fffff89, PT ;  /* 0x7fffff890000780c */ /* 0x000fe20003f06070 */
[----:B------:R-:W-:Y:S01]  /*10d30*/  IMAD.MOV.U32 R190, RZ, RZ, 0x1f ;  /* 0x0000001fffbe7424 */ /* 0x000fe200078e00ff */
[----:B------:R-:W-:-:S04]  /*10d40*/  SEL R0, RZ, 0x4, P2 ;  /* 0x00000004ff007807 */ /* 0x000fc80001000000 */
[----:B------:R-:W-:-:S04]  /*10d50*/  IADD3 R190, R190, c[0x0][0x180], RZ ;  /* 0x00006000bebe7a10 */ /* 0x000fc80007ffe0ff */
[----:B------:R-:W-:Y:S02]  /*10d60*/  ISETP.GT.AND P2, PT, R190, 0x7f, PT ;  /* 0x0000007fbe00780c */ /* 0x000fe40003f44270 */
[----:B-1----:R-:W-:Y:S01]  /*10d70*/  IADD3 R39, R191, -0x5c, RZ ;  /* 0xffffffa4bf277810 */ /* 0x002fe20007ffe0ff */
[----:B------:R-:W-:-:S05]  /*10d80*/  IMAD.WIDE R130, R2, 0x4, R22 ;  /* 0x0000000402827825 */ /* 0x000fca00078e0216 */
[----:B------:R-:W-:Y:S01]  /*10d90*/  STL.64 [R1+0x470], R130 ;  /* 0x0004708201007387 */ /* 0x000fe20000100a00 */
[----:B------:R-:W-:-:S03]  /*10da0*/  SEL R38, R0, RZ, P2 ;  /* 0x000000ff00267207 */ /* 0x000fc60001000000 */
[----:B------:R1:W-:Y:S01]  /*10db0*/  LDGSTS.E [R3+0x2b800], [R130.64], !P0 ;  /* 0x2b80000082037fae */ /* 0x0003e2000c121844 */
[----:B------:R-:W-:Y:S02]  /*10dc0*/  ISETP.GE.U32.AND P2, PT, R39, 0x7fffff85, PT ;  /* 0x7fffff852700780c */ /* 0x000fe40003f46070 */
[----:B------:R-:W-:Y:S02]  /*10dd0*/  SEL R0, RZ, 0x4, P5 ;  /* 0x00000004ff007807 */ /* 0x000fe40002800000 */
[----:B------:R-:W-:-:S04]  /*10de0*/  ISETP.GT.AND P5, PT, R190, 0x9f, PT ;  /* 0x0000009fbe00780c */ /* 0x000fc80003fa4270 */
[----:B------:R-:W-:Y:S02]  /*10df0*/  SEL R0, R0, RZ, P5 ;  /* 0x000000ff00007207 */ /* 0x000fe40002800000 */
[----:B------:R-:W-:Y:S01]  /*10e00*/  ISETP.NE.U32.AND P5, PT, R38, RZ, PT ;  /* 0x000000ff2600720c */ /* 0x000fe20003fa5070 */
[C---:B---3--:R-:W-:Y:S02]  /*10e10*/  IMAD.WIDE R126, R2.reuse, 0x4, R24 ;  /* 0x00000004027e7825 */ /* 0x048fe400078e0218 */
[----:B------:R-:W3:Y:S02]  /*10e20*/  LDL.LU.64 R24, [R1+0x2b0] ;  /* 0x0002b00001187983 */ /* 0x000ee40000300a00 */
[C---:B------:R-:W-:Y:S02]  /*10e30*/  IMAD.WIDE R26, R2.reuse, 0x4, R26 ;  /* 0x00000004021a7825 */ /* 0x040fe400078e021a */
[----:B------:R-:W-:Y:S04]  /*10e40*/  STL.64 [R1+0x468], R126 ;  /* 0x0004687e01007387 */ /* 0x000fe80000100a00 */
[----:B------:R-:W3:Y:S01]  /*10e50*/  LDL.LU.64 R22, [R1+0x2a8] ;  /* 0x0002a80001167983 */ /* 0x000ee20000300a00 */
[----:B------:R-:W-:-:S03]  /*10e60*/  IMAD.WIDE R64, R2, 0x4, R64 ;  /* 0x0000000402407825 */ /* 0x000fc600078e0240 */
[----:B------:R1:W-:Y:S04]  /*10e70*/  STL.64 [R1+0x450], R26 ;  /* 0x0004501a01007387 */ /* 0x0003e80000100a00 */
[----:B------:R1:W-:Y:S04]  /*10e80*/  LDGSTS.E [R3+0x2ba00], [R126.64], !P0 ;  /* 0x2ba000007e037fae */ /* 0x0003e8000c121844 */
[----:B------:R1:W-:Y:S04]  /*10e90*/  STL.64 [R1+0x438], R64 ;  /* 0x0004384001007387 */ /* 0x0003e80000100a00 */
[----:B------:R1:W-:Y:S04]  /*10ea0*/  LDGSTS.E [R3+0x2bc00], [R26.64], !P0 ;  /* 0x2bc000001a037fae */ /* 0x0003e8000c121844 */
[----:B------:R1:W-:Y:S04]  /*10eb0*/  LDGSTS.E [R3+0x2be00], [R64.64], !P0 ;  /* 0x2be0000040037fae */ /* 0x0003e8000c121844 */
[----:B-1----:R-:W3:Y:S04]  /*10ec0*/  LDL.LU.64 R26, [R1+0x298] ;  /* 0x00029800011a7983 */ /* 0x002ee80000300a00 */
[----:B------:R-:W3:Y:S01]  /*10ed0*/  LDL.LU.64 R64, [R1+0x280] ;  /* 0x0002800001407983 */ /* 0x000ee20000300a00 */
[----:B--2---:R-:W-:-:S04]  /*10ee0*/  IMAD.WIDE R124, R2, 0x4, R124 ;  /* 0x00000004027c7825 */ /* 0x004fc800078e027c */
[C---:B----4-:R-:W-:Y:S01]  /*10ef0*/  IMAD.WIDE R60, R2.reuse, 0x4, R60 ;  /* 0x00000004023c7825 */ /* 0x050fe200078e023c */
[----:B------:R-:W-:Y:S04]  /*10f00*/  STL.64 [R1+0x500], R124 ;  /* 0x0005007c01007387 */ /* 0x000fe80000100a00 */
[----:B------:R1:W-:Y:S04]  /*10f10*/  STL.64 [R1+0x4f8], R60 ;  /* 0x0004f83c01007387 */ /* 0x0003e80000100a00 */
[----:B------:R2:W-:Y:S04]  /*10f20*/  LDGSTS.E [R3+0x2d800], [R124.64], !P2 ;  /* 0x2d8000007c037fae */ /* 0x0005e8000d121844 */
[----:B------:R1:W-:Y:S01]  /*10f30*/  LDGSTS.E [R3+0x2da00], [R60.64], !P2 ;  /* 0x2da000003c037fae */ /* 0x0003e2000d121844 */
[----:B------:R-:W-:-:S04]  /*10f40*/  IMAD.WIDE R38, R2, 0x4, R34 ;  /* 0x0000000402267825 */ /* 0x000fc800078e0222 */
[----:B------:R-:W-:Y:S01]  /*10f50*/  IMAD.WIDE R34, R2, 0x4, R238 ;  /* 0x0000000402227825 */ /* 0x000fe200078e02ee */
[----:B------:R4:W-:Y:S04]  /*10f60*/  STL.64 [R1+0x4f0], R38 ;  /* 0x0004f02601007387 */ /* 0x0009e80000100a00 */
[----:B------:R2:W-:Y:S04]  /*10f70*/  STL.64 [R1+0x4e8], R34 ;  /* 0x0004e82201007387 */ /* 0x0005e80000100a00 */
[----:B-1----:R-:W3:Y:S04]  /*10f80*/  LDL.LU.64 R60, [R1+0x278] ;  /* 0x00027800013c7983 */ /* 0x002ee80000300a00 */
[----:B------:R-:W3:Y:S04]  /*10f90*/  LDL.LU.64 R238, [R1+0x258] ;  /* 0x0002580001ee7983 */ /* 0x000ee80000300a00 */
[----:B------:R-:W3:Y:S04]  /*10fa0*/  LDL.LU.64 R250, [R1+0x248] ;  /* 0x0002480001fa7983 */ /* 0x000ee80000300a00 */
[----:B------:R-:W3:Y:S04]  /*10fb0*/  LDL.LU.64 R246, [R1+0x238] ;  /* 0x0002380001f67983 */ /* 0x000ee80000300a00 */
[----:B------:R-:W3:Y:S04]  /*10fc0*/  LDL.LU.64 R240, [R1+0x220] ;  /* 0x0002200001f07983 */ /* 0x000ee80000300a00 */
[----:B------:R-:W3:Y:S04]  /*10fd0*/  LDL.LU.64 R234, [R1+0x218] ;  /* 0x0002180001ea7983 */ /* 0x000ee80000300a00 */
[----:B------:R-:W3:Y:S04]  /*10fe0*/  LDL.LU.64 R230, [R1+0x208] ;  /* 0x0002080001e67983 */ /* 0x000ee80000300a00 */
[----:B------:R-:W3:Y:S04]  /*10ff0*/  LDL.LU.64 R138, [R1+0x1f8] ;  /* 0x0001f800018a7983 */ /* 0x000ee80000300a00 */
[----:B------:R4:W-:Y:S04]  /*11000*/  LDGSTS.E [R3+0x2dc00], [R38.64], !P2 ;  /* 0x2dc0000026037fae */ /* 0x0009e8000d121844 */
[----:B------:R-:W3:Y:S04]  /*11010*/  LDL.LU.64 R136, [R1+0x1e8] ;  /* 0x0001e80001887983 */ /* 0x000ee80000300a00 */
[----:B------:R1:W-:Y:S04]  /*11020*/  LDGSTS.E [R3+0x2de00], [R34.64], !P2 ;  /* 0x2de0000022037fae */ /* 0x0003e8000d121844 */
[----:B------:R-:W3:Y:S04]  /*11030*/  LDL.LU.64 R132, [R1+0x1d8] ;  /* 0x0001d80001847983 */ /* 0x000ee80000300a00 */
[----:B----4-:R-:W4:Y:S04]  /*11040*/  LDL.LU.64 R38, [R1+0x1c8] ;  /* 0x0001c80001267983 */ /* 0x010f280000300a00 */
[----:B------:R-:W4:Y:S04]  /*11050*/  LDL.LU.64 R130, [R1+0x1c0] ;  /* 0x0001c00001827983 */ /* 0x000f280000300a00 */
[----:B------:R-:W4:Y:S01]  /*11060*/  LDL.LU.64 R126, [R1+0x1b0] ;  /* 0x0001b000017e7983 */ /* 0x000f220000300a00 */
[----:B------:R-:W-:-:S02]  /*11070*/  ISETP.NE.U32.AND P0, PT, R0, RZ, PT ;  /* 0x000000ff0000720c */ /* 0x000fc40003f05070 */
[----:B------:R-:W-:-:S04]  /*11080*/  IADD3 R0, R191, -0x61, RZ ;  /* 0xffffff9fbf007810 */ /* 0x000fc80007ffe0ff */
[----:B------:R-:W-:Y:S02]  /*11090*/  ISETP.GE.U32.AND P2, PT, R0, 0x7fffff80, PT ;  /* 0x7fffff800000780c */ /* 0x000fe40003f46070 */
[----:B------:R-:W-:Y:S01]  /*110a0*/  IADD3 R0, R191, -0x65, RZ ;  /* 0xffffff9bbf007810 */ /* 0x000fe20007ffe0ff */
[----:B---3--:R-:W-:-:S05]  /*110b0*/  IMAD.WIDE R24, R2, 0x4, R24 ;  /* 0x0000000402187825 */ /* 0x008fca00078e0218 */
[----:B------:R3:W-:Y:S01]  /*110c0*/  LDGSTS.E [R3+0x2f800], [R24.64], !P3 ;  /* 0x2f80000018037fae */ /* 0x0007e2000d921844 */
[----:B------:R-:W-:-:S05]  /*110d0*/  IMAD.WIDE R22, R2, 0x4, R22 ;  /* 0x0000000402167825 */ /* 0x000fca00078e0216 */
[----:B------:R3:W-:Y:S04]  /*110e0*/  LDGSTS.E [R3+0x2fa00], [R22.64], !P3 ;  /* 0x2fa0000016037fae */ /* 0x0007e8000d921844 */
[----:B------:R-:W-:Y:S04]  /*110f0*/  STL.64 [R1+0x4e0], R24 ;  /* 0x0004e01801007387 */ /* 0x000fe80000100a00 */
[----:B------:R3:W-:Y:S04]  /*11100*/  STL.64 [R1+0x4d8], R22 ;  /* 0x0004d81601007387 */ /* 0x0007e80000100a00 */
[----:B--2---:R-:W2:Y:S04]  /*11110*/  LDL.LU.64 R124, [R1+0x1a0] ;  /* 0x0001a000017c7983 */ /* 0x004ea80000300a00 */
[----:B-1----:R-:W2:Y:S01]  /*11120*/  LDL.LU.64 R34, [R1+0x190] ;  /* 0x0001900001227983 */ /* 0x002ea20000300a00 */
[----:B------:R-:W-:-:S04]  /*11130*/  IMAD.WIDE R26, R2, 0x4, R26 ;  /* 0x00000004021a7825 */ /* 0x000fc800078e021a */
[----:B------:R-:W-:Y:S01]  /*11140*/  IMAD.WIDE R64, R2, 0x4, R64 ;  /* 0x0000000402407825 */ /* 0x000fe200078e0240 */
[----:B------:R3:W-:Y:S04]  /*11150*/  LDGSTS.E [R3+0x2fc00], [R26.64], !P3 ;  /* 0x2fc000001a037fae */ /* 0x0007e8000d921844 */
[----:B------:R3:W-:Y:S04]  /*11160*/  LDGSTS.E [R3+0x2fe00], [R64.64], !P3 ;  /* 0x2fe0000040037fae */ /* 0x0007e8000d921844 */
[----:B------:R1:W-:Y:S01]  /*11170*/  STL.64 [R1+0x4d0], R26 ;  /* 0x0004d01a01007387 */ /* 0x0003e20000100a00 */
[----:B---3--:R-:W-:-:S03]  /*11180*/  MOV R3, c[0x0][0x18c] ;  /* 0x0000630000037a02 */ /* 0x008fc60000000f00 */
[----:B------:R3:W-:Y:S02]  /*11190*/  STL.64 [R1+0x4c8], R64 ;  /* 0x0004c84001007387 */ /* 0x0007e40000100a00 */
[----:B------:R-:W-:Y:S02]  /*111a0*/  IMAD.SHL.U32 R3, R3, 0x20, RZ ;  /* 0x0000002003037824 */ /* 0x000fe400078e00ff */
[----:B------:R-:W2:Y:S04]  /*111b0*/  LDL.LU.64 R22, [R1+0x188] ;  /* 0x0001880001167983 */ /* 0x000ea80000300a00 */
[----:B------:R-:W2:Y:S01]  /*111c0*/  LDL.LU.64 R24, [R1+0x178] ;  /* 0x0001780001187983 */ /* 0x000ea20000300a00 */
[----:B------:R-:W-:-:S03]  /*111d0*/  IMAD.WIDE R232, R3, 0x4, R232 ;  /* 0x0000000403e87825 */ /* 0x000fc600078e02e8 */
[----:B-1----:R-:W2:Y:S01]  /*111e0*/  LDL.LU.64 R26, [R1+0x160] ;  /* 0x00016000011a7983 */ /* 0x002ea20000300a00 */
[----:B------:R-:W-:-:S03]  /*111f0*/  IMAD.WIDE R248, R3, 0x4, R248 ;  /* 0x0000000403f87825 */ /* 0x000fc600078e02f8 */
[----:B------:R-:W2:Y:S04]  /*11200*/  LDL.LU.64 R190, [R1+0x158] ;  /* 0x0001580001be7983 */ /* 0x000ea80000300a00 */
[----:B---3--:R-:W3:Y:S01]  /*11210*/  LDL.LU.64 R64, [R1+0x3700] ;  /* 0x0037000001407983 */ /* 0x008ee20000300a00 */
[----:B------:R-:W-:-:S03]  /*11220*/  ISETP.GE.U32.AND P3, PT, R0, 0x7fffff7c, PT ;  /* 0x7fffff7c0000780c */ /* 0x000fc60003f66070 */
[----:B------:R-:W0:Y:S01]  /*11230*/  LDGDEPBAR ;  /* 0x00000000000079af */ /* 0x000e220000000000 */
[----:B------:R-:W-:-:S04]  /*11240*/  IMAD.WIDE R60, R3, 0x4, R60 ;  /* 0x00000004033c7825 */ /* 0x000fc800078e023c */
[C---:B------:R-:W-:Y:S01]  /*11250*/  IMAD.WIDE R238, R3.reuse, 0x4, R238 ;  /* 0x0000000403ee7825 */ /* 0x040fe200078e02ee */
[----:B------:R1:W-:Y:S04]  /*11260*/  STL.64 [R1+0x4c0], R60 ;  /* 0x0004c03c01007387 */ /* 0x0003e80000100a00 */
[----:B-1----:R-:W3:Y:S04]  /*11270*/  LDL.LU.64 R60, [R1+0x36f8] ;  /* 0x0036f800013c7983 */ /* 0x002ee80000300a00 */
[----:B------:R1:W-:Y:S04]  /*11280*/  STL.64 [R1+0x640], R232 ;  /* 0x000640e801007387 */ /* 0x0003e80000100a00 */
[----:B-1----:R-:W3:Y:S04]  /*11290*/  LDL.LU.64 R232, [R1+0x36f0] ;  /* 0x0036f00001e87983 */ /* 0x002ee80000300a00 */
[----:B------:R1:W-:Y:S04]  /*112a0*/  STL.64 [R1+0x430], R238 ;  /* 0x000430ee01007387 */ /* 0x0003e80000100a00 */
[----:B-1----:R-:W3:Y:S04]  /*112b0*/  LDL.LU.64 R238, [R1+0x36e8] ;  /* 0x0036e80001ee7983 */ /* 0x002ee80000300a00 */
[----:B------:R1:W-:Y:S04]  /*112c0*/  STL.64 [R1+0x638], R248 ;  /* 0x000638f801007387 */ /* 0x0003e80000100a00 */
[----:B-1----:R-:W3:Y:S01]  /*112d0*/  LDL.LU.64 R248, [R1+0x36e0] ;  /* 0x0036e00001f87983 */ /* 0x002ee20000300a00 */
[----:B------:R-:W-:-:S04]  /*112e0*/  IMAD.WIDE R250, R3, 0x4, R250 ;  /* 0x0000000403fa7825 */ /* 0x000fc800078e02fa */
[C---:B------:R-:W-:Y:S01]  /*112f0*/  IMAD.WIDE R246, R3.reuse, 0x4, R246 ;  /* 0x0000000403f67825 */ /* 0x040fe200078e02f6 */
[----:B------:R1:W-:Y:S03]  /*11300*/  STL.64 [R1+0x428], R250 ;  /* 0x000428fa01007387 */ /* 0x0003e60000100a00 */
[C---:B------:R-:W-:Y:S01]  /*11310*/  IMAD.WIDE R240, R3.reuse, 0x4, R240 ;  /* 0x0000000403f07825 */ /* 0x040fe200078e02f0 */
[----:B------:R1:W-:Y:S03]  /*11320*/  STL.64 [R1+0x630], R246 ;  /* 0x000630f601007387 */ /* 0x0003e60000100a00 */
[C---:B------:R-:W-:Y:S01]  /*11330*/  IMAD.WIDE R234, R3.reuse, 0x4, R234 ;  /* 0x0000000403ea7825 */ /* 0x040fe200078e02ea */
[----:B------:R4:W-:Y:S03]  /*11340*/  STL.64 [R1+0x420], R240 ;  /* 0x000420f001007387 */ /* 0x0009e60000100a00 */
[C---:B------:R-:W-:Y:S01]  /*11350*/  IMAD.WIDE R230, R3.reuse, 0x4, R230 ;  /* 0x0000000403e67825 */ /* 0x040fe200078e02e6 */
[----:B------:R-:W-:Y:S03]  /*11360*/  STL.64 [R1+0x628], R234 ;  /* 0x000628ea01007387 */ /* 0x000fe60000100a00 */
[C---:B------:R-:W-:Y:S01]  /*11370*/  IMAD.WIDE R136, R3.reuse, 0x4, R136 ;  /* 0x0000000403887825 */ /* 0x040fe200078e0288 */
[----:B------:R-:W-:Y:S03]  /*11380*/  STL.64 [R1+0x218], R230 ;  /* 0x000218e601007387 */ /* 0x000fe60000100a00 */
[C---:B-1----:R-:W-:Y:S01]  /*11390*/  IMAD.WIDE R250, R3.reuse, 0x4, R138 ;  /* 0x0000000403fa7825 */ /* 0x042fe200078e028a */
[----:B------:R-:W-:Y:S03]  /*113a0*/  STL.64 [R1+0x408], R136 ;  /* 0x0004088801007387 */ /* 0x000fe60000100a00 */
[C---:B----4-:R-:W-:Y:S01]  /*113b0*/  IMAD.WIDE R38, R3.reuse, 0x4, R38 ;  /* 0x0000000403267825 */ /* 0x050fe200078e0226 */
[----:B------:R-:W-:Y:S03]  /*113c0*/  STL.64 [R1+0x620], R250 ;  /* 0x000620fa01007387 */ /* 0x000fe60000100a00 */
[C---:B------:R-:W-:Y:S01]  /*113d0*/  IMAD.WIDE R246, R3.reuse, 0x4, R132 ;  /* 0x0000000403f67825 */ /* 0x040fe200078e0284 */
        /* <DEDUP_REMOVED lines=9> */
[----:B------:R-:W-:-:S04]  /*11470*/  IMAD.WIDE R136, R3, 0x4, R242 ;  /* 0x0000000403887825 */ /* 0x000fc800078e02f2 */
[----:B------:R-:W-:-:S04]  /*11480*/  IMAD.WIDE R132, R3, 0x4, R244 ;  /* 0x0000000403847825 */ /* 0x000fc800078e02f4 */
[----:B-1----:R-:W-:-:S04]  /*11490*/  IMAD.WIDE R38, R3, 0x4, R236 ;  /* 0x0000000403267825 */ /* 0x002fc800078e02ec */
[----:B------:R-:W-:-:S04]  /*114a0*/  IMAD.WIDE R130, R3, 0x4, R58 ;  /* 0x0000000403827825 */ /* 0x000fc800078e023a */
[----:B------:R-:W-:-:S04]  /*114b0*/  IMAD.WIDE R126, R3, 0x4, R62 ;  /* 0x00000004037e7825 */ /* 0x000fc800078e023e */
[----:B------:R-:W-:-:S04]  /*114c0*/  IMAD.WIDE R242, R3, 0x4, R90 ;  /* 0x0000000403f27825 */ /* 0x000fc800078e025a */
[----:B------:R-:W-:-:S04]  /*114d0*/  IMAD.WIDE R62, R3, 0x4, R110 ;  /* 0x00000004033e7825 */ /* 0x000fc800078e026e */
[----:B--2---:R-:W-:-:S04]  /*114e0*/  IMAD.WIDE R234, R3, 0x4, R124 ;  /* 0x0000000403ea7825 */ /* 0x004fc800078e027c */
[----:B------:R-:W-:-:S05]  /*114f0*/  IMAD.WIDE R34, R3, 0x4, R34 ;  /* 0x0000000403227825 */ /* 0x000fca00078e0222 */
[----:B------:R-:W-:Y:S04]  /*11500*/  STL.64 [R1+0x3e0], R34 ;  /* 0x0003e02201007387 */ /* 0x000fe80000100a00 */
[----:B------:R-:W-:Y:S04]  /*11510*/  STL.64 [R1+0x608], R234 ;  /* 0x000608ea01007387 */ /* 0x000fe80000100a00 */
[----:B------:R-:W-:Y:S01]  /*11520*/  STL.64 [R1+0x3698], R234 ;  /* 0x003698ea01007387 */ /* 0x000fe20000100a00 */
[----:B------:R-:W-:-:S04]  /*11530*/  IMAD.WIDE R230, R3, 0x4, R22 ;  /* 0x0000000403e67825 */ /* 0x000fc800078e0216 */
[----:B------:R-:W-:-:S05]  /*11540*/  IMAD.WIDE R22, R3, 0x4, R24 ;  /* 0x0000000403167825 */ /* 0x000fca00078e0218 */
        /* <DEDUP_REMOVED lines=10> */
[----:B------:R-:W-:-:S04]  /*115f0*/  IMAD.WIDE R26, R3, 0x4, R76 ;  /* 0x00000004031a7825 */ /* 0x000fc800078e024c */
[----:B------:R-:W-:-:S04]  /*11600*/  IMAD.WIDE R24, R3, 0x4, R78 ;  /* 0x0000000403187825 */ /* 0x000fc800078e024e */
[----:B------:R-:W-:-:S04]  /*11610*/  IMAD.WIDE R190, R3, 0x4, R86 ;  /* 0x0000000403be7825 */ /* 0x000fc800078e0256 */
[----:B---3--:R-:W-:-:S05]  /*11620*/  IMAD.WIDE R22, R3, 0x4, R248 ;  /* 0x0000000403167825 */ /* 0x008fca00078e02f8 */
[----:B------:R1:W-:Y:S04]  /*11630*/  STL.64 [R1+0x3c0], R22 ;  /* 0x0003c01601007387 */ /* 0x0003e80000100a00 */
        /* <DEDUP_REMOVED lines=21> */
[----:B------:R2:W-:Y:S01]  /*11790*/  STL.64 [R1+0x36d8], R124 ;  /* 0x0036d87c01007387 */ /* 0x0005e20000100a00 */
[----:B-1----:R-:W-:-:S05]  /*117a0*/  IMAD.WIDE R22, R3, 0x4, R72 ;  /* 0x0000000403167825 */ /* 0x002fca00078e0248 */
[----:B------:R1:W-:Y:S01]  /*117b0*/  STL.64 [R1+0x328], R22 ;  /* 0x0003281601007387 */ /* 0x0003e20000100a00 */
[----:B------:R-:W-:-:S03]  /*117c0*/  IMAD.WIDE R126, R3, 0x4, R84 ;  /* 0x00000004037e7825 */ /* 0x000fc600078e0254 */
[----:B------:R-:W-:Y:S01]  /*117d0*/  STL.64 [R1+0x5c0], R34 ;  /* 0x0005c02201007387 */ /* 0x000fe20000100a00 */
[----:B--2---:R-:W-:-:S03]  /*117e0*/  IMAD.WIDE R124, R3, 0x4, R80 ;  /* 0x00000004037c7825 */ /* 0x004fc600078e0250 */
[----:B------:R2:W-:Y:S01]  /*117f0*/  STL.64 [R1+0x318], R26 ;  /* 0x0003181a01007387 */ /* 0x0005e20000100a00 */
[----:B-1----:R-:W-:-:S04]  /*11800*/  IMAD.WIDE R22, R3, 0x4, R74 ;  /* 0x0000000403167825 */ /* 0x002fc800078e024a */
[C---:B------:R-:W-:Y:S01]  /*11810*/  IMAD.WIDE R130, R3.reuse, 0x4, R88 ;  /* 0x0000000403827825 */ /* 0x040fe200078e0258 */
[----:B------:R-:W-:Y:S03]  /*11820*/  STL.64 [R1+0x5b8], R22 ;  /* 0x0005b81601007387 */ /* 0x000fe60000100a00 */
[C---:B--2---:R-:W-:Y:S01]  /*11830*/  IMAD.WIDE R26, R3.reuse, 0x4, R82 ;  /* 0x00000004031a7825 */ /* 0x044fe200078e0252 */
[----:B------:R1:W-:Y:S03]  /*11840*/  STL.64 [R1+0x310], R124 ;  /* 0x0003107c01007387 */ /* 0x0003e60000100a00 */
[C---:B------:R-:W-:Y:S01]  /*11850*/  IMAD.WIDE R38, R3.reuse, 0x4, R92 ;  /* 0x0000000403267825 */ /* 0x040fe200078e025c */
[----:B------:R-:W-:Y:S03]  /*11860*/  STL.64 [R1+0x5b0], R24 ;  /* 0x0005b01801007387 */ /* 0x000fe60000100a00 */
[C---:B------:R-:W-:Y:S01]  /*11870*/  IMAD.WIDE R132, R3.reuse, 0x4, R96 ;  /* 0x0000000403847825 */ /* 0x040fe200078e0260 */
        /* <DEDUP_REMOVED lines=16> */
[----:B------:R1:W-:Y:S04]  /*11980*/  STL.64 [R1+0x2d8], R136 ;  /* 0x0002d88801007387 */ /* 0x0003e80000100a00 */
[----:B------:R-:W-:Y:S01]  /*11990*/  STL.64 [R1+0x588], R72 ;  /* 0x0005884801007387 */ /* 0x000fe20000100a00 */
[----:B------:R-:W-:-:S03]  /*119a0*/  IMAD.WIDE R240, R3, 0x4, R4 ;  /* 0x0000000403f07825 */ /* 0x000fc600078e0204 */
[----:B------:R1:W-:Y:S01]  /*119b0*/  STL.64 [R1+0x2c8], R138 ;  /* 0x0002c88a01007387 */ /* 0x0003e20000100a00 */
[----:B------:R-:W-:-:S03]  /*119c0*/  IMAD.WIDE R60, R3, 0x4, R114 ;  /* 0x00000004033c7825 */ /* 0x000fc600078e0272 */
        /* <DEDUP_REMOVED lines=30> */
[----:B------:R-:W-:Y:S01]  /*11bb0*/  STL.64 [R1+0x220], R4 ;  /* 0x0002200401007387 */ /* 0x000fe20000100a00 */
[----:B------:R-:W-:-:S03]  /*11bc0*/  IMAD.WIDE R188, R3, 0x4, R188 ;  /* 0x0000000403bc7825 */ /* 0x000fc600078e02bc */
[----:B------:R-:W-:Y:S01]  /*11bd0*/  STL.64 [R1+0x540], R238 ;  /* 0x000540ee01007387 */ /* 0x000fe20000100a00 */
[----:B------:R-:W-:-:S03]  /*11be0*/  IMAD.WIDE R196, R3, 0x4, R196 ;  /* 0x0000000403c47825 */ /* 0x000fc600078e02c4 */
[----:B------:R1:W-:Y:S01]  /*11bf0*/  STL.64 [R1+0x1f8], R176 ;  /* 0x0001f8b001007387 */ /* 0x0003e20000100a00 */
        /* <DEDUP_REMOVED lines=15> */
[----:B------:R-:W2:Y:S01]  /*11cf0*/  LDL.64 R208, [R1+0x318] ;  /* 0x0003180001d07983 */ /* 0x000ea20000100a00 */
[----:B------:R-:W-:-:S03]  /*11d00*/  IMAD.WIDE R222, R3, 0x4, R222 ;  /* 0x0000000403de7825 */ /* 0x000fc600078e02de */
[----:B------:R-:W-:Y:S01]  /*11d10*/  STL.64 [R1+0x518], R198 ;  /* 0x000518c601007387 */ /* 0x000fe20000100a00 */
[----:B------:R-:W-:-:S03]  /*11d20*/  IMAD.WIDE R36, R3, 0x4, R226 ;  /* 0x0000000403247825 */ /* 0x000fc600078e02e2 */
[----:B------:R-:W2:Y:S04]  /*11d30*/  LDL.64 R214, [R1+0x328] ;  /* 0x0003280001d67983 */ /* 0x000ea80000100a00 */
[----:B------:R-:W-:Y:S01]  /*11d40*/  STL.64 [R1+0x510], R204 ;  /* 0x000510cc01007387 */ /* 0x000fe20000100a00 */
[----:B------:R-:W-:-:S03]  /*11d50*/  IMAD.WIDE R42, R3, 0x4, R228 ;  /* 0x00000004032a7825 */ /* 0x000fc600078e02e4 */
[----:B------:R-:W2:Y:S01]  /*11d60*/  LDL.64 R220, [R1+0x338] ;  /* 0x0003380001dc7983 */ /* 0x000ea20000100a00 */
[----:B------:R-:W-:-:S03]  /*11d70*/  IMAD.WIDE R48, R3, 0x4, R224 ;  /* 0x0000000403307825 */ /* 0x000fc600078e02e0 */
[----:B------:R1:W-:Y:S01]  /*11d80*/  STL.64 [R1+0x508], R210 ;  /* 0x000508d201007387 */ /* 0x0003e20000100a00 */
[----:B------:R-:W-:-:S03]  /*11d90*/  IMAD.WIDE R92, R3, 0x4, R144 ;  /* 0x00000004035c7825 */ /* 0x000fc600078e0290 */
[----:B------:R-:W2:Y:S01]  /*11da0*/  LDL.64 R226, [R1+0x348] ;  /* 0x0003480001e27983 */ /* 0x000ea20000100a00 */
[----:B------:R-:W-:-:S03]  /*11db0*/  IMAD.WIDE R90, R3, 0x4, R148 ;  /* 0x00000004035a7825 */ /* 0x000fc600078e0294 */
[----:B------:R-:W-:Y:S01]  /*11dc0*/  STL.64 [R1+0x460], R216 ;  /* 0x000460d801007387 */ /* 0x000fe20000100a00 */
[----:B------:R-:W-:-:S03]  /*11dd0*/  IMAD.WIDE R88, R3, 0x4, R150 ;  /* 0x0000000403587825 */ /* 0x000fc600078e0296 */
[----:B------:R-:W2:Y:S04]  /*11de0*/  LDL.64 R228, [R1+0x380] ;  /* 0x0003800001e47983 */ /* 0x000ea80000100a00 */
[----:B------:R-:W2:Y:S01]  /*11df0*/  LDL.64 R224, [R1+0x388] ;  /* 0x0003880001e07983 */ /* 0x000ea20000100a00 */
[----:B------:R-:W-:-:S03]  /*11e00*/  IMAD.WIDE R86, R3, 0x4, R154 ;  /* 0x0000000403567825 */ /* 0x000fc600078e029a */
[----:B------:R1:W-:Y:S01]  /*11e10*/  STL.64 [R1+0x458], R222 ;  /* 0x000458de01007387 */ /* 0x0003e20000100a00 */
[----:B------:R-:W-:-:S03]  /*11e20*/  IMAD.WIDE R84, R3, 0x4, R156 ;  /* 0x0000000403547825 */ /* 0x000fc600078e029c */
[----:B------:R-:W2:Y:S01]  /*11e30*/  LDL.64 R144, [R1+0x4c0] ;  /* 0x0004c00001907983 */ /* 0x000ea20000100a00 */
[----:B------:R-:W-:-:S03]  /*11e40*/  IMAD.WIDE R82, R3, 0x4, R160 ;  /* 0x0000000403527825 */ /* 0x000fc600078e02a0 */
[----:B------:R-:W3:Y:S01]  /*11e50*/  LDL.64 R148, [R1+0x430] ;  /* 0x0004300001947983 */ /* 0x000ee20000100a00 */
[----:B------:R-:W-:-:S03]  /*11e60*/  IMAD.WIDE R80, R3, 0x4, R164 ;  /* 0x0000000403507825 */ /* 0x000fc600078e02a4 */
[----:B------:R-:W4:Y:S01]  /*11e70*/  LDL.64 R150, [R1+0x428] ;  /* 0x0004280001967983 */ /* 0x000f220000100a00 */
        /* <DEDUP_REMOVED lines=11> */
[----:B------:R-:W4:Y:S04]  /*11f30*/  LDL.64 R172, [R1+0x3e0] ;  /* 0x0003e00001ac7983 */ /* 0x000f280000100a00 */
[----:B------:R-:W4:Y:S04]  /*11f40*/  LDL.64 R202, [R1+0x248] ;  /* 0x0002480001ca7983 */ /* 0x000f280000100a00 */
[----:B------:R-:W4:Y:S04]  /*11f50*/  LDL.64 R206, [R1+0x258] ;  /* 0x0002580001ce7983 */ /* 0x000f280000100a00 */
[----:B------:R-:W4:Y:S04]  /*11f60*/  LDL.64 R212, [R1+0x3c0] ;  /* 0x0003c00001d47983 */ /* 0x000f280000100a00 */
[----:B------:R-:W4:Y:S04]  /*11f70*/  LDL.64 R218, [R1+0x268] ;  /* 0x0002680001da7983 */ /* 0x000f280000100a00 */
[----:B------:R-:W1:Y:S04]  /*11f80*/  S2R R0, SR_TID.X ;  /* 0x0000000000007919 */ /* 0x000e680000002100 */
[----:B------:R-:W1:Y:S02]  /*11f90*/  S2R R249, SR_TID.X ;  /* 0x0000000000f97919 */ /* 0x000e640000002100 */
[----:B-1----:R-:W-:-:S05]  /*11fa0*/  LOP3.LUT R0, R0, 0x7f, RZ, 0xc0, !PT ;  /* 0x0000007f00007812 */ /* 0x002fca00078ec0ff */
        /* <DEDUP_REMOVED lines=27> */
[----:B-1----:R-:W3:Y:S04]  /*12160*/  LDL.LU.64 R124, [R1+0x36d8] ;  /* 0x0036d800017c7983 */ /* 0x002ee80000300a00 */
[----:B------:R1:W-:Y:S04]  /*12170*/  LDGSTS.E [R0+0x75c00], [R132.64], P4 ;  /* 0x75c0000084007fae */ /* 0x0003e8000a121844 */
[----:B------:R-:W3:Y:S04]  /*12180*/  LDL.LU.64 R126, [R1+0x36d0] ;  /* 0x0036d000017e7983 */ /* 0x000ee80000300a00 */
[----:B------:R1:W-:Y:S04]  /*12190*/  LDGSTS.E [R0+0x76000], [R136.64], P4 ;  /* 0x7600000088007fae */ /* 0x0003e8000a121844 */
[----:B--2---:R-:W2:Y:S04]  /*121a0*/  LDL.LU.64 R130, [R1+0x36c8] ;  /* 0x0036c80001827983 */ /* 0x004ea80000300a00 */
[----:B------:R1:W-:Y:S04]  /*121b0*/  LDGSTS.E [R0+0x76400], [R138.64], P4 ;  /* 0x764000008a007fae */ /* 0x0003e8000a121844 */
[----:B------:R-:W2:Y:S04]  /*121c0*/  LDL.LU.64 R38, [R1+0x36c0] ;  /* 0x0036c00001267983 */ /* 0x000ea80000300a00 */
[----:B------:R4:W-:Y:S04]  /*121d0*/  LDGSTS.E [R0+0x76800], [R230.64], P4 ;  /* 0x76800000e6007fae */ /* 0x0009e8000a121844 */
[----:B-1----:R-:W2:Y:S04]  /*121e0*/  LDL.LU.64 R132, [R1+0x36b8] ;  /* 0x0036b80001847983 */ /* 0x002ea80000300a00 */
[----:B------:R1:W-:Y:S04]  /*121f0*/  LDGSTS.E [R0+0x76c00], [R234.64], P4 ;  /* 0x76c00000ea007fae */ /* 0x0003e8000a121844 */
[----:B------:R-:W2:Y:S04]  /*12200*/  LDL.LU.64 R136, [R1+0x36b0] ;  /* 0x0036b00001887983 */ /* 0x000ea80000300a00 */
[----:B------:R1:W-:Y:S04]  /*12210*/  LDGSTS.E [R0+0x77000], [R240.64], P4 ;  /* 0x77000000f0007fae */ /* 0x0003e8000a121844 */
[----:B------:R-:W2:Y:S04]  /*12220*/  LDL.LU.64 R138, [R1+0x36a8] ;  /* 0x0036a800018a7983 */ /* 0x000ea80000300a00 */
[----:B------:R1:W-:Y:S04]  /*12230*/  LDGSTS.E [R0+0x77400], [R246.64], P4 ;  /* 0x77400000f6007fae */ /* 0x0003e8000a121844 */
[----:B----4-:R-:W4:Y:S04]  /*12240*/  LDL.LU.64 R230, [R1+0x36a0] ;  /* 0x0036a00001e67983 */ /* 0x010f280000300a00 */
[----:B------:R1:W-:Y:S04]  /*12250*/  LDGSTS.E [R0+0x77800], [R250.64], P4 ;  /* 0x77800000fa007fae */ /* 0x0003e8000a121844 */
[----:B-1----:R-:W2:Y:S04]  /*12260*/  LDL.LU.64 R234, [R1+0x3698] ;  /* 0x0036980001ea7983 */ /* 0x002ea80000300a00 */
[----:B------:R1:W-:Y:S04]  /*12270*/  LDGSTS.E [R0+0x77c00], [R20.64], P4 ;  /* 0x77c0000014007fae */ /* 0x0003e8000a121844 */
[----:B------:R-:W2:Y:S04]  /*12280*/  LDL.LU.64 R240, [R1+0x3690] ;  /* 0x0036900001f07983 */ /* 0x000ea80000300a00 */
[----:B------:R1:W-:Y:S04]  /*12290*/  LDGSTS.E [R0+0x78000], [R12.64], P4 ;  /* 0x780000000c007fae */ /* 0x0003e8000a121844 */
[----:B------:R-:W2:Y:S04]  /*122a0*/  LDL.LU.64 R246, [R1+0x3688] ;  /* 0x0036880001f67983 */ /* 0x000ea80000300a00 */
[----:B------:R1:W-:Y:S04]  /*122b0*/  LDGSTS.E [R0+0x78400], [R4.64], P4 ;  /* 0x7840000004007fae */ /* 0x0003e8000a121844 */
[----:B------:R-:W2:Y:S04]  /*122c0*/  LDL.LU.64 R250, [R1+0x3680] ;  /* 0x0036800001fa7983 */ /* 0x000ea80000300a00 */
[----:B------:R1:W-:Y:S04]  /*122d0*/  LDGSTS.E [R0+0x78800], [R176.64], P4 ;  /* 0x78800000b0007fae */ /* 0x0003e8000a121844 */
[----:B-1----:R-:W2:Y:S04]  /*122e0*/  LDL.64 R20, [R1+0x638] ;  /* 0x0006380001147983 */ /* 0x002ea80000100a00 */
[----:B------:R-:W2:Y:S04]  /*122f0*/  LDL.64 R12, [R1+0x630] ;  /* 0x00063000010c7983 */ /* 0x000ea80000100a00 */
[----:B------:R-:W2:Y:S04]  /*12300*/  LDL.64 R176, [R1+0x640] ;  /* 0x0006400001b07983 */ /* 0x000ea80000100a00 */
[----:B------:R-:W3:Y:S01]  /*12310*/  LDL.64 R4, [R1+0x628] ;  /* 0x0006280001047983 */ /* 0x000ee20000100a00 */
        /* <DEDUP_REMOVED lines=14> */
[----:B------:R-:W-:-:S03]  /*12400*/  LOP3.LUT R249, R249, 0x60, RZ, 0xc0, !PT ;  /* 0x00000060f9f97812 */ /* 0x000fc600078ec0ff */
[----:B------:R1:W-:Y:S01]  /*12410*/  LDGSTS.E [R0+0x7b400], [R70.64], P4 ;  /* 0x7b40000046007fae */ /* 0x0003e2000a121844 */
[----:B------:R-:W-:-:S03]  /*12420*/  IMAD.WIDE R106, R3, 0x4, R40 ;  /* 0x00000004036a7825 */ /* 0x000fc600078e0228 */
[----:B------:R1:W-:Y:S01]  /*12430*/  LDGSTS.E [R0+0x7b800], [R78.64], P4 ;  /* 0x7b8000004e007fae */ /* 0x0003e2000a121844 */
[----:B------:R-:W-:-:S03]  /*12440*/  IMAD.WIDE R110, R3, 0x4, R14 ;  /* 0x00000004036e7825 */ /* 0x000fc600078e020e */
[----:B------:R1:W-:Y:S01]  /*12450*/  LDGSTS.E [R0+0x7bc00], [R82.64], P4 ;  /* 0x7bc0000052007fae */ /* 0x0003e2000a121844 */
[----:B------:R-:W-:-:S03]  /*12460*/  IMAD.WIDE R114, R3, 0x4, R6 ;  /* 0x0000000403727825 */ /* 0x000fc600078e0206 */
[----:B------:R1:W-:Y:S01]  /*12470*/  LDGSTS.E [R0+0x7c000], [R86.64], P4 ;  /* 0x7c00000056007fae */ /* 0x0003e2000a121844 */
[C---:B------:R-:W-:Y:S01]  /*12480*/  IMAD.WIDE R118, R3.reuse, 0x4, R118 ;  /* 0x0000000403767825 */ /* 0x040fe200078e0276 */
[----:B------:R-:W-:Y:S02]  /*12490*/  SHF.R.U32.HI R249, RZ, 0x1, R249 ;  /* 0x00000001fff97819 */ /* 0x000fe400000116f9 */
        /* <DEDUP_REMOVED lines=8> */
[----:B------:R-:W-:Y:S02]  /*12520*/  LOP3.LUT R249, R248, R249, RZ, 0x3c, !PT ;  /* 0x000000f9f8f97212 */ /* 0x000fe400078e3cff */
        /* <DEDUP_REMOVED lines=15> */
[----:B--2---:R2:W-:Y:S04]  /*12620*/  LDGSTS.E [R249+0x70200], [R176.64], P4 ;  /* 0x70200000b0f97fae */ /* 0x0045e8000a121844 */
[----:B------:R2:W-:Y:S04]  /*12630*/  LDGSTS.E [R249+0x70600], [R20.64], P4 ;  /* 0x7060000014f97fae */ /* 0x0005e8000a121844 */
[----:B------:R2:W-:Y:S04]  /*12640*/  LDGSTS.E [R249+0x70a00], [R12.64], P4 ;  /* 0x70a000000cf97fae */ /* 0x0005e8000a121844 */
[----:B---3--:R2:W-:Y:S04]  /*12650*/  LDGSTS.E [R249+0x70e00], [R4.64], P4 ;  /* 0x70e0000004f97fae */ /* 0x0085e8000a121844 */
[----:B------:R1:W-:Y:S04]  /*12660*/  LDGSTS.E [R249+0x71200], [R250.64], P4 ;  /* 0x71200000faf97fae */ /* 0x0003e8000a121844 */
[----:B------:R2:W-:Y:S04]  /*12670*/  LDGSTS.E [R249+0x71600], [R246.64], P4 ;  /* 0x71600000f6f97fae */ /* 0x0005e8000a121844 */
[----:B------:R2:W-:Y:S04]  /*12680*/  LDGSTS.E [R249+0x71a00], [R240.64], P4 ;  /* 0x71a00000f0f97fae */ /* 0x0005e8000a121844 */
[----:B-1----:R-:W3:Y:S04]  /*12690*/  LDL.LU.64 R250, [R1+0x3678] ;  /* 0x0036780001fa7983 */ /* 0x002ee80000300a00 */
[----:B------:R1:W-:Y:S04]  /*126a0*/  LDGSTS.E [R249+0x71e00], [R234.64], P4 ;  /* 0x71e00000eaf97fae */ /* 0x0003e8000a121844 */
[----:B--2---:R-:W2:Y:S04]  /*126b0*/  LDL.LU.64 R246, [R1+0x3670] ;  /* 0x0036700001f67983 */ /* 0x004ea80000300a00 */
[----:B----4-:R4:W-:Y:S04]  /*126c0*/  LDGSTS.E [R249+0x72200], [R230.64], P4 ;  /* 0x72200000e6f97fae */ /* 0x0109e8000a121844 */
[----:B------:R-:W2:Y:S04]  /*126d0*/  LDL.LU.64 R240, [R1+0x3668] ;  /* 0x0036680001f07983 */ /* 0x000ea80000300a00 */
[----:B------:R4:W-:Y:S04]  /*126e0*/  LDGSTS.E [R249+0x72600], [R138.64], P4 ;  /* 0x726000008af97fae */ /* 0x0009e8000a121844 */
[----:B-1----:R-:W2:Y:S04]  /*126f0*/  LDL.LU.64 R234, [R1+0x3660] ;  /* 0x0036600001ea7983 */ /* 0x002ea80000300a00 */
[----:B------:R1:W-:Y:S04]  /*12700*/  LDGSTS.E [R249+0x72a00], [R136.64], P4 ;  /* 0x72a0000088f97fae */ /* 0x0003e8000a121844 */
[----:B----4-:R-:W4:Y:S04]  /*12710*/  LDL.LU.64 R230, [R1+0x3658] ;  /* 0x0036580001e67983 */ /* 0x010f280000300a00 */
        /* <DEDUP_REMOVED lines=27> */
[----:B------:R1:W-:Y:S04]  /*128d0*/  LDGSTS.E [R249+0x76600], [R66.64], P4 ;  /* 0x7660000042f97fae */ /* 0x0003e8000a121844 */
[----:B------:R-:W2:Y:S04]  /*128e0*/  LDL.LU.64 R4, [R1] ;  /* 0x0000000001047983 */ /* 0x000ea80000300a00 */
[----:B------:R3:W-:Y:S04]  /*128f0*/  LDGSTS.E [R249+0x76a00], [R62.64], P4 ;  /* 0x76a000003ef97fae */ /* 0x0007e8000a121844 */
[----:B-1----:R-:W2:Y:S04]  /*12900*/  LDL.LU.64 R66, [R1+0x8] ;  /* 0x0000080001427983 */ /* 0x002ea80000300a00 */
        /* <DEDUP_REMOVED lines=44> */
[----:B-1----:R-:W4:Y:S04]  /*12bd0*/  LDL.LU.64 R60, [R1+0x10] ;  /* 0x00001000013c7983 */ /* 0x002f280000300a00 */
[----:B------:R1:W-:Y:S04]  /*12be0*/  LDGSTS.E [R249+0x7e600], [R128.64], P4 ;  /* 0x7e60000080f97fae */ /* 0x0003e8000a121844 */
[----:B------:R-:W4:Y:S04]  /*12bf0*/  LDL.LU.64 R72, [R1+0x18] ;  /* 0x0000180001487983 */ /* 0x000f280000300a00 */
[----:B------:R1:W-:Y:S04]  /*12c00*/  LDGSTS.E [R249+0x7ea00], [R140.64], P4 ;  /* 0x7ea000008cf97fae */ /* 0x0003e8000a121844 */
[----:B------:R-:W4:Y:S04]  /*12c10*/  LDL.LU.64 R232, [R1+0x20] ;  /* 0x0000200001e87983 */ /* 0x000f280000300a00 */
[----:B------:R1:W-:Y:S04]  /*12c20*/  LDGSTS.E [R249+0x7ee00], [R152.64], P4 ;  /* 0x7ee0000098f97fae */ /* 0x0003e8000a121844 */
[----:B------:R1:W-:Y:S04]  /*12c30*/  LDGSTS.E [R249+0x7f200], [R162.64], P4 ;  /* 0x7f200000a2f97fae */ /* 0x0003e8000a121844 */
[----:B------:R1:W-:Y:S04]  /*12c40*/  LDGSTS.E [R249+0x7f600], [R170.64], P4 ;  /* 0x7f600000aaf97fae */ /* 0x0003e8000a121844 */
[----:B------:R-:W4:Y:S04]  /*12c50*/  LDL.LU.64 R68, [R1+0x28] ;  /* 0x0000280001447983 */ /* 0x000f280000300a00 */
[----:B------:R1:W-:Y:S04]  /*12c60*/  LDGSTS.E [R249+0x7fa00], [R178.64], P4 ;  /* 0x7fa00000b2f97fae */ /* 0x0003e8000a121844 */
[----:B---3--:R-:W3:Y:S04]  /*12c70*/  LDL.LU.64 R62, [R1+0x30] ;  /* 0x00003000013e7983 */ /* 0x008ee80000300a00 */
[----:B------:R1:W-:Y:S04]  /*12c80*/  LDGSTS.E [R249+0x7fe00], [R186.64], P4 ;  /* 0x7fe00000baf97fae */ /* 0x0003e8000a121844 */
[----:B------:R-:W3:Y:S01]  /*12c90*/  LDL.LU.64 R238, [R1+0x38] ;  /* 0x0000380001ee7983 */ /* 0x000ee20000300a00 */
[----:B--2---:R-:W-:-:S03]  /*12ca0*/  IMAD.WIDE R154, R2, 0x4, R66 ;  /* 0x00000004029a7825 */ /* 0x004fc600078e0242 */
[----:B-1----:R-:W2:Y:S04]  /*12cb0*/  LDL.LU.64 R248, [R1+0x40] ;  /* 0x0000400001f87983 */ /* 0x002ea80000300a00 */
[----:B------:R-:W2:Y:S04]  /*12cc0*/  LDL.LU.64 R74, [R1+0x48] ;  /* 0x00004800014a7983 */ /* 0x000ea80000300a00 */
[----:B------:R-:W2:Y:S04]  /*12cd0*/  LDL.LU.64 R244, [R1+0x50] ;  /* 0x0000500001f47983 */ /* 0x000ea80000300a00 */
[----:B------:R-:W-:Y:S04]  /*12ce0*/  STL.64 [R1+0x36c8], R96 ;  /* 0x0036c86001007387 */ /* 0x000fe80000100a00 */
[----:B------:R-:W-:Y:S04]  /*12cf0*/  STL.64 [R1+0x36c0], R100 ;  /* 0x0036c06401007387 */ /* 0x000fe80000100a00 */
[----:B------:R-:W-:Y:S04]  /*12d00*/  STL.64 [R1+0x36b8], R104 ;  /* 0x0036b86801007387 */ /* 0x000fe80000100a00 */
[----:B------:R1:W-:Y:S04]  /*12d10*/  STL.64 [R1+0x36b0], R108 ;  /* 0x0036b06c01007387 */ /* 0x0003e80000100a00 */
[----:B------:R-:W-:Y:S04]  /*12d20*/  STL.64 [R1+0x36a8], R112 ;  /* 0x0036a87001007387 */ /* 0x000fe80000100a00 */
[----:B------:R-:W-:Y:S04]  /*12d30*/  STL.64 [R1+0x36a0], R116 ;  /* 0x0036a07401007387 */ /* 0x000fe80000100a00 */
[----:B------:R-:W-:Y:S04]  /*12d40*/  STL.64 [R1+0x3698], R120 ;  /* 0x0036987801007387 */ /* 0x000fe80000100a00 */
[----:B------:R-:W-:Y:S04]  /*12d50*/  STL.64 [R1+0x3690], R128 ;  /* 0x0036908001007387 */ /* 0x000fe80000100a00 */
[----:B------:R-:W-:Y:S04]  /*12d60*/  STL.64 [R1+0x3688], R140 ;  /* 0x0036888c01007387 */ /* 0x000fe80000100a00 */
[----:B------:R1:W-:Y:S04]  /*12d70*/  STL.64 [R1+0x3680], R152 ;  /* 0x0036809801007387 */ /* 0x0003e80000100a00 */
[----:B------:R1:W-:Y:S04]  /*12d80*/  STL.64 [R1+0x3678], R162 ;  /* 0x003678a201007387 */ /* 0x0003e80000100a00 */
[----:B------:R-:W-:Y:S04]  /*12d90*/  STL.64 [R1+0x3670], R170 ;  /* 0x003670aa01007387 */ /* 0x000fe80000100a00 */
[----:B------:R1:W-:Y:S04]  /*12da0*/  STL.64 [R1+0x3668], R178 ;  /* 0x003668b201007387 */ /* 0x0003e80000100a00 */
[----:B------:R-:W-:Y:S04]  /*12db0*/  STL.64 [R1+0x3660], R186 ;  /* 0x003660ba01007387 */ /* 0x000fe80000100a00 */
[----:B------:R1:W-:Y:S04]  /*12dc0*/  STL.64 [R1+0x35f0], R242 ;  /* 0x0035f0f201007387 */ /* 0x0003e80000100a00 */
[----:B------:R-:W2:Y:S01]  /*12dd0*/  LDL.LU.64 R66, [R1+0x58] ;  /* 0x0000580001427983 */ /* 0x000ea20000300a00 */
[----:B------:R-:W-:-:S04]  /*12de0*/  IMAD.WIDE R150, R2, 0x4, R4 ;  /* 0x0000000402967825 */ /* 0x000fc800078e0204 */
[C---:B----4-:R-:W-:Y:S01]  /*12df0*/  IMAD.WIDE R40, R2.reuse, 0x4, R230 ;  /* 0x0000000402287825 */ /* 0x050fe200078e02e6 */
[----:B------:R-:W1:Y:S03]  /*12e00*/  S2R R237, SR_TID.X ;  /* 0x0000000000ed7919 */ /* 0x000e660000002100 */
[C---:B------:R-:W-:Y:S01]  /*12e10*/  IMAD.WIDE R44, R2.reuse, 0x4, R250 ;  /* 0x00000004022c7825 */ /* 0x040fe200078e02fa */
[----:B------:R-:W0:Y:S03]  /*12e20*/  LDGDEPBAR ;  /* 0x00000000000079af */ /* 0x000e260000000000 */
        /* <DEDUP_REMOVED lines=8> */
[----:B---3--:R-:W-:-:S02]  /*12eb0*/  IMAD.WIDE R168, R2, 0x4, R62 ;  /* 0x0000000402a87825 */ /* 0x008fc400078e023e */
[----:B------:R-:W3:Y:S02]  /*12ec0*/  LDL.LU.64 R62, [R1+0x80] ;  /* 0x00008000013e7983 */ /* 0x000ee40000300a00 */
[C---:B------:R-:W-:Y:S02]  /*12ed0*/  IMAD.WIDE R50, R2.reuse, 0x4, R238 ;  /* 0x0000000402327825 */ /* 0x040fe400078e02ee */
[----:B------:R-:W3:Y:S02]  /*12ee0*/  LDL.LU.64 R238, [R1+0x88] ;  /* 0x0000880001ee7983 */ /* 0x000ee40000300a00 */
[C---:B--2---:R-:W-:Y:S02]  /*12ef0*/  IMAD.WIDE R172, R2.reuse, 0x4, R248 ;  /* 0x0000000402ac7825 */ /* 0x044fe400078e02f8 */
[----:B------:R-:W2:Y:S02]  /*12f00*/  LDL.LU.64 R248, [R1+0x90] ;  /* 0x0000900001f87983 */ /* 0x000ea40000300a00 */
[----:B------:R-:W-:-:S02]  /*12f10*/  IMAD.WIDE R180, R2, 0x4, R244 ;  /* 0x0000000402b47825 */ /* 0x000fc400078e02f4 */
[----:B------:R-:W2:Y:S02]  /*12f20*/  LDL.LU.64 R244, [R1+0x98] ;  /* 0x0000980001f47983 */ /* 0x000ea40000300a00 */
[C---:B------:R-:W-:Y:S02]  /*12f30*/  IMAD.WIDE R176, R2.reuse, 0x4, R74 ;  /* 0x0000000402b07825 */ /* 0x040fe400078e024a */
[----:B------:R-:W2:Y:S02]  /*12f40*/  LDL.LU.64 R74, [R1+0xa0] ;  /* 0x0000a000014a7983 */ /* 0x000ea40000300a00 */
[C---:B------:R-:W-:Y:S02]  /*12f50*/  IMAD.WIDE R52, R2.reuse, 0x4, R66 ;  /* 0x0000000402347825 */ /* 0x040fe400078e0242 */
[----:B------:R-:W2:Y:S02]  /*12f60*/  LDL.LU.64 R66, [R1+0xa8] ;  /* 0x0000a80001427983 */ /* 0x000ea40000300a00 */
[----:B----4-:R-:W-:-:S02]  /*12f70*/  IMAD.WIDE R184, R2, 0x4, R60 ;  /* 0x0000000402b87825 */ /* 0x010fc400078e023c */
[----:B------:R-:W4:Y:S02]  /*12f80*/  LDL.LU.64 R60, [R1+0xb0] ;  /* 0x0000b000013c7983 */ /* 0x000f240000300a00 */
[----:B------:R-:W-:-:S04]  /*12f90*/  IMAD.WIDE R188, R2, 0x4, R72 ;  /* 0x0000000402bc7825 */ /* 0x000fc800078e0248 */
[C---:B------:R-:W-:Y:S02]  /*12fa0*/  IMAD.WIDE R192, R2.reuse, 0x4, R232 ;  /* 0x0000000402c07825 */ /* 0x040fe400078e02e8 */
[----:B------:R-:W4:Y:S04]  /*12fb0*/  LDL.LU.64 R232, [R1+0xb8] ;  /* 0x0000b80001e87983 */ /* 0x000f280000300a00 */
[----:B------:R-:W4:Y:S04]  /*12fc0*/  LDL.LU.64 R4, [R1+0xc0] ;  /* 0x0000c00001047983 */ /* 0x000f280000300a00 */
[----:B------:R-:W4:Y:S01]  /*12fd0*/  LDL.LU.64 R72, [R1+0xc8] ;  /* 0x0000c80001487983 */ /* 0x000f220000300a00 */
[----:B------:R-:W-:-:S03]  /*12fe0*/  IMAD.WIDE R20, R2, 0x4, R68 ;  /* 0x0000000402147825 */ /* 0x000fc600078e0244 */
[----:B------:R-:W4:Y:S01]  /*12ff0*/  LDL.LU.64 R68, [R1+0xd0] ;  /* 0x0000d00001447983 */ /* 0x000f220000300a00 */
[----:B---3--:R-:W-:-:S03]  /*13000*/  IMAD.WIDE R18, R2, 0x4, R62 ;  /* 0x0000000402127825 */ /* 0x008fc600078e023e */
[----:B------:R-:W3:Y:S04]  /*13010*/  LDL.LU.64 R62, [R1+0xd8] ;  /* 0x0000d800013e7983 */ /* 0x000ee80000300a00 */
[----:B------:R-:W3:Y:S01]  /*13020*/  LDL.LU.64 R12, [R1+0xe0] ;  /* 0x0000e000010c7983 */ /* 0x000ee20000300a00 */
[----:B------:R-:W-:-:S03]  /*13030*/  IMAD.WIDE R250, R2, 0x4, R238 ;  /* 0x0000000402fa7825 */ /* 0x000fc600078e02ee */
[----:B------:R-:W3:Y:S01]  /*13040*/  LDL.LU.64 R238, [R1+0xe8] ;  /* 0x0000e80001ee7983 */ /* 0x000ee20000300a00 */
[----:B--2---:R-:W-:-:S03]  /*13050*/  IMAD.WIDE R56, R2, 0x4, R244 ;  /* 0x0000000402387825 */ /* 0x004fc600078e02f4 */
[----:B------:R-:W2:Y:S01]  /*13060*/  LDL.LU.64 R244, [R1+0xf0] ;  /* 0x0000f00001f47983 */ /* 0x000ea20000300a00 */
[----:B------:R-:W-:-:S04]  /*13070*/  IMAD.WIDE R202, R2, 0x4, R74 ;  /* 0x0000000402ca7825 */ /* 0x000fc800078e024a */
[C---:B------:R-:W-:Y:S02]  /*13080*/  IMAD.WIDE R206, R2.reuse, 0x4, R66 ;  /* 0x0000000402ce7825 */ /* 0x040fe400078e0242 */
[----:B------:R-:W2:Y:S04]  /*13090*/  LDL.LU.64 R66, [R1+0xf8] ;  /* 0x0000f80001427983 */ /* 0x000ea80000300a00 */
[----:B------:R-:W2:Y:S04]  /*130a0*/  LDL.LU.64 R16, [R1+0x100] ;  /* 0x0001000001107983 */ /* 0x000ea80000300a00 */
[----:B------:R-:W2:Y:S01]  /*130b0*/  LDL.LU.64 R74, [R1+0x108] ;  /* 0x00010800014a7983 */ /* 0x000ea20000300a00 */
[----:B----4-:R-:W-:-:S04]  /*130c0*/  IMAD.WIDE R210, R2, 0x4, R60 ;  /* 0x0000000402d27825 */ /* 0x010fc800078e023c */
[C---:B------:R-:W-:Y:S02]  /*130d0*/  IMAD.WIDE R60, R2.reuse, 0x4, R232 ;  /* 0x00000004023c7825 */ /* 0x040fe400078e02e8 */
[----:B------:R-:W4:Y:S02]  /*130e0*/  LDL.LU.64 R232, [R1+0x110] ;  /* 0x0001100001e87983 */ /* 0x000f240000300a00 */
[----:B------:R-:W-:-:S04]  /*130f0*/  IMAD.WIDE R214, R2, 0x4, R4 ;  /* 0x0000000402d67825 */ /* 0x000fc800078e0204 */
[----:B------:R-:W-:-:S04]  /*13100*/  IMAD.WIDE R218, R2, 0x4, R72 ;  /* 0x0000000402da7825 */ /* 0x000fc800078e0248 */
[C---:B------:R-:W-:Y:S02]  /*13110*/  IMAD.WIDE R220, R2.reuse, 0x4, R68 ;  /* 0x0000000402dc7825 */ /* 0x040fe400078e0244 */
[----:B------:R-:W4:Y:S04]  /*13120*/  LDL.LU.64 R68, [R1+0x118] ;  /* 0x0001180001447983 */ /* 0x000f280000300a00 */
[----:B------:R-:W4:Y:S04]  /*13130*/  LDL.LU.64 R8, [R1+0x120] ;  /* 0x0001200001087983 */ /* 0x000f280000300a00 */
[----:B------:R-:W4:Y:S04]  /*13140*/  LDL.LU.64 R4, [R1+0x128] ;  /* 0x0001280001047983 */ /* 0x000f280000300a00 */
[----:B------:R-:W4:Y:S01]  /*13150*/  LDL.LU.64 R72, [R1+0x130] ;  /* 0x0001300001487983 */ /* 0x000f220000300a00 */
[----:B---3--:R-:W-:-:S03]  /*13160*/  IMAD.WIDE R224, R2, 0x4, R238 ;  /* 0x0000000402e07825 */ /* 0x008fc600078e02ee */
[----:B------:R-:W3:Y:S01]  /*13170*/  LDL.LU.64 R238, [R1+0x138] ;  /* 0x0001380001ee7983 */ /* 0x000ee20000300a00 */
[----:B------:R-:W-:-:S04]  /*13180*/  IMAD.WIDE R222, R2, 0x4, R12 ;  /* 0x0000000402de7825 */ /* 0x000fc800078e020c */
[C---:B--2---:R-:W-:Y:S02]  /*13190*/  IMAD.WIDE R226, R2.reuse, 0x4, R244 ;  /* 0x0000000402e27825 */ /* 0x044fe400078e02f4 */
[----:B------:R-:W2:Y:S04]  /*131a0*/  LDL.LU.64 R244, [R1+0x140] ;  /* 0x0001400001f47983 */ /* 0x000ea80000300a00 */
[----:B------:R-:W3:Y:S04]  /*131b0*/  LDL.LU.64 R196, [R1+0x148] ;  /* 0x0001480001c47983 */ /* 0x000ee80000300a00 */
[----:B------:R-:W3:Y:S01]  /*131c0*/  LDL.LU.64 R12, [R1+0x168] ;  /* 0x00016800010c7983 */ /* 0x000ee20000300a00 */
[----:B------:R-:W-:-:S04]  /*131d0*/  IMAD.WIDE R228, R2, 0x4, R16 ;  /* 0x0000000402e47825 */ /* 0x000fc800078e0210 */
[C---:B------:R-:W-:Y:S02]  /*131e0*/  IMAD.WIDE R230, R2.reuse, 0x4, R74 ;  /* 0x0000000402e67825 */ /* 0x040fe400078e024a */
[----:B------:R-:W3:Y:S04]  /*131f0*/  LDL.LU.64 R74, [R1+0x170] ;  /* 0x00017000014a7983 */ /* 0x000ee80000300a00 */
[----:B------:R-:W3:Y:S04]  /*13200*/  LDL.LU.64 R204, [R1+0x180] ;  /* 0x0001800001cc7983 */ /* 0x000ee80000300a00 */
[----:B------:R-:W3:Y:S04]  /*13210*/  LDL.LU.64 R16, [R1+0x198] ;  /* 0x0001980001107983 */ /* 0x000ee80000300a00 */
[----:B------:R-:W3:Y:S04]  /*13220*/  LDL.LU.64 R194, [R1+0x1a8] ;  /* 0x0001a80001c27983 */ /* 0x000ee80000300a00 */
[----:B------:R-:W3:Y:S01]  /*13230*/  LDL.LU.64 R216, [R1+0x1b8] ;  /* 0x0001b80001d87983 */ /* 0x000ee20000300a00 */
[----:B------:R-:W-:Y:S01]  /*13240*/  IMAD.MOV.U32 R0, RZ, RZ, c[0x0][0x180] ;  /* 0x00006000ff007624 */ /* 0x000fe200078e00ff */
[----:B-1----:R-:W-:Y:S01]  /*13250*/  LOP3.LUT R109, R237, 0x7f, RZ, 0xc0, !PT ;  /* 0x0000007fed6d7812 */ /* 0x002fe200078ec0ff */
[----:B------:R-:W-:-:S03]  /*13260*/  IMAD.WIDE R190, R2, 0x4, R190 ;  /* 0x0000000402be7825 */ /* 0x000fc600078e02be */
[----:B------:R-:W-:Y:S01]  /*13270*/  IADD3 R0, R0, -0x69, RZ ;  /* 0xffffff9700007810 */ /* 0x000fe20007ffe0ff */
[----:B------:R-:W-:Y:S01]  /*13280*/  IMAD.SHL.U32 R153, R109, 0x4, RZ ;  /* 0x000000046d997824 */ /* 0x000fe200078e00ff */
[----:B------:R-:W-:Y:S01]  /*13290*/  BAR.SYNC.DEFER_BLOCKING 0x0 ;  /* 0x0000000000007b1d */ /* 0x000fe20000010000 */
[----:B------:R-:W-:Y:S02]  /*132a0*/  IMAD.MOV.U32 R120, RZ, RZ, c[0x0][0x180] ;  /* 0x00006000ff787624 */ /* 0x000fe400078e00ff */
[----:B------:R-:W-:Y:S01]  /*132b0*/  IMAD.WIDE R26, R2, 0x4, R26 ;  /* 0x00000004021a7825 */ /* 0x000fe200078e021a */
[----:B------:R-:W-:-:S03]  /*132c0*/  ISETP.GE.U32.AND P4, PT, R0, 0x7fffff78, PT ;  /* 0x7fffff780000780c */ /* 0x000fc60003f86070 */
[----:B------:R-:W-:Y:S01]  /*132d0*/  IMAD.WIDE R24, R2, 0x4, R24 ;  /* 0x0000000402187825 */ /* 0x000fe200078e0218 */
[----:B------:R-:W-:-:S03]  /*132e0*/  IADD3 R0, R120, -0x6d, RZ ;  /* 0xffffff9378007810 */ /* 0x000fc60007ffe0ff */
[----:B------:R-:W-:-:S04]  /*132f0*/  IMAD.WIDE R22, R2, 0x4, R22 ;  /* 0x0000000402167825 */ /* 0x000fc800078e0216 */
[----:B------:R-:W-:-:S04]  /*13300*/  IMAD.WIDE R34, R2, 0x4, R34 ;  /* 0x0000000402227825 */ /* 0x000fc800078e0222 */
[C---:B------:R-:W-:Y:S01]  /*13310*/  IMAD.WIDE R124, R2.reuse, 0x4, R124 ;  /* 0x00000004027c7825 */ /* 0x040fe200078e027c */
[----:B------:R-:W-:Y:S01]  /*13320*/  @!PT LDS RZ, [RZ] ;  /* 0x00000000fffff984 */ /* 0x000fe20000000800 */
[----:B------:R-:W-:Y:S01]  /*13330*/  @!PT LDS RZ, [RZ] ;  /* 0x00000000fffff984 */ /* 0x000fe20000000800 */
[----:B------:R-:W-:Y:S01]  /*13340*/  @!PT LDS RZ, [RZ] ;  /* 0x00000000fffff984 */ /* 0x000fe20000000800 */
[----:B------:R1:W-:Y:S03]  /*13350*/  LDGSTS.E [R153+0x30000], [R190.64], !P2 ;  /* 0x30000000be997fae */ /* 0x0003e6000d121844 */
[C---:B------:R-:W-:Y:S01]  /*13360*/  IMAD.WIDE R126, R2.reuse, 0x4, R126 ;  /* 0x00000004027e7825 */ /* 0x040fe200078e027e */
[----:B------:R1:W-:Y:S03]  /*13370*/  LDGSTS.E [R153+0x30200], [R26.64], !P2 ;  /* 0x302000001a997fae */ /* 0x0003e6000d121844 */
[----:B------:R-:W-:Y:S01]  /*13380*/  IMAD.WIDE R130, R2, 0x4, R130 ;  /* 0x0000000402827825 */ /* 0x000fe200078e0282 */
[----:B------:R1:W-:Y:S04]  /*13390*/  LDGSTS.E [R153+0x30400], [R24.64], !P2 ;  /* 0x3040000018997fae */ /* 0x0003e8000d121844 */
[----:B------:R1:W-:Y:S01]  /*133a0*/  LDGSTS.E [R153+0x30600], [R22.64], !P2 ;  /* 0x3060000016997fae */ /* 0x0003e2000d121844 */
[----:B------:R-:W-:Y:S01]  /*133b0*/  ISETP.GE.U32.AND P2, PT, R0, 0x7fffff74, PT ;  /* 0x7fffff740000780c */ /* 0x000fe20003f46070 */
[----:B------:R-:W-:Y:S01]  /*133c0*/  IMAD.WIDE R38, R2, 0x4, R38 ;  /* 0x0000000402267825 */ /* 0x000fe200078e0226 */
[----:B------:R-:W-:Y:S01]  /*133d0*/  IADD3 R0, R120, -0x71, RZ ;  /* 0xffffff8f78007810 */ /* 0x000fe20007ffe0ff */
[----:B------:R1:W-:Y:S02]  /*133e0*/  LDGSTS.E [R153+0x32000], [R34.64], !P3 ;  /* 0x3200000022997fae */ /* 0x0003e4000d921844 */
[----:B------:R-:W-:-:S02]  /*133f0*/  IMAD.WIDE R132, R2, 0x4, R132 ;  /* 0x0000000402847825 */ /* 0x000fc400078e0284 */
[----:B------:R-:W1:Y:S02]  /*13400*/  S2R R236, SR_TID.X ;  /* 0x0000000000ec7919 */ /* 0x000e640000002100 */
[C---:B------:R-:W-:Y:S02]  /*13410*/  IMAD.WIDE R136, R2.reuse, 0x4, R136 ;  /* 0x0000000402887825 */ /* 0x040fe400078e0288 */
[----:B------:R1:W-:Y:S02]  /*13420*/  LDGSTS.E [R153+0x32200], [R124.64], !P3 ;  /* 0x322000007c997fae */ /* 0x0003e4000d921844 */
[----:B------:R-:W-:Y:S02]  /*13430*/  IMAD.WIDE R138, R2, 0x4, R138 ;  /* 0x00000004028a7825 */ /* 0x000fe400078e028a */
[----:B------:R1:W-:Y:S04]  /*13440*/  LDGSTS.E [R153+0x32400], [R126.64], !P3 ;  /* 0x324000007e997fae */ /* 0x0003e8000d921844 */
[----:B------:R1:W-:Y:S01]  /*13450*/  LDGSTS.E [R153+0x32600], [R130.64], !P3 ;  /* 0x3260000082997fae */ /* 0x0003e2000d921844 */
[----:B------:R-:W-:Y:S01]  /*13460*/  ISETP.GE.U32.AND P3, PT, R0, 0x7fffff70, PT ;  /* 0x7fffff700000780c */ /* 0x000fe20003f66070 */
[----:B------:R-:W-:Y:S01]  /*13470*/  IMAD.WIDE R142, R2, 0x4, R234 ;  /* 0x00000004028e7825 */ /* 0x000fe200078e02ea */
[----:B------:R-:W-:Y:S01]  /*13480*/  IADD3 R0, R120, -0x75, RZ ;  /* 0xffffff8b78007810 */ /* 0x000fe20007ffe0ff */
[----:B------:R1:W-:Y:S02]  /*13490*/  LDGSTS.E [R153+0x34000], [R38.64], !P4 ;  /* 0x3400000026997fae */ /* 0x0003e4000e121844 */
[----:B------:R-:W-:-:S02]  /*134a0*/  IMAD.WIDE R144, R2, 0x4, R240 ;  /* 0x0000000402907825 */ /* 0x000fc400078e02f0 */
[----:B------:R1:W-:Y:S02]  /*134b0*/  LDGSTS.E [R153+0x34200], [R132.64], !P4 ;  /* 0x3420000084997fae */ /* 0x0003e4000e121844 */
[----:B------:R-:W-:Y:S02]  /*134c0*/  IMAD.WIDE R148, R2, 0x4, R246 ;  /* 0x0000000402947825 */ /* 0x000fe400078e02f6 */
[----:B------:R1:W-:Y:S04]  /*134d0*/  LDGSTS.E [R153+0x34400], [R136.64], !P4 ;  /* 0x3440000088997fae */ /* 0x0003e8000e121844 */
[----:B------:R1:W-:Y:S01]  /*134e0*/  LDGSTS.E [R153+0x34600], [R138.64], !P4 ;  /* 0x346000008a997fae */ /* 0x0003e2000e121844 */
[----:B------:R-:W-:Y:S02]  /*134f0*/  ISETP.GE.U32.AND P4, PT, R0, 0x7fffff6c, PT ;  /* 0x7fffff6c0000780c */ /* 0x000fe40003f86070 */
[----:B------:R-:W-:Y:S01]  /*13500*/  IADD3 R0, R120, -0x79, RZ ;  /* 0xffffff8778007810 */ /* 0x000fe20007ffe0ff */
[----:B------:R1:W-:Y:S04]  /*13510*/  LDGSTS.E [R153+0x36000], [R40.64], !P2 ;  /* 0x3600000028997fae */ /* 0x0003e8000d121844 */
[----:B------:R1:W-:Y:S04]  /*13520*/  LDGSTS.E [R153+0x36200], [R142.64], !P2 ;  /* 0x362000008e997fae */ /* 0x0003e8000d121844 */
[----:B------:R1:W-:Y:S04]  /*13530*/  LDGSTS.E [R153+0x36400], [R144.64], !P2 ;  /* 0x3640000090997fae */ /* 0x0003e8000d121844 */
[----:B------:R1:W-:Y:S01]  /*13540*/  LDGSTS.E [R153+0x36600], [R148.64], !P2 ;  /* 0x3660000094997fae */ /* 0x0003e2000d121844 */
[----:B------:R-:W-:-:S02]  /*13550*/  ISETP.GE.U32.AND P2, PT, R0, 0x7fffff68, PT ;  /* 0x7fffff680000780c */ /* 0x000fc40003f46070 */
[----:B------:R-:W-:Y:S01]  /*13560*/  IADD3 R0, R120, -0x7d, RZ ;  /* 0xffffff8378007810 */ /* 0x000fe20007ffe0ff */
[----:B------:R1:W-:Y:S04]  /*13570*/  LDGSTS.E [R153+0x38000], [R44.64], !P3 ;  /* 0x380000002c997fae */ /* 0x0003e8000d921844 */
[----:B------:R1:W-:Y:S04]  /*13580*/  LDGSTS.E [R153+0x38200], [R150.64], !P3 ;  /* 0x3820000096997fae */ /* 0x0003e8000d921844 */
[----:B------:R2:W-:Y:S04]  /*13590*/  LDGSTS.E [R153+0x38400], [R154.64], !P3 ;  /* 0x384000009a997fae */ /* 0x0005e8000d921844 */
[----:B------:R2:W-:Y:S01]  /*135a0*/  LDGSTS.E [R153+0x38600], [R156.64], !P3 ;  /* 0x386000009c997fae */ /* 0x0005e2000d921844 */
[----:B------:R-:W-:-:S02]  /*135b0*/  ISETP.GE.U32.AND P3, PT, R0, 0x7fffff64, PT ;  /* 0x7fffff640000780c */ /* 0x000fc40003f66070 */
[----:B------:R-:W-:Y:S01]  /*135c0*/  IADD3 R0, R120, -0x62, RZ ;  /* 0xffffff9e78007810 */ /* 0x000fe20007ffe0ff */
[----:B------:R2:W-:Y:S01]  /*135d0*/  LDGSTS.E [R153+0x3a000], [R46.64], !P4 ;  /* 0x3a0000002e997fae */ /* 0x0005e2000e121844 */
[----:B-1----:R-:W-:-:S03]  /*135e0*/  LOP3.LUT R236, R236, 0x7f, RZ, 0xc0, !PT ;  /* 0x0000007fecec7812 */ /* 0x002fc600078ec0ff */
[----:B------:R1:W-:Y:S04]  /*135f0*/  LDGSTS.E [R153+0x3a200], [R160.64], !P4 ;  /* 0x3a200000a0997fae */ /* 0x0003e8000e121844 */
[----:B------:R1:W-:Y:S04]  /*13600*/  LDGSTS.E [R153+0x3a400], [R164.64], !P4 ;  /* 0x3a400000a4997fae */ /* 0x0003e8000e121844 */
[----:B------:R1:W-:Y:S01]  /*13610*/  LDGSTS.E [R153+0x3a600], [R168.64], !P4 ;  /* 0x3a600000a8997fae */ /* 0x0003e2000e121844 */
[----:B------:R-:W-:Y:S02]  /*13620*/  ISETP.GE.U32.AND P4, PT, R0, 0x7fffff7f, PT ;  /* 0x7fffff7f0000780c */ /* 0x000fe40003f86070 */
[----:B------:R-:W-:Y:S01]  /*13630*/  IADD3 R0, R120, -0x66, RZ ;  /* 0xffffff9a78007810 */ /* 0x000fe20007ffe0ff */
[----:B------:R1:W-:Y:S01]  /*13640*/  LDGSTS.E [R153+0x3c000], [R50.64], !P2 ;  /* 0x3c00000032997fae */ /* 0x0003e2000d121844 */
[----:B------:R-:W-:-:S03]  /*13650*/  IMAD.SHL.U32 R236, R236, 0x4, RZ ;  /* 0x00000004ecec7824 */ /* 0x000fc600078e00ff */
[----:B------:R1:W-:Y:S04]  /*13660*/  LDGSTS.E [R153+0x3c200], [R172.64], !P2 ;  /* 0x3c200000ac997fae */ /* 0x0003e8000d121844 */
[----:B------:R1:W-:Y:S04]  /*13670*/  LDGSTS.E [R153+0x3c400], [R176.64], !P2 ;  /* 0x3c400000b0997fae */ /* 0x0003e8000d121844 */
[----:B------:R1:W-:Y:S01]  /*13680*/  LDGSTS.E [R153+0x3c600], [R180.64], !P2 ;  /* 0x3c600000b4997fae */ /* 0x0003e2000d121844 */
[----:B------:R-:W-:Y:S02]  /*13690*/  ISETP.GE.U32.AND P2, PT, R0, 0x7fffff7b, PT ;  /* 0x7fffff7b0000780c */ /* 0x000fe40003f46070 */
[----:B------:R-:W-:Y:S01]  /*136a0*/  IADD3 R0, R120, -0x6a, RZ ;  /* 0xffffff9678007810 */ /* 0x000fe20007ffe0ff */
[----:B------:R1:W-:Y:S01]  /*136b0*/  LDGSTS.E [R153+0x3e000], [R52.64], !P3 ;  /* 0x3e00000034997fae */ /* 0x0003e2000d921844 */
[----:B------:R-:W-:Y:S01]  /*136c0*/  LOP3.LUT R236, R236, 0x20, RZ, 0x3c, !PT ;  /* 0x00000020ecec7812 */ /* 0x000fe200078e3cff */
[----:B------:R-:W-:-:S02]  /*136d0*/  IMAD.WIDE R248, R2, 0x4, R248 ;  /* 0x0000000402f87825 */ /* 0x000fc400078e02f8 */
[----:B------:R1:W-:Y:S04]  /*136e0*/  LDGSTS.E [R153+0x3e200], [R184.64], !P3 ;  /* 0x3e200000b8997fae */ /* 0x0003e8000d921844 */
        /* <DEDUP_REMOVED lines=14> */
[----:B------:R-:W-:Y:S01]  /*137d0*/  ISETP.GE.U32.AND P2, PT, R0, 0x7fffff6f, PT ;  /* 0x7fffff6f0000780c */ /* 0x000fe20003f46070 */
[----:B------:R-:W-:Y:S01]  /*137e0*/  IMAD.WIDE R62, R2, 0x4, R62 ;  /* 0x00000004023e7825 */ /* 0x000fe200078e023e */
[----:B------:R-:W-:Y:S01]  /*137f0*/  IADD3 R0, R120, -0x76, RZ ;  /* 0xffffff8a78007810 */ /* 0x000fe20007ffe0ff */
[----:B------:R1:W-:Y:S02]  /*13800*/  LDGSTS.E [R236+0x34800], [R60.64], !P3 ;  /* 0x348000003cec7fae */ /* 0x0003e4000d921844 */
[----:B----4-:R-:W-:-:S02]  /*13810*/  IMAD.WIDE R234, R2, 0x4, R8 ;  /* 0x0000000402ea7825 */ /* 0x010fc400078e0208 */
[----:B------:R1:W-:Y:S04]  /*13820*/  LDGSTS.E [R236+0x34a00], [R214.64], !P3 ;  /* 0x34a00000d6ec7fae */ /* 0x0003e8000d921844 */
[----:B------:R1:W-:Y:S01]  /*13830*/  LDGSTS.E [R236+0x34c00], [R218.64], !P3 ;  /* 0x34c00000daec7fae */ /* 0x0003e2000d921844 */
[----:B------:R-:W-:-:S03]  /*13840*/  IMAD.WIDE R66, R2, 0x4, R66 ;  /* 0x0000000402427825 */ /* 0x000fc600078e0242 */
[----:B------:R1:W-:Y:S01]  /*13850*/  LDGSTS.E [R236+0x34e00], [R220.64], !P3 ;  /* 0x34e00000dcec7fae */ /* 0x0003e2000d921844 */
[----:B------:R-:W-:Y:S01]  /*13860*/  ISETP.GE.U32.AND P3, PT, R0, 0x7fffff6b, PT ;  /* 0x7fffff6b0000780c */ /* 0x000fe20003f66070 */
[----:B--2---:R-:W-:Y:S02]  /*13870*/  IMAD.WIDE R8, R2, 0x4, R244 ;  /* 0x0000000402087825 */ /* 0x004fe400078e02f4 */
[----:B------:R1:W-:Y:S01]  /*13880*/  LDGSTS.E [R236+0x36800], [R62.64], !P4 ;  /* 0x368000003eec7fae */ /* 0x0003e2000e121844 */
[----:B------:R-:W-:-:S03]  /*13890*/  IADD3 R0, R120, -0x7a, RZ ;  /* 0xffffff8678007810 */ /* 0x000fc60007ffe0ff */
[----:B------:R-:W2:Y:S01]  /*138a0*/  LDL.LU.64 R244, [R1+0x1d0] ;  /* 0x0001d00001f47983 */ /* 0x000ea20000300a00 */
[----:B------:R-:W-:-:S03]  /*138b0*/  IMAD.WIDE R232, R2, 0x4, R232 ;  /* 0x0000000402e87825 */ /* 0x000fc600078e02e8 */
[----:B------:R-:W4:Y:S04]  /*138c0*/  LDL.LU.64 R96, [R1+0x1e0] ;  /* 0x0001e00001607983 */ /* 0x000f280000300a00 */
[----:B------:R1:W-:Y:S04]  /*138d0*/  LDGSTS.E [R236+0x36a00], [R222.64], !P4 ;  /* 0x36a00000deec7fae */ /* 0x0003e8000e121844 */
[----:B------:R1:W-:Y:S04]  /*138e0*/  LDGSTS.E [R236+0x36c00], [R224.64], !P4 ;  /* 0x36c00000e0ec7fae */ /* 0x0003e8000e121844 */
[----:B------:R1:W-:Y:S01]  /*138f0*/  LDGSTS.E [R236+0x36e00], [R226.64], !P4 ;  /* 0x36e00000e2ec7fae */ /* 0x0003e2000e121844 */
[----:B------:R-:W-:-:S02]  /*13900*/  ISETP.GE.U32.AND P4, PT, R0, 0x7fffff67, PT ;  /* 0x7fffff670000780c */ /* 0x000fc40003f86070 */
[----:B------:R-:W-:Y:S01]  /*13910*/  IADD3 R0, R120, -0x7e, RZ ;  /* 0xffffff8278007810 */ /* 0x000fe20007ffe0ff */
[----:B------:R1:W-:Y:S01]  /*13920*/  LDGSTS.E [R236+0x38800], [R66.64], !P2 ;  /* 0x3880000042ec7fae */ /* 0x0003e2000d121844 */
[----:B------:R-:W-:-:S03]  /*13930*/  IMAD.WIDE R68, R2, 0x4, R68 ;  /* 0x0000000402447825 */ /* 0x000fc600078e0244 */
[----:B------:R1:W-:Y:S04]  /*13940*/  LDGSTS.E [R236+0x38a00], [R228.64], !P2 ;  /* 0x38a00000e4ec7fae */ /* 0x0003e8000d121844 */
[----:B------:R1:W-:Y:S01]  /*13950*/  LDGSTS.E [R236+0x38c00], [R230.64], !P2 ;  /* 0x38c00000e6ec7fae */ /* 0x0003e2000d121844 */
[----:B------:R-:W-:-:S03]  /*13960*/  IMAD.WIDE R4, R2, 0x4, R4 ;  /* 0x0000000402047825 */ /* 0x000fc600078e0204 */
[----:B------:R1:W-:Y:S01]  /*13970*/  LDGSTS.E [R236+0x38e00], [R232.64], !P2 ;  /* 0x38e00000e8ec7fae */ /* 0x0003e2000d121844 */
[----:B------:R-:W-:Y:S01]  /*13980*/  ISETP.GE.U32.AND P2, PT, R0, 0x7fffff63, PT ;  /* 0x7fffff630000780c */ /* 0x000fe20003f46070 */
[C---:B------:R-:W-:Y:S01]  /*13990*/  IMAD.WIDE R6, R2.reuse, 0x4, R72 ;  /* 0x0000000402067825 */ /* 0x040fe200078e0248 */
[----:B------:R-:W-:Y:S01]  /*139a0*/  LOP3.LUT R237, R237, 0x7f, RZ, 0xc0, !PT ;  /* 0x0000007feded7812 */ /* 0x000fe200078ec0ff */
[----:B------:R1:W-:Y:S02]  /*139b0*/  LDGSTS.E [R236+0x3a800], [R68.64], !P3 ;  /* 0x3a80000044ec7fae */ /* 0x0003e4000d921844 */
[C---:B---3--:R-:W-:Y:S02]  /*139c0*/  IMAD.WIDE R72, R2.reuse, 0x4, R238 ;  /* 0x0000000402487825 */ /* 0x048fe400078e02ee */
[----:B------:R1:W-:Y:S02]  /*139d0*/  LDGSTS.E [R236+0x3aa00], [R234.64], !P3 ;  /* 0x3aa00000eaec7fae */ /* 0x0003e4000d921844 */
[----:B------:R-:W-:-:S02]  /*139e0*/  IMAD.WIDE R10, R2, 0x4, R196 ;  /* 0x00000004020a7825 */ /* 0x000fc400078e02c4 */
[----:B------:R1:W-:Y:S02]  /*139f0*/  LDGSTS.E [R236+0x3ac00], [R4.64], !P3 ;  /* 0x3ac0000004ec7fae */ /* 0x0003e4000d921844 */
[C---:B------:R-:W-:Y:S02]  /*13a00*/  IMAD.WIDE R12, R2.reuse, 0x4, R12 ;  /* 0x00000004020c7825 */ /* 0x040fe400078e020c */
[----:B------:R1:W-:Y:S02]  /*13a10*/  LDGSTS.E [R236+0x3ae00], [R6.64], !P3 ;  /* 0x3ae0000006ec7fae */ /* 0x0003e4000d921844 */
[----:B------:R-:W-:Y:S02]  /*13a20*/  IMAD.SHL.U32 R237, R237, 0x4, RZ ;  /* 0x00000004eded7824 */ /* 0x000fe400078e00ff */
[----:B------:R1:W-:Y:S04]  /*13a30*/  LDGSTS.E [R236+0x3c800], [R72.64], !P4 ;  /* 0x3c80000048ec7fae */ /* 0x0003e8000e121844 */
[----:B------:R-:W3:Y:S04]  /*13a40*/  LDL.LU.64 R238, [R1+0x1f0] ;  /* 0x0001f00001ee7983 */ /* 0x000ee80000300a00 */
[----:B------:R1:W-:Y:S04]  /*13a50*/  LDGSTS.E [R236+0x3ca00], [R8.64], !P4 ;  /* 0x3ca0000008ec7fae */ /* 0x0003e8000e121844 */
[----:B------:R-:W3:Y:S01]  /*13a60*/  LDL.LU.64 R196, [R1+0x200] ;  /* 0x0002000001c47983 */ /* 0x000ee20000300a00 */
[----:B------:R-:W-:-:S03]  /*13a70*/  IMAD.WIDE R74, R2, 0x4, R74 ;  /* 0x00000004024a7825 */ /* 0x000fc600078e024a */
[----:B------:R1:W-:Y:S01]  /*13a80*/  LDGSTS.E [R236+0x3cc00], [R10.64], !P4 ;  /* 0x3cc000000aec7fae */ /* 0x0003e2000e121844 */
[----:B------:R-:W-:-:S03]  /*13a90*/  IMAD.WIDE R14, R2, 0x4, R204 ;  /* 0x00000004020e7825 */ /* 0x000fc600078e02cc */
[----:B------:R-:W3:Y:S01]  /*13aa0*/  LDL.LU.64 R198, [R1+0x210] ;  /* 0x0002100001c67983 */ /* 0x000ee20000300a00 */
[----:B------:R-:W-:-:S03]  /*13ab0*/  IMAD.WIDE R16, R2, 0x4, R16 ;  /* 0x0000000402107825 */ /* 0x000fc600078e0210 */
[----:B------:R1:W-:Y:S01]  /*13ac0*/  LDGSTS.E [R236+0x3ce00], [R12.64], !P4 ;  /* 0x3ce000000cec7fae */ /* 0x0003e2000e121844 */
[----:B------:R-:W-:-:S03]  /*13ad0*/  IMAD.WIDE R194, R2, 0x4, R194 ;  /* 0x0000000402c27825 */ /* 0x000fc600078e02c2 */
[----:B------:R-:W3:Y:S01]  /*13ae0*/  LDL.LU.64 R204, [R1+0x228] ;  /* 0x0002280001cc7983 */ /* 0x000ee20000300a00 */
[----:B------:R-:W-:-:S03]  /*13af0*/  LOP3.LUT R108, R237, 0x40, RZ, 0x3c, !PT ;  /* 0x00000040ed6c7812 */ /* 0x000fc600078e3cff */
[----:B------:R1:W-:Y:S01]  /*13b00*/  LDGSTS.E [R236+0x3e800], [R74.64], !P2 ;  /* 0x3e8000004aec7fae */ /* 0x0003e2000d121844 */
[----:B------:R-:W-:-:S03]  /*13b10*/  IMAD.WIDE R246, R2, 0x4, R216 ;  /* 0x0000000402f67825 */ /* 0x000fc600078e02d8 */
[----:B------:R-:W3:Y:S04]  /*13b20*/  LDL.LU.64 R208, [R1+0x230] ;  /* 0x0002300001d07983 */ /* 0x000ee80000300a00 */
[----:B------:R1:W-:Y:S04]  /*13b30*/  LDGSTS.E [R236+0x3ea00], [R14.64], !P2 ;  /* 0x3ea000000eec7fae */ /* 0x0003e8000d121844 */
[----:B------:R-:W3:Y:S04]  /*13b40*/  LDL.LU.64 R212, [R1+0x240] ;  /* 0x0002400001d47983 */ /* 0x000ee80000300a00 */
[----:B------:R1:W-:Y:S04]  /*13b50*/  LDGSTS.E [R236+0x3ec00], [R16.64], !P2 ;  /* 0x3ec0000010ec7fae */ /* 0x0003e8000d121844 */
[----:B------:R1:W-:Y:S04]  /*13b60*/  LDGSTS.E [R236+0x3ee00], [R194.64], !P2 ;  /* 0x3ee00000c2ec7fae */ /* 0x0003e8000d121844 */
[----:B------:R-:W3:Y:S04]  /*13b70*/  LDL.LU.64 R216, [R1+0x260] ;  /* 0x0002600001d87983 */ /* 0x000ee80000300a00 */
[----:B-1----:R-:W3:Y:S04]  /*13b80*/  LDL.LU.64 R236, [R1+0x270] ;  /* 0x0002700001ec7983 */ /* 0x002ee80000300a00 */
[----:B------:R-:W3:Y:S04]  /*13b90*/  LDL.LU.64 R162, [R1+0x288] ;  /* 0x0002880001a27983 */ /* 0x000ee80000300a00 */
[----:B------:R-:W3:Y:S04]  /*13ba0*/  LDL.LU.64 R100, [R1+0x290] ;  /* 0x0002900001647983 */ /* 0x000ee80000300a00 */
[----:B------:R-:W3:Y:S04]  /*13bb0*/  LDL.LU.64 R140, [R1+0x2a0] ;  /* 0x0002a000018c7983 */ /* 0x000ee80000300a00 */
[----:B------:R-:W3:Y:S04]  /*13bc0*/  LDL.LU.64 R116, [R1+0x2c0] ;  /* 0x0002c00001747983 */ /* 0x000ee80000300a00 */
[----:B------:R-:W3:Y:S04]  /*13bd0*/  LDL.LU.64 R104, [R1+0x2d0] ;  /* 0x0002d00001687983 */ /* 0x000ee80000300a00 */
[----:B------:R-:W3:Y:S01]  /*13be0*/  LDL.LU.64 R178, [R1+0x2f0] ;  /* 0x0002f00001b27983 */ /* 0x000ee20000300a00 */
[----:B------:R-:W-:-:S03]  /*13bf0*/  IADD3 R0, R120, -0x63, RZ ;  /* 0xffffff9d78007810 */ /* 0x000fc60007ffe0ff */
[----:B------:R-:W3:Y:S04]  /*13c00*/  LDL.LU.64 R128, [R1+0x300] ;  /* 0x0003000001807983 */ /* 0x000ee80000300a00 */
[----:B------:R-:W3:Y:S01]  /*13c10*/  LDL.LU.64 R112, [R1+0x320] ;  /* 0x0003200001707983 */ /* 0x000ee20000300a00 */
[----:B------:R-:W-:Y:S02]  /*13c20*/  ISETP.GE.U32.AND P3, PT, R0, 0x7fffff7e, PT ;  /* 0x7fffff7e0000780c */ /* 0x000fe40003f66070 */
[----:B------:R-:W-:-:S04]  /*13c30*/  IADD3 R0, R120, -0x67, RZ ;  /* 0xffffff9978007810 */ /* 0x000fc80007ffe0ff */
[----:B------:R-:W-:Y:S02]  /*13c40*/  ISETP.GE.U32.AND P4, PT, R0, 0x7fffff7a, PT ;  /* 0x7fffff7a0000780c */ /* 0x000fe40003f86070 */
[----:B------:R-:W-:-:S04]  /*13c50*/  IADD3 R0, R120, -0x6b, RZ ;  /* 0xffffff9578007810 */ /* 0x000fc80007ffe0ff */
[----:B------:R-:W-:Y:S01]  /*13c60*/  ISETP.GE.U32.AND P2, PT, R0, 0x7fffff76, PT ;  /* 0x7fffff760000780c */ /* 0x000fe20003f46070 */
[----:B------:R1:W-:Y:S01]  /*13c70*/  LDGSTS.E [R108+0x31000], [R246.64], !P3 ;  /* 0x31000000f66c7fae */ /* 0x0003e2000d921844 */
[----:B------:R-:W-:Y:S01]  /*13c80*/  IADD3 R0, R120, -0x6f, RZ ;  /* 0xffffff9178007810 */ /* 0x000fe20007ffe0ff */
[C---:B----4-:R-:W-:Y:S02]  /*13c90*/  IMAD.WIDE R240, R2.reuse, 0x4, R96 ;  /* 0x0000000402f07825 */ /* 0x050fe400078e0260 */
[----:B------:R-:W4:Y:S02]  /*13ca0*/  LDL.LU.64 R96, [R1+0x330] ;  /* 0x0003300001607983 */ /* 0x000f240000300a00 */
[----:B--2---:R-:W-:-:S05]  /*13cb0*/  IMAD.WIDE R244, R2, 0x4, R244 ;  /* 0x0000000402f47825 */ /* 0x004fca00078e02f4 */
[----:B------:R1:W-:Y:S04]  /*13cc0*/  LDGSTS.E [R108+0x31200], [R244.64], !P3 ;  /* 0x31200000f46c7fae */ /* 0x0003e8000d921844 */
[----:B------:R1:W-:Y:S01]  /*13cd0*/  LDGSTS.E [R108+0x31400], [R240.64], !P3 ;  /* 0x31400000f06c7fae */ /* 0x0003e2000d921844 */
[----:B---3--:R-:W-:-:S05]  /*13ce0*/  IMAD.WIDE R238, R2, 0x4, R238 ;  /* 0x0000000402ee7825 */ /* 0x008fca00078e02ee */
[----:B------:R1:W-:Y:S01]  /*13cf0*/  LDGSTS.E [R108+0x31600], [R238.64], !P3 ;  /* 0x31600000ee6c7fae */ /* 0x0003e2000d921844 */
[----:B------:R-:W-:-:S05]  /*13d00*/  IMAD.WIDE R196, R2, 0x4, R196 ;  /* 0x0000000402c47825 */ /* 0x000fca00078e02c4 */
[----:B------:R1:W-:Y:S01]  /*13d10*/  LDGSTS.E [R108+0x33000], [R196.64], !P4 ;  /* 0x33000000c46c7fae */ /* 0x0003e2000e121844 */
[----:B------:R-:W-:-:S05]  /*13d20*/  IMAD.WIDE R198, R2, 0x4, R198 ;  /* 0x0000000402c67825 */ /* 0x000fca00078e02c6 */
[----:B------:R1:W-:Y:S01]  /*13d30*/  LDGSTS.E [R108+0x33200], [R198.64], !P4 ;  /* 0x33200000c66c7fae */ /* 0x0003e2000e121844 */
[----:B------:R-:W-:-:S04]  /*13d40*/  IMAD.WIDE R204, R2, 0x4, R204 ;  /* 0x0000000402cc7825 */ /* 0x000fc800078e02cc */
[C---:B------:R-:W-:Y:S01]  /*13d50*/  IMAD.WIDE R208, R2.reuse, 0x4, R208 ;  /* 0x0000000402d07825 */ /* 0x040fe200078e02d0 */
[----:B------:R1:W-:Y:S03]  /*13d60*/  LDGSTS.E [R108+0x33400], [R204.64], !P4 ;  /* 0x33400000cc6c7fae */ /* 0x0003e6000e121844 */
[----:B------:R-:W-:Y:S01]  /*13d70*/  IMAD.WIDE R212, R2, 0x4, R212 ;  /* 0x0000000402d47825 */ /* 0x000fe200078e02d4 */
[----:B------:R1:W-:Y:S01]  /*13d80*/  LDGSTS.E [R108+0x33600], [R208.64], !P4 ;  /* 0x33600000d06c7fae */ /* 0x0003e2000e121844 */
[----:B------:R-:W-:-:S03]  /*13d90*/  ISETP.GE.U32.AND P3, PT, R0, 0x7fffff72, PT ;  /* 0x7fffff720000780c */ /* 0x000fc60003f66070 */
[----:B------:R1:W-:Y:S01]  /*13da0*/  LDGSTS.E [R108+0x35000], [R212.64], !P2 ;  /* 0x35000000d46c7fae */ /* 0x0003e2000d121844 */
[----:B------:R-:W-:-:S05]  /*13db0*/  IMAD.WIDE R216, R2, 0x4, R216 ;  /* 0x0000000402d87825 */ /* 0x000fca00078e02d8 */
[----:B------:R1:W-:Y:S01]  /*13dc0*/  LDGSTS.E [R108+0x35200], [R216.64], !P2 ;  /* 0x35200000d86c7fae */ /* 0x0003e2000d121844 */
[----:B------:R-:W-:-:S04]  /*13dd0*/  IMAD.WIDE R236, R2, 0x4, R236 ;  /* 0x0000000402ec7825 */ /* 0x000fc800078e02ec */
[C---:B------:R-:W-:Y:S01]  /*13de0*/  IMAD.WIDE R162, R2.reuse, 0x4, R162 ;  /* 0x0000000402a27825 */ /* 0x040fe200078e02a2 */
[----:B------:R1:W-:Y:S04]  /*13df0*/  LDGSTS.E [R108+0x35400], [R236.64], !P2 ;  /* 0x35400000ec6c7fae */ /* 0x0003e8000d121844 */
[----:B------:R2:W-:Y:S04]  /*13e00*/  STL.64 [R1+0x30], R162 ;  /* 0x000030a201007387 */ /* 0x0005e80000100a00 */
[----:B------:R2:W-:Y:S01]  /*13e10*/  LDGSTS.E [R108+0x35600], [R162.64], !P2 ;  /* 0x35600000a26c7fae */ /* 0x0005e2000d121844 */
[----:B------:R-:W-:-:S03]  /*13e20*/  IMAD.WIDE R140, R2, 0x4, R140 ;  /* 0x00000004028c7825 */ /* 0x000fc600078e028c */
[----:B------:R-:W3:Y:S01]  /*13e30*/  LDL.LU.64 R242, [R1+0x340] ;  /* 0x0003400001f27983 */ /* 0x000ee20000300a00 */
[----:B------:R-:W-:-:S03]  /*13e40*/  IMAD.WIDE R116, R2, 0x4, R116 ;  /* 0x0000000402747825 */ /* 0x000fc600078e0274 */
[----:B------:R-:W3:Y:S01]  /*13e50*/  LDL.LU.64 R186, [R1+0x350] ;  /* 0x0003500001ba7983 */ /* 0x000ee20000300a00 */
[----:B--2---:R-:W-:-:S03]  /*13e60*/  IMAD.WIDE R162, R2, 0x4, R100 ;  /* 0x0000000402a27825 */ /* 0x004fc600078e0264 */
[----:B------:R-:W3:Y:S01]  /*13e70*/  LDL.LU.64 R170, [R1+0x358] ;  /* 0x0003580001aa7983 */ /* 0x000ee20000300a00 */
[----:B------:R-:W-:-:S03]  /*13e80*/  IMAD.WIDE R104, R2, 0x4, R104 ;  /* 0x0000000402687825 */ /* 0x000fc600078e0268 */
[----:B------:R1:W-:Y:S04]  /*13e90*/  STL.64 [R1+0x38], R162 ;  /* 0x000038a201007387 */ /* 0x0003e80000100a00 */
[----:B------:R-:W3:Y:S04]  /*13ea0*/  LDL.LU.64 R100, [R1+0x360] ;  /* 0x0003600001647983 */ /* 0x000ee80000300a00 */
[----:B------:R1:W-:Y:S04]  /*13eb0*/  STL.64 [R1+0x40], R140 ;  /* 0x0000408c01007387 */ /* 0x0003e80000100a00 */
[----:B------:R1:W-:Y:S04]  /*13ec0*/  STL.64 [R1+0x48], R116 ;  /* 0x0000487401007387 */ /* 0x0003e80000100a00 */
[----:B------:R1:W-:Y:S04]  /*13ed0*/  LDGSTS.E [R108+0x37000], [R162.64], !P3 ;  /* 0x37000000a26c7fae */ /* 0x0003e8000d921844 */
[----:B------:R1:W-:Y:S01]  /*13ee0*/  STL.64 [R1+0x50], R104 ;  /* 0x0000506801007387 */ /* 0x0003e20000100a00 */
[----:B------:R-:W-:Y:S01]  /*13ef0*/  IADD3 R0, R120, -0x73, RZ ;  /* 0xffffff8d78007810 */ /* 0x000fe20007ffe0ff */
[----:B------:R-:W-:-:S02]  /*13f00*/  IMAD.WIDE R178, R2, 0x4, R178 ;  /* 0x0000000402b27825 */ /* 0x000fc400078e02b2 */
[----:B------:R1:W-:Y:S04]  /*13f10*/  LDGSTS.E [R108+0x37200], [R140.64], !P3 ;  /* 0x372000008c6c7fae */ /* 0x0003e8000d921844 */
[----:B-1----:R-:W3:Y:S01]  /*13f20*/  LDL.LU.64 R162, [R1+0x368] ;  /* 0x0003680001a27983 */ /* 0x002ee20000300a00 */
[----:B------:R-:W-:Y:S01]  /*13f30*/  ISETP.GE.U32.AND P4, PT, R0, 0x7fffff6e, PT ;  /* 0x7fffff6e0000780c */ /* 0x000fe20003f86070 */
[C---:B------:R-:W-:Y:S02]  /*13f40*/  IMAD.WIDE R128, R2.reuse, 0x4, R128 ;  /* 0x0000000402807825 */ /* 0x040fe400078e0280 */
[----:B------:R1:W-:Y:S02]  /*13f50*/  LDGSTS.E [R108+0x37400], [R116.64], !P3 ;  /* 0x37400000746c7fae */ /* 0x0003e4000d921844 */
[----:B------:R-:W-:-:S02]  /*13f60*/  IMAD.WIDE R112, R2, 0x4, R112 ;  /* 0x0000000402707825 */ /* 0x000fc400078e0270 */
[----:B------:R-:W3:Y:S04]  /*13f70*/  LDL.LU.64 R140, [R1+0x370] ;  /* 0x00037000018c7983 */ /* 0x000ee80000300a00 */
[----:B------:R1:W-:Y:S04]  /*13f80*/  LDGSTS.E [R108+0x37600], [R104.64], !P3 ;  /* 0x37600000686c7fae */ /* 0x0003e8000d921844 */
[----:B-1----:R-:W3:Y:S04]  /*13f90*/  LDL.LU.64 R116, [R1+0x378] ;  /* 0x0003780001747983 */ /* 0x002ee80000300a00 */
[----:B------:R1:W-:Y:S04]  /*13fa0*/  LDGSTS.E [R108+0x39000], [R178.64], !P4 ;  /* 0x39000000b26c7fae */ /* 0x0003e8000e121844 */
[----:B------:R-:W3:Y:S04]  /*13fb0*/  LDL.LU.64 R104, [R1+0x3b0] ;  /* 0x0003b00001687983 */ /* 0x000ee80000300a00 */
[----:B------:R1:W-:Y:S04]  /*13fc0*/  STL.64 [R1+0x58], R178 ;  /* 0x000058b201007387 */ /* 0x0003e80000100a00 */
[----:B------:R1:W-:Y:S04]  /*13fd0*/  STL.64 [R1+0x60], R128 ;  /* 0x0000608001007387 */ /* 0x0003e80000100a00 */
[----:B------:R-:W-:Y:S04]  /*13fe0*/  STL.64 [R1+0x68], R112 ;  /* 0x0000687001007387 */ /* 0x000fe80000100a00 */
[----:B------:R1:W-:Y:S04]  /*13ff0*/  LDGSTS.E [R108+0x39200], [R128.64], !P4 ;  /* 0x39200000806c7fae */ /* 0x0003e8000e121844 */
[----:B------:R1:W-:Y:S01]  /*14000*/  LDGSTS.E [R108+0x39400], [R112.64], !P4 ;  /* 0x39400000706c7fae */ /* 0x0003e2000e121844 */
[----:B------:R-:W-:-:S04]  /*14010*/  IADD3 R0, R120, -0x77, RZ ;  /* 0xffffff8978007810 */ /* 0x000fc80007ffe0ff */
[----:B------:R-:W-:Y:S01]  /*14020*/  ISETP.GE.U32.AND P2, PT, R0, 0x7fffff6a, PT ;  /* 0x7fffff6a0000780c */ /* 0x000fe20003f46070 */
[----:B----4-:R-:W-:-:S05]  /*14030*/  IMAD.WIDE R96, R2, 0x4, R96 ;  /* 0x0000000402607825 */ /* 0x010fca00078e0260 */
[----:B------:R4:W-:Y:S04]  /*14040*/  STL.64 [R1+0x70], R96 ;  /* 0x0000706001007387 */ /* 0x0009e80000100a00 */
[----:B-1----:R-:W2:Y:S04]  /*14050*/  LDL.LU.64 R178, [R1+0x3a8] ;  /* 0x0003a80001b27983 */ /* 0x002ea80000300a00 */
[----:B------:R-:W2:Y:S04]  /*14060*/  LDL.LU.64 R128, [R1+0x3a0] ;  /* 0x0003a00001807983 */ /* 0x000ea80000300a00 */
[----:B------:R4:W-:Y:S04]  /*14070*/  LDGSTS.E [R108+0x39600], [R96.64], !P4 ;  /* 0x39600000606c7fae */ /* 0x0009e8000e121844 */
[----:B----4-:R-:W2:Y:S04]  /*14080*/  LDL.LU.64 R96, [R1+0x398] ;  /* 0x0003980001607983 */ /* 0x010ea80000300a00 */
[----:B------:R-:W2:Y:S01]  /*14090*/  LDL.LU.64 R112, [R1+0x390] ;  /* 0x0003900001707983 */ /* 0x000ea20000300a00 */
[----:B---3--:R-:W-:-:S04]  /*140a0*/  IMAD.WIDE R242, R2, 0x4, R242 ;  /* 0x0000000402f27825 */ /* 0x008fc800078e02f2 */
[C---:B------:R-:W-:Y:S01]  /*140b0*/  IMAD.WIDE R186, R2.reuse, 0x4, R186 ;  /* 0x0000000402ba7825 */ /* 0x040fe200078e02ba */
[----:B------:R1:W-:Y:S03]  /*140c0*/  STL.64 [R1+0x78], R242 ;  /* 0x000078f201007387 */ /* 0x0003e60000100a00 */
[C---:B------:R-:W-:Y:S01]  /*140d0*/  IMAD.WIDE R170, R2.reuse, 0x4, R170 ;  /* 0x0000000402aa7825 */ /* 0x040fe200078e02aa */
[----:B------:R1:W-:Y:S04]  /*140e0*/  LDGSTS.E [R108+0x3b000], [R242.64], !P2 ;  /* 0x3b000000f26c7fae */ /* 0x0003e8000d121844 */
[----:B------:R-:W-:Y:S01]  /*140f0*/  STL.64 [R1+0x80], R186 ;  /* 0x000080ba01007387 */ /* 0x000fe20000100a00 */
[----:B------:R-:W-:-:S03]  /*14100*/  IMAD.WIDE R100, R2, 0x4, R100 ;  /* 0x0000000402647825 */ /* 0x000fc600078e0264 */
[----:B------:R3:W-:Y:S04]  /*14110*/  LDGSTS.E [R108+0x3b200], [R186.64], !P2 ;  /* 0x3b200000ba6c7fae */ /* 0x0007e8000d121844 */
[----:B------:R1:W-:Y:S04]  /*14120*/  STL.64 [R1+0x88], R170 ;  /* 0x000088aa01007387 */ /* 0x0003e80000100a00 */
[----:B------:R1:W-:Y:S04]  /*14130*/  STL.64 [R1+0x90], R100 ;  /* 0x0000906401007387 */ /* 0x0003e80000100a00 */
[----:B------:R1:W-:Y:S04]  /*14140*/  LDGSTS.E [R108+0x3b400], [R170.64], !P2 ;  /* 0x3b400000aa6c7fae */ /* 0x0003e8000d121844 */
[----:B------:R1:W-:Y:S02]  /*14150*/  LDGSTS.E [R108+0x3b600], [R100.64], !P2 ;  /* 0x3b600000646c7fae */ /* 0x0003e4000d121844 */
[----:B-1----:R-:W-:-:S02]  /*14160*/  IMAD.WIDE R242, R2, 0x4, R162 ;  /* 0x0000000402f27825 */ /* 0x002fc400078e02a2 */
[----:B------:R-:W4:Y:S04]  /*14170*/  LDL.LU.64 R170, [R1+0x3b8] ;  /* 0x0003b80001aa7983 */ /* 0x000f280000300a00 */
[----:B------:R-:W4:Y:S04]  /*14180*/  LDL.LU.64 R100, [R1+0x3c8] ;  /* 0x0003c80001647983 */ /* 0x000f280000300a00 */
[----:B------:R-:W-:Y:S04]  /*14190*/  STL.64 [R1+0x98], R242 ;  /* 0x000098f201007387 */ /* 0x000fe80000100a00 */
[----:B------:R-:W4:Y:S01]  /*141a0*/  LDL.LU.64 R162, [R1+0x3d0] ;  /* 0x0003d00001a27983 */ /* 0x000f220000300a00 */
[----:B------:R-:W-:-:S04]  /*141b0*/  IADD3 R0, R120, -0x7b, RZ ;  /* 0xffffff8578007810 */ /* 0x000fc80007ffe0ff */
[----:B------:R-:W-:Y:S02]  /*141c0*/  ISETP.GE.U32.AND P3, PT, R0, 0x7fffff66, PT ;  /* 0x7fffff660000780c */ /* 0x000fe40003f66070 */
[----:B------:R-:W-:Y:S01]  /*141d0*/  IADD3 R0, R120, -0x7f, RZ ;  /* 0xffffff8178007810 */ /* 0x000fe20007ffe0ff */
[----:B---3--:R-:W-:-:S03]  /*141e0*/  IMAD.WIDE R186, R2, 0x4, R140 ;  /* 0x0000000402ba7825 */ /* 0x008fc600078e028c */
[----:B------:R-:W-:Y:S01]  /*141f0*/  ISETP.GE.U32.AND P4, PT, R0, 0x7fffff62, PT ;  /* 0x7fffff620000780c */ /* 0x000fe20003f86070 */
[C---:B------:R-:W-:Y:S01]  /*14200*/  IMAD.WIDE R116, R2.reuse, 0x4, R116 ;  /* 0x0000000402747825 */ /* 0x040fe200078e0274 */
[----:B------:R-:W-:Y:S03]  /*14210*/  STL.64 [R1+0xa0], R186 ;  /* 0x0000a0ba01007387 */ /* 0x000fe60000100a00 */
[----:B------:R-:W-:Y:S01]  /*14220*/  IMAD.WIDE R104, R2, 0x4, R104 ;  /* 0x0000000402687825 */ /* 0x000fe200078e0268 */
[----:B------:R-:W3:Y:S04]  /*14230*/  LDL.LU.64 R140, [R1+0x3d8] ;  /* 0x0003d800018c7983 */ /* 0x000ee80000300a00 */
[----:B------:R2:W-:Y:S04]  /*14240*/  LDGSTS.E [R108+0x3d000], [R242.64], !P3 ;  /* 0x3d000000f26c7fae */ /* 0x0005e8000d921844 */
[----:B------:R1:W-:Y:S04]  /*14250*/  STL.64 [R1+0xa8], R116 ;  /* 0x0000a87401007387 */ /* 0x0003e80000100a00 */
[----:B------:R1:W-:Y:S04]  /*14260*/  LDGSTS.E [R108+0x3d200], [R186.64], !P3 ;  /* 0x3d200000ba6c7fae */ /* 0x0003e8000d921844 */
[----:B------:R1:W-:Y:S04]  /*14270*/  STL.64 [R1+0xb0], R104 ;  /* 0x0000b06801007387 */ /* 0x0003e80000100a00 */
[----:B------:R1:W-:Y:S04]  /*14280*/  LDGSTS.E [R108+0x3d400], [R116.64], !P3 ;  /* 0x3d400000746c7fae */ /* 0x0003e8000d921844 */
[----:B------:R1:W-:Y:S04]  /*14290*/  LDGSTS.E [R108+0x3d600], [R104.64], !P3 ;  /* 0x3d600000686c7fae */ /* 0x0003e8000d921844 */
[----:B-1----:R-:W3:Y:S04]  /*142a0*/  LDL.LU.64 R116, [R1+0x3e8] ;  /* 0x0003e80001747983 */ /* 0x002ee80000300a00 */
[----:B------:R-:W3:Y:S01]  /*142b0*/  LDL.LU.64 R104, [R1+0x3f0] ;  /* 0x0003f00001687983 */ /* 0x000ee20000300a00 */
[----:B------:R-:W-:Y:S01]  /*142c0*/  IADD3 R0, R120, -0x64, RZ ;  /* 0xffffff9c78007810 */ /* 0x000fe20007ffe0ff */
[----:B------:R-:W-:-:S03]  /*142d0*/  IMAD.SHL.U32 R109, R109, 0x4, RZ ;  /* 0x000000046d6d7824 */ /* 0x000fc600078e00ff */
[----:B------:R-:W-:Y:S02]  /*142e0*/  ISETP.GE.U32.AND P2, PT, R0, 0x7fffff7d, PT ;  /* 0x7fffff7d0000780c */ /* 0x000fe40003f46070 */
[----:B------:R-:W-:Y:S01]  /*142f0*/  LOP3.LUT R121, R109, 0x60, RZ, 0x3c, !PT ;  /* 0x000000606d797812 */ /* 0x000fe200078e3cff */
[----:B--2---:R-:W-:-:S04]  /*14300*/  IMAD.WIDE R242, R2, 0x4, R178 ;  /* 0x0000000402f27825 */ /* 0x004fc800078e02b2 */
[C---:B------:R-:W-:Y:S01]  /*14310*/  IMAD.WIDE R186, R2.reuse, 0x4, R128 ;  /* 0x0000000402ba7825 */ /* 0x040fe200078e0280 */
[----:B------:R-:W-:Y:S04]  /*14320*/  STL.64 [R1+0xb8], R242 ;  /* 0x0000b8f201007387 */ /* 0x000fe80000100a00 */
[----:B------:R-:W2:Y:S04]  /*14330*/  LDL.LU.64 R128, [R1+0x400] ;  /* 0x0004000001807983 */ /* 0x000ea80000300a00 */
[----:B------:R-:W-:Y:S04]  /*14340*/  STL.64 [R1+0xc0], R186 ;  /* 0x0000c0ba01007387 */ /* 0x000fe80000100a00 */
[----:B------:R1:W-:Y:S01]  /*14350*/  LDGSTS.E [R108+0x3f000], [R242.64], !P4 ;  /* 0x3f000000f26c7fae */ /* 0x0003e2000e121844 */
[----:B------:R-:W-:-:S03]  /*14360*/  IMAD.WIDE R96, R2, 0x4, R96 ;  /* 0x0000000402607825 */ /* 0x000fc600078e0260 */
[----:B------:R4:W-:Y:S01]  /*14370*/  LDGSTS.E [R108+0x3f200], [R186.64], !P4 ;  /* 0x3f200000ba6c7fae */ /* 0x0009e2000e121844 */
[----:B------:R-:W-:-:S03]  /*14380*/  IMAD.WIDE R178, R2, 0x4, R112 ;  /* 0x0000000402b27825 */ /* 0x000fc600078e0270 */
[----:B------:R1:W-:Y:S04]  /*14390*/  LDGSTS.E [R108+0x3f400], [R96.64], !P4 ;  /* 0x3f400000606c7fae */ /* 0x0003e8000e121844 */
[----:B------:R-:W2:Y:S04]  /*143a0*/  LDL.LU.64 R112, [R1+0x410] ;  /* 0x0004100001707983 */ /* 0x000ea80000300a00 */
[----:B------:R1:W-:Y:S04]  /*143b0*/  STL.64 [R1+0xc8], R96 ;  /* 0x0000c86001007387 */ /* 0x0003e80000100a00 */
[----:B------:R1:W-:Y:S04]  /*143c0*/  STL.64 [R1+0xd0], R178 ;  /* 0x0000d0b201007387 */ /* 0x0003e80000100a00 */
[----:B------:R1:W-:Y:S04]  /*143d0*/  LDGSTS.E [R108+0x3f600], [R178.64], !P4 ;  /* 0x3f600000b26c7fae */ /* 0x0003e8000e121844 */
[----:B-1----:R-:W2:Y:S04]  /*143e0*/  LDL.LU.64 R96, [R1+0x418] ;  /* 0x0004180001607983 */ /* 0x002ea80000300a00 */
[----:B------:R-:W2:Y:S01]  /*143f0*/  LDL.LU.64 R178, [R1+0x440] ;  /* 0x0004400001b27983 */ /* 0x000ea20000300a00 */
[----:B----4-:R-:W-:-:S04]  /*14400*/  IMAD.WIDE R186, R2, 0x4, R170 ;  /* 0x0000000402ba7825 */ /* 0x010fc800078e02aa */
[C---:B------:R-:W-:Y:S01]  /*14410*/  IMAD.WIDE R100, R2.reuse, 0x4, R100 ;  /* 0x0000000402647825 */ /* 0x040fe200078e0264 */
[----:B------:R-:W-:Y:S04]  /*14420*/  STL.64 [R1+0xd8], R186 ;  /* 0x0000d8ba01007387 */ /* 0x000fe80000100a00 */
[----:B------:R-:W4:Y:S01]  /*14430*/  LDL.LU.64 R170, [R1+0x448] ;  /* 0x0004480001aa7983 */ /* 0x000f220000300a00 */
[----:B------:R-:W-:-:S03]  /*14440*/  IMAD.WIDE R162, R2, 0x4, R162 ;  /* 0x0000000402a27825 */ /* 0x000fc600078e02a2 */
[----:B------:R-:W4:Y:S04]  /*14450*/  LDL.LU.64 R108, [R1+0x4b8] ;  /* 0x0004b800016c7983 */ /* 0x000f280000300a00 */
[----:B------:R1:W-:Y:S04]  /*14460*/  STL.64 [R1+0xe0], R100 ;  /* 0x0000e06401007387 */ /* 0x0003e80000100a00 */
[----:B------:R1:W-:Y:S04]  /*14470*/  LDGSTS.E [R121+0x31800], [R186.64], !P2 ;  /* 0x31800000ba797fae */ /* 0x0003e8000d121844 */
[----:B------:R1:W-:Y:S04]  /*14480*/  LDGSTS.E [R121+0x31a00], [R100.64], !P2 ;  /* 0x31a0000064797fae */ /* 0x0003e8000d121844 */
[----:B------:R3:W-:Y:S01]  /*14490*/  STL.64 [R1+0xe8], R162 ;  /* 0x0000e8a201007387 */ /* 0x0007e20000100a00 */
[----:B------:R-:W-:Y:S01]  /*144a0*/  IADD3 R0, R120, -0x68, RZ ;  /* 0xffffff9878007810 */ /* 0x000fe20007ffe0ff */
[----:B---3--:R-:W-:-:S02]  /*144b0*/  IMAD.WIDE R140, R2, 0x4, R140 ;  /* 0x00000004028c7825 */ /* 0x008fc400078e028c */
[----:B------:R3:W-:Y:S04]  /*144c0*/  LDGSTS.E [R121+0x31c00], [R162.64], !P2 ;  /* 0x31c00000a2797fae */ /* 0x0007e8000d121844 */
[----:B-1----:R-:W4:Y:S01]  /*144d0*/  LDL.LU.64 R100, [R1+0x4b0] ;  /* 0x0004b00001647983 */ /* 0x002f220000300a00 */
[----:B------:R-:W-:-:S03]  /*144e0*/  ISETP.GE.U32.AND P3, PT, R0, 0x7fffff79, PT ;  /* 0x7fffff790000780c */ /* 0x000fc60003f66070 */
[----:B------:R1:W-:Y:S04]  /*144f0*/  STL.64 [R1+0xf0], R140 ;  /* 0x0000f08c01007387 */ /* 0x0003e80000100a00 */
[----:B------:R1:W-:Y:S04]  /*14500*/  LDGSTS.E [R121+0x31e00], [R140.64], !P2 ;  /* 0x31e000008c797fae */ /* 0x0003e8000d121844 */
[----:B---3--:R-:W3:Y:S01]  /*14510*/  LDL.LU.64 R162, [R1+0x4a8] ;  /* 0x0004a80001a27983 */ /* 0x008ee20000300a00 */
[----:B------:R-:W-:-:S03]  /*14520*/  IMAD.WIDE R186, R2, 0x4, R116 ;  /* 0x0000000402ba7825 */ /* 0x000fc600078e0274 */
[----:B------:R-:W3:Y:S01]  /*14530*/  LDL.LU.64 R116, [R1+0x4a0] ;  /* 0x0004a00001747983 */ /* 0x000ee20000300a00 */
[----:B-1----:R-:W-:-:S03]  /*14540*/  IMAD.WIDE R140, R2, 0x4, R104 ;  /* 0x00000004028c7825 */ /* 0x002fc600078e0268 */
[----:B------:R-:W-:Y:S04]  /*14550*/  STL.64 [R1+0xf8], R186 ;  /* 0x0000f8ba01007387 */ /* 0x000fe80000100a00 */
[----:B------:R-:W3:Y:S04]  /*14560*/  LDL.LU.64 R104, [R1+0x498] ;  /* 0x0004980001687983 */ /* 0x000ee80000300a00 */
[----:B------:R-:W-:Y:S04]  /*14570*/  STL.64 [R1+0x100], R140 ;  /* 0x0001008c01007387 */ /* 0x000fe80000100a00 */
[----:B------:R1:W-:Y:S04]  /*14580*/  LDGSTS.E [R121+0x33800], [R186.64], !P3 ;  /* 0x33800000ba797fae */ /* 0x0003e8000d921844 */
[----:B------:R1:W-:Y:S01]  /*14590*/  LDGSTS.E [R121+0x33a00], [R140.64], !P3 ;  /* 0x33a000008c797fae */ /* 0x0003e2000d921844 */
[----:B------:R-:W-:-:S04]  /*145a0*/  IADD3 R0, R120, -0x6c, RZ ;  /* 0xffffff9478007810 */ /* 0x000fc80007ffe0ff */
[----:B------:R-:W-:Y:S01]  /*145b0*/  ISETP.GE.U32.AND P4, PT, R0, 0x7fffff75, PT ;  /* 0x7fffff750000780c */ /* 0x000fe20003f86070 */
[----:B--2---:R-:W-:-:S05]  /*145c0*/  IMAD.WIDE R128, R2, 0x4, R128 ;  /* 0x0000000402807825 */ /* 0x004fca00078e0280 */
[----:B------:R2:W-:Y:S04]  /*145d0*/  STL.64 [R1+0x108], R128 ;  /* 0x0001088001007387 */ /* 0x0005e80000100a00 */
[----:B------:R2:W-:Y:S01]  /*145e0*/  LDGSTS.E [R121+0x33c00], [R128.64], !P3 ;  /* 0x33c0000080797fae */ /* 0x0005e2000d921844 */
[----:B------:R-:W-:-:S05]  /*145f0*/  IMAD.WIDE R112, R2, 0x4, R112 ;  /* 0x0000000402707825 */ /* 0x000fca00078e0270 */
[----:B------:R2:W-:Y:S04]  /*14600*/  STL.64 [R1+0x110], R112 ;  /* 0x0001107001007387 */ /* 0x0005e80000100a00 */
[----:B------:R2:W-:Y:S04]  /*14610*/  LDGSTS.E [R121+0x33e00], [R112.64], !P3 ;  /* 0x33e0000070797fae */ /* 0x0005e8000d921844 */
[----:B--2---:R-:W2:Y:S01]  /*14620*/  LDL.LU.64 R128, [R1+0x490] ;  /* 0x0004900001807983 */ /* 0x004ea20000300a00 */
[----:B-1----:R-:W-:-:S03]  /*14630*/  IMAD.WIDE R186, R2, 0x4, R96 ;  /* 0x0000000402ba7825 */ /* 0x002fc600078e0260 */
[----:B------:R-:W2:Y:S04]  /*14640*/  LDL.LU.64 R112, [R1+0x488] ;  /* 0x0004880001707983 */ /* 0x000ea80000300a00 */
[----:B------:R-:W2:Y:S04]  /*14650*/  LDL.LU.64 R96, [R1+0x480] ;  /* 0x0004800001607983 */ /* 0x000ea80000300a00 */
[----:B------:R1:W-:Y:S04]  /*14660*/  STL.64 [R1+0x118], R186 ;  /* 0x000118ba01007387 */ /* 0x0003e80000100a00 */
[----:B------:R-:W2:Y:S01]  /*14670*/  LDL.LU.64 R140, [R1+0x478] ;  /* 0x00047800018c7983 */ /* 0x000ea20000300a00 */
[----:B------:R-:W-:-:S03]  /*14680*/  IMAD.WIDE R178, R2, 0x4, R178 ;  /* 0x0000000402b27825 */ /* 0x000fc600078e02b2 */
[----:B------:R1:W-:Y:S04]  /*14690*/  LDGSTS.E [R121+0x35800], [R186.64], !P4 ;  /* 0x35800000ba797fae */ /* 0x0003e8000e121844 */
[----:B------:R-:W-:Y:S04]  /*146a0*/  STL.64 [R1+0x120], R178 ;  /* 0x000120b201007387 */ /* 0x000fe80000100a00 */
[----:B------:R1:W-:Y:S01]  /*146b0*/  LDGSTS.E [R121+0x35a00], [R178.64], !P4 ;  /* 0x35a00000b2797fae */ /* 0x0003e2000e121844 */
[----:B----4-:R-:W-:-:S04]  /*146c0*/  IMAD.WIDE R170, R2, 0x4, R170 ;  /* 0x0000000402aa7825 */ /* 0x010fc800078e02aa */
[C---:B------:R-:W-:Y:S01]  /*146d0*/  IMAD.WIDE R108, R2.reuse, 0x4, R108 ;  /* 0x00000004026c7825 */ /* 0x040fe200078e026c */
[----:B------:R4:W-:Y:S04]  /*146e0*/  STL.64 [R1+0x128], R170 ;  /* 0x000128aa01007387 */ /* 0x0009e80000100a00 */
[----:B------:R4:W-:Y:S04]  /*146f0*/  LDGSTS.E [R121+0x35c00], [R170.64], !P4 ;  /* 0x35c00000aa797fae */ /* 0x0009e8000e121844 */
[----:B------:R1:W-:Y:S04]  /*14700*/  STL.64 [R1+0x130], R108 ;  /* 0x0001306c01007387 */ /* 0x0003e80000100a00 */
[----:B------:R-:W2:Y:S04]  /*14710*/  LDL.LU.64 R242, [R1+0x470] ;  /* 0x0004700001f27983 */ /* 0x000ea80000300a00 */
[----:B------:R4:W-:Y:S04]  /*14720*/  LDGSTS.E [R121+0x35e00], [R108.64], !P4 ;  /* 0x35e000006c797fae */ /* 0x0009e8000e121844 */
[----:B-1----:R-:W2:Y:S01]  /*14730*/  LDL.LU.64 R186, [R1+0x468] ;  /* 0x0004680001ba7983 */ /* 0x002ea20000300a00 */
[----:B----4-:R-:W-:-:S03]  /*14740*/  IMAD.WIDE R170, R2, 0x4, R100 ;  /* 0x0000000402aa7825 */ /* 0x010fc600078e0264 */
[----:B------:R-:W4:Y:S04]  /*14750*/  LDL.LU.64 R108, [R1+0x450] ;  /* 0x00045000016c7983 */ /* 0x000f280000300a00 */
[----:B------:R-:W-:Y:S04]  /*14760*/  STL.64 [R1+0x140], R170 ;  /* 0x000140aa01007387 */ /* 0x000fe80000100a00 */
[----:B------:R-:W4:Y:S01]  /*14770*/  LDL.LU.64 R100, [R1+0x438] ;  /* 0x0004380001647983 */ /* 0x000f220000300a00 */
[----:B------:R-:W-:-:S04]  /*14780*/  IADD3 R0, R120, -0x70, RZ ;  /* 0xffffff9078007810 */ /* 0x000fc80007ffe0ff */
[----:B------:R-:W-:Y:S01]  /*14790*/  ISETP.GE.U32.AND P2, PT, R0, 0x7fffff71, PT ;  /* 0x7fffff710000780c */ /* 0x000fe20003f46070 */
[----:B---3--:R-:W-:Y:S01]  /*147a0*/  IMAD.WIDE R162, R2, 0x4, R162 ;  /* 0x0000000402a27825 */ /* 0x008fe200078e02a2 */
[----:B------:R-:W-:-:S04]  /*147b0*/  IADD3 R0, R120, -0x74, RZ ;  /* 0xffffff8c78007810 */ /* 0x000fc80007ffe0ff */
[----:B------:R-:W-:Y:S01]  /*147c0*/  ISETP.GE.U32.AND P3, PT, R0, 0x7fffff6d, PT ;  /* 0x7fffff6d0000780c */ /* 0x000fe20003f66070 */
[C---:B------:R-:W-:Y:S01]  /*147d0*/  IMAD.WIDE R116, R2.reuse, 0x4, R116 ;  /* 0x0000000402747825 */ /* 0x040fe200078e0274 */
[----:B------:R-:W-:Y:S05]  /*147e0*/  STL.64 [R1+0x170], R162 ;  /* 0x000170a201007387 */ /* 0x000fea0000100a00 */
[----:B------:R1:W-:Y:S01]  /*147f0*/  LDGSTS.E [R121+0x37800], [R170.64], !P2 ;  /* 0x37800000aa797fae */ /* 0x0003e2000d121844 */
[----:B------:R-:W-:-:S03]  /*14800*/  IMAD.WIDE R104, R2, 0x4, R104 ;  /* 0x0000000402687825 */ /* 0x000fc600078e0268 */
[----:B------:R3:W-:Y:S04]  /*14810*/  LDGSTS.E [R121+0x37a00], [R162.64], !P2 ;  /* 0x37a00000a2797fae */ /* 0x0007e8000d121844 */
[----:B------:R-:W-:Y:S04]  /*14820*/  STL.64 [R1+0x178], R116 ;  /* 0x0001787401007387 */ /* 0x000fe80000100a00 */
[----:B------:R1:W-:Y:S04]  /*14830*/  STL.64 [R1+0x180], R104 ;  /* 0x0001806801007387 */ /* 0x0003e80000100a00 */
[----:B------:R1:W-:Y:S04]  /*14840*/  LDGSTS.E [R121+0x37c00], [R116.64], !P2 ;  /* 0x37c0000074797fae */ /* 0x0003e8000d121844 */
[----:B------:R1:W-:Y:S04]  /*14850*/  LDGSTS.E [R121+0x37e00], [R104.64], !P2 ;  /* 0x37e0000068797fae */ /* 0x0003e8000d121844 */
[----:B------:R-:W4:Y:S04]  /*14860*/  LDL.LU.64 R178, [R1+0x500] ;  /* 0x0005000001b27983 */ /* 0x000f280000300a00 */
[----:B-1----:R-:W4:Y:S04]  /*14870*/  LDL.LU.64 R104, [R1+0x4f8] ;  /* 0x0004f80001687983 */ /* 0x002f280000300a00 */
[----:B------:R-:W4:Y:S04]  /*14880*/  LDL.LU.64 R116, [R1+0x4f0] ;  /* 0x0004f00001747983 */ /* 0x000f280000300a00 */
[----:B------:R-:W4:Y:S01]  /*14890*/  LDL.LU.64 R170, [R1+0x4e8] ;  /* 0x0004e80001aa7983 */ /* 0x000f220000300a00 */
[----:B------:R-:W-:-:S04]  /*148a0*/  IADD3 R0, R120, -0x78, RZ ;  /* 0xffffff8878007810 */ /* 0x000fc80007ffe0ff */
[----:B------:R-:W-:Y:S01]  /*148b0*/  ISETP.GE.U32.AND P4, PT, R0, 0x7fffff69, PT ;  /* 0x7fffff690000780c */ /* 0x000fe20003f86070 */
[----:B--2---:R-:W-:-:S04]  /*148c0*/  IMAD.WIDE R128, R2, 0x4, R128 ;  /* 0x0000000402807825 */ /* 0x004fc800078e0280 */
[C---:B------:R-:W-:Y:S01]  /*148d0*/  IMAD.WIDE R112, R2.reuse, 0x4, R112 ;  /* 0x0000000402707825 */ /* 0x040fe200078e0270 */
[----:B------:R1:W-:Y:S03]  /*148e0*/  STL.64 [R1+0x148], R128 ;  /* 0x0001488001007387 */ /* 0x0003e60000100a00 */
[C---:B------:R-:W-:Y:S01]  /*148f0*/  IMAD.WIDE R96, R2.reuse, 0x4, R96 ;  /* 0x0000000402607825 */ /* 0x040fe200078e0260 */
[----:B------:R2:W-:Y:S04]  /*14900*/  STL.64 [R1+0x188], R112 ;  /* 0x0001887001007387 */ /* 0x0005e80000100a00 */
[----:B------:R1:W-:Y:S01]  /*14910*/  STL.64 [R1+0x198], R96 ;  /* 0x0001986001007387 */ /* 0x0003e20000100a00 */
[----:B------:R-:W-:-:S03]  /*14920*/  IMAD.WIDE R140, R2, 0x4, R140 ;  /* 0x00000004028c7825 */ /* 0x000fc600078e028c */
[----:B---3--:R-:W3:Y:S04]  /*14930*/  LDL.LU.64 R162, [R1+0x4e0] ;  /* 0x0004e00001a27983 */ /* 0x008ee80000300a00 */
[----:B------:R1:W-:Y:S04]  /*14940*/  LDGSTS.E [R121+0x39800], [R128.64], !P3 ;  /* 0x3980000080797fae */ /* 0x0003e8000d921844 */
[----:B------:R2:W-:Y:S04]  /*14950*/  STL.64 [R1+0x1a0], R140 ;  /* 0x0001a08c01007387 */ /* 0x0005e80000100a00 */
[----:B------:R2:W-:Y:S04]  /*14960*/  LDGSTS.E [R121+0x39a00], [R112.64], !P3 ;  /* 0x39a0000070797fae */ /* 0x0005e8000d921844 */
[----:B-1----:R-:W3:Y:S04]  /*14970*/  LDL.LU.64 R128, [R1+0x4d8] ;  /* 0x0004d80001807983 */ /* 0x002ee80000300a00 */
[----:B------:R1:W-:Y:S04]  /*14980*/  LDGSTS.E [R121+0x39c00], [R96.64], !P3 ;  /* 0x39c0000060797fae */ /* 0x0003e8000d921844 */
[----:B--2---:R-:W2:Y:S04]  /*14990*/  LDL.LU.64 R112, [R1+0x4d0] ;  /* 0x0004d00001707983 */ /* 0x004ea80000300a00 */
[----:B------:R1:W-:Y:S04]  /*149a0*/  LDGSTS.E [R121+0x39e00], [R140.64], !P3 ;  /* 0x39e000008c797fae */ /* 0x0003e8000d921844 */
[----:B-1----:R-:W2:Y:S04]  /*149b0*/  LDL.LU.64 R96, [R1+0x36c8] ;  /* 0x0036c80001607983 */ /* 0x002ea80000300a00 */
[----:B------:R-:W2:Y:S01]  /*149c0*/  LDL.LU.64 R140, [R1+0x4c8] ;  /* 0x0004c800018c7983 */ /* 0x000ea20000300a00 */
[----:B------:R-:W-:-:S04]  /*149d0*/  IMAD.WIDE R242, R2, 0x4, R242 ;  /* 0x0000000402f27825 */ /* 0x000fc800078e02f2 */
[C---:B------:R-:W-:Y:S01]  /*149e0*/  IMAD.WIDE R186, R2.reuse, 0x4, R186 ;  /* 0x0000000402ba7825 */ /* 0x040fe200078e02ba */
[----:B------:R-:W-:Y:S04]  /*149f0*/  STL.64 [R1+0x150], R242 ;  /* 0x000150f201007387 */ /* 0x000fe80000100a00 */
[----:B------:R1:W-:Y:S01]  /*14a00*/  LDGSTS.E [R121+0x3b800], [R242.64], !P4 ;  /* 0x3b800000f2797fae */ /* 0x0003e2000e121844 */
[----:B----4-:R-:W-:-:S03]  /*14a10*/  IMAD.WIDE R108, R2, 0x4, R108 ;  /* 0x00000004026c7825 */ /* 0x010fc600078e026c */
[----:B------:R-:W-:Y:S04]  /*14a20*/  STL.64 [R1+0x1a8], R186 ;  /* 0x0001a8ba01007387 */ /* 0x000fe80000100a00 */
[----:B------:R4:W-:Y:S01]  /*14a30*/  LDGSTS.E [R121+0x3ba00], [R186.64], !P4 ;  /* 0x3ba00000ba797fae */ /* 0x0009e2000e121844 */
[----:B------:R-:W-:-:S03]  /*14a40*/  IMAD.WIDE R100, R2, 0x4, R100 ;  /* 0x0000000402647825 */ /* 0x000fc600078e0264 */
[----:B------:R1:W-:Y:S04]  /*14a50*/  STL.64 [R1+0x1b0], R108 ;  /* 0x0001b06c01007387 */ /* 0x0003e80000100a00 */
[----:B------:R1:W-:Y:S04]  /*14a60*/  STL.64 [R1+0x1b8], R100 ;  /* 0x0001b86401007387 */ /* 0x0003e80000100a00 */
[----:B------:R1:W-:Y:S04]  /*14a70*/  LDGSTS.E [R121+0x3bc00], [R108.64], !P4 ;  /* 0x3bc000006c797fae */ /* 0x0003e8000e121844 */
[----:B------:R1:W-:Y:S04]  /*14a80*/  LDGSTS.E [R121+0x3be00], [R100.64], !P4 ;  /* 0x3be0000064797fae */ /* 0x0003e8000e121844 */
[----:B-1----:R-:W4:Y:S04]  /*14a90*/  LDL.LU.64 R108, [R1+0x4c0] ;  /* 0x0004c000016c7983 */ /* 0x002f280000300a00 */
[----:B------:R-:W4:Y:S01]  /*14aa0*/  LDL.LU.64 R100, [R1+0x430] ;  /* 0x0004300001647983 */ /* 0x000f220000300a00 */
[----:B------:R-:W-:-:S04]  /*14ab0*/  IADD3 R0, R120, -0x7c, RZ ;  /* 0xffffff8478007810 */ /* 0x000fc80007ffe0ff */
[----:B------:R-:W-:Y:S01]  /*14ac0*/  ISETP.GE.U32.AND P2, PT, R0, 0x7fffff65, PT ;  /* 0x7fffff650000780c */ /* 0x000fe20003f46070 */
[----:B------:R-:W-:-:S04]  /*14ad0*/  IMAD.WIDE R178, R2, 0x4, R178 ;  /* 0x0000000402b27825 */ /* 0x000fc800078e02b2 */
[C---:B------:R-:W-:Y:S01]  /*14ae0*/  IMAD.WIDE R104, R2.reuse, 0x4, R104 ;  /* 0x0000000402687825 */ /* 0x040fe200078e0268 */
[----:B------:R-:W-:Y:S03]  /*14af0*/  STL.64 [R1+0x158], R178 ;  /* 0x000158b201007387 */ /* 0x000fe60000100a00 */
[----:B------:R-:W-:-:S04]  /*14b00*/  IMAD.WIDE R116, R2, 0x4, R116 ;  /* 0x0000000402747825 */ /* 0x000fc800078e0274 */
[----:B------:R3:W-:Y:S01]  /*14b10*/  LDGSTS.E [R121+0x3d800], [R178.64], !P2 ;  /* 0x3d800000b2797fae */ /* 0x0007e2000d121844 */
[----:B------:R-:W-:-:S03]  /*14b20*/  IMAD.WIDE R170, R2, 0x4, R170 ;  /* 0x0000000402aa7825 */ /* 0x000fc600078e02aa */
[----:B------:R1:W-:Y:S04]  /*14b30*/  STL.64 [R1+0x1c8], R104 ;  /* 0x0001c86801007387 */ /* 0x0003e80000100a00 */
[----:B------:R1:W-:Y:S04]  /*14b40*/  LDGSTS.E [R121+0x3da00], [R104.64], !P2 ;  /* 0x3da0000068797fae */ /* 0x0003e8000d121844 */
[----:B------:R1:W-:Y:S04]  /*14b50*/  STL.64 [R1+0x1d0], R116 ;  /* 0x0001d07401007387 */ /* 0x0003e80000100a00 */
[----:B------:R1:W-:Y:S04]  /*14b60*/  LDGSTS.E [R121+0x3dc00], [R116.64], !P2 ;  /* 0x3dc0000074797fae */ /* 0x0003e8000d121844 */
[----:B-1----:R-:W4:Y:S04]  /*14b70*/  LDL.LU.64 R104, [R1+0x428] ;  /* 0x0004280001687983 */ /* 0x002f280000300a00 */
[----:B------:R2:W-:Y:S04]  /*14b80*/  STL.64 [R1+0x1d8], R170 ;  /* 0x0001d8aa01007387 */ /* 0x0005e80000100a00 */
[----:B------:R2:W-:Y:S04]  /*14b90*/  LDGSTS.E [R121+0x3de00], [R170.64], !P2 ;  /* 0x3de00000aa797fae */ /* 0x0005e8000d121844 */
[----:B------:R-:W4:Y:S01]  /*14ba0*/  LDL.LU.64 R116, [R1+0x420] ;  /* 0x0004200001747983 */ /* 0x000f220000300a00 */
[----:B------:R-:W-:-:S04]  /*14bb0*/  IADD3 R0, R120, -0x81, RZ ;  /* 0xffffff7f78007810 */ /* 0x000fc80007ffe0ff */
[----:B------:R-:W-:Y:S02]  /*14bc0*/  ISETP.GE.U32.AND P3, PT, R0, 0x7fffff60, PT ;  /* 0x7fffff600000780c */ /* 0x000fe40003f66070 */
[----:B------:R-:W-:-:S04]  /*14bd0*/  IADD3 R0, R120, -0x85, RZ ;  /* 0xffffff7b78007810 */ /* 0x000fc80007ffe0ff */
[----:B------:R-:W-:Y:S02]  /*14be0*/  ISETP.GE.U32.AND P4, PT, R0, 0x7fffff5c, PT ;  /* 0x7fffff5c0000780c */ /* 0x000fe40003f86070 */
[----:B------:R-:W-:-:S04]  /*14bf0*/  IADD3 R0, R120, -0x89, RZ ;  /* 0xffffff7778007810 */ /* 0x000fc80007ffe0ff */
[----:B------:R-:W-:Y:S02]  /*14c00*/  ISETP.GE.U32.AND P2, PT, R0, 0x7fffff58, PT ;  /* 0x7fffff580000780c */ /* 0x000fe40003f46070 */
[----:B------:R-:W-:Y:S01]  /*14c10*/  IADD3 R0, R120, -0x8d, RZ ;  /* 0xffffff7378007810 */ /* 0x000fe20007ffe0ff */
[----:B---3--:R-:W-:-:S05]  /*14c20*/  IMAD.WIDE R178, R2, 0x4, R162 ;  /* 0x0000000402b27825 */ /* 0x008fca00078e02a2 */
[----:B------:R4:W-:Y:S01]  /*14c30*/  LDGSTS.E [R121+0x3f800], [R178.64], !P6 ;  /* 0x3f800000b2797fae */ /* 0x0009e2000f121844 */
[----:B------:R-:W-:-:S05]  /*14c40*/  IMAD.WIDE R128, R2, 0x4, R128 ;  /* 0x0000000402807825 */ /* 0x000fca00078e0280 */
[----:B------:R1:W-:Y:S01]  /*14c50*/  LDGSTS.E [R121+0x3fa00], [R128.64], !P6 ;  /* 0x3fa0000080797fae */ /* 0x0003e2000f121844 */
[----:B--2---:R-:W-:-:S03]  /*14c60*/  IMAD.WIDE R170, R2, 0x4, R112 ;  /* 0x0000000402aa7825 */ /* 0x004fc600078e0270 */
[----:B------:R-:W2:Y:S04]  /*14c70*/  LDL.LU.64 R112, [R1+0x218] ;  /* 0x0002180001707983 */ /* 0x000ea80000300a00 */
[----:B------:R-:W-:Y:S04]  /*14c80*/  STL.64 [R1+0x168], R178 ;  /* 0x000168b201007387 */ /* 0x000fe80000100a00 */
[----:B------:R1:W-:Y:S04]  /*14c90*/  STL.64 [R1+0x1e0], R128 ;  /* 0x0001e08001007387 */ /* 0x0003e80000100a00 */
[----:B------:R4:W-:Y:S04]  /*14ca0*/  LDGSTS.E [R121+0x3fc00], [R170.64], !P6 ;  /* 0x3fc00000aa797fae */ /* 0x0009e8000f121844 */
[----:B-1----:R-:W1:Y:S01]  /*14cb0*/  S2R R129, SR_TID.X ;  /* 0x0000000000817919 */ /* 0x002e620000002100 */
[----:B------:R-:W-:-:S03]  /*14cc0*/  IMAD.WIDE R162, R2, 0x4, R140 ;  /* 0x0000000402a27825 */ /* 0x000fc600078e028c */
[----:B------:R-:W3:Y:S04]  /*14cd0*/  LDL.LU.64 R140, [R1+0x408] ;  /* 0x00040800018c7983 */ /* 0x000ee80000300a00 */
[----:B------:R1:W-:Y:S04]  /*14ce0*/  STL.64 [R1+0x1e8], R170 ;  /* 0x0001e8aa01007387 */ /* 0x0003e80000100a00 */
[----:B------:R1:W-:Y:S04]  /*14cf0*/  STL.64 [R1+0x1f0], R162 ;  /* 0x0001f0a201007387 */ /* 0x0003e80000100a00 */
[----:B------:R4:W-:Y:S01]  /*14d00*/  LDGSTS.E [R121+0x3fe00], [R162.64], !P6 ;  /* 0x3fe00000a2797fae */ /* 0x0009e2000f121844 */
[----:B-1----:R-:W-:-:S03]  /*14d10*/  LOP3.LUT R242, R129, 0x60, RZ, 0xc0, !PT ;  /* 0x0000006081f27812 */ /* 0x002fc600078ec0ff */
[----:B------:R-:W0:Y:S04]  /*14d20*/  LDGDEPBAR ;  /* 0x00000000000079af */ /* 0x000e280000000000 */
[----:B----4-:R-:W4:Y:S01]  /*14d30*/  LDL.LU.64 R120, [R1+0x3f8] ;  /* 0x0003f80001787983 */ /* 0x010f220000300a00 */
[----:B------:R-:W-:-:S03]  /*14d40*/  SHF.R.U32.HI R242, RZ, 0x1, R242 ;  /* 0x00000001fff27819 */ /* 0x000fc600000116f2 */
[----:B------:R-:W4:Y:S01]  /*14d50*/  LDL.LU.64 R128, [R1+0x238] ;  /* 0x0002380001807983 */ /* 0x000f220000300a00 */
[----:B------:R-:W-:Y:S01]  /*14d60*/  LOP3.LUT R242, R153, R242, RZ, 0x3c, !PT ;  /* 0x000000f299f27212 */ /* 0x000fe200078e3cff */
[C---:B------:R-:W-:Y:S02]  /*14d70*/  IMAD.WIDE R152, R3.reuse, 0x4, R100 ;  /* 0x0000000403987825 */ /* 0x040fe400078e0264 */
[----:B------:R-:W4:Y:S01]  /*14d80*/  LDL.LU.64 R100, [R1+0x3e0] ;  /* 0x0003e00001647983 */ /* 0x000f220000300a00 */
[----:B------:R-:W-:Y:S01]  /*14d90*/  ISETP.GE.U32.AND P6, PT, R0, 0x7fffff54, PT ;  /* 0x7fffff540000780c */ /* 0x000fe20003fc6070 */
[----:B------:R-:W-:Y:S01]  /*14da0*/  IMAD.WIDE R170, R3, 0x4, R108 ;  /* 0x0000000403aa7825 */ /* 0x000fe200078e026c */
[C---:B------:R-:W-:Y:S01]  /*14db0*/  IADD3 R162, R242.reuse, 0x100000, RZ ;  /* 0x00100000f2a27810 */ /* 0x040fe20007ffe0ff */
[----:B------:R-:W4:Y:S01]  /*14dc0*/  LDL.LU.64 R108, [R1+0x248] ;  /* 0x00024800016c7983 */ /* 0x000f220000300a00 */
[----:B------:R-:W-:-:S03]  /*14dd0*/  IADD3 R0, R242, 0x100000, RZ ;  /* 0x00100000f2007810 */ /* 0x000fc60007ffe0ff */
[----:B------:R1:W-:Y:S04]  /*14de0*/  STL.64 [R1+0x138], R170 ;  /* 0x000138aa01007387 */ /* 0x0003e80000100a00 */
[----:B------:R1:W-:Y:S04]  /*14df0*/  LDGSTS.E [R162+-0x80000], [R170.64], P5 ;  /* 0x80000000aaa27fae */ /* 0x0003e8000a921844 */
[----:B------:R1:W-:Y:S04]  /*14e00*/  STL.64 [R1+0x200], R152 ;  /* 0x0002009801007387 */ /* 0x0003e80000100a00 */
[----:B------:R1:W-:Y:S02]  /*14e10*/  LDGSTS.E [R0+-0x7fc00], [R152.64], P5 ;  /* 0x8040000098007fae */ /* 0x0003e4000a921844 */
[----:B-1----:R-:W-:-:S02]  /*14e20*/  IMAD.WIDE R170, R3, 0x4, R104 ;  /* 0x0000000403aa7825 */ /* 0x002fc400078e0268 */
[----:B------:R-:W4:Y:S04]  /*14e30*/  LDL.LU.64 R104, [R1+0x258] ;  /* 0x0002580001687983 */ /* 0x000f280000300a00 */
[----:B------:R2:W-:Y:S01]  /*14e40*/  LDGSTS.E [R162+-0x7f800], [R170.64], P5 ;  /* 0x80800000aaa27fae */ /* 0x0005e2000a921844 */
[----:B------:R-:W-:-:S03]  /*14e50*/  IMAD.WIDE R152, R3, 0x4, R116 ;  /* 0x0000000403987825 */ /* 0x000fc600078e0274 */
[----:B------:R-:W4:Y:S04]  /*14e60*/  LDL.LU.64 R116, [R1+0x3c0] ;  /* 0x0003c00001747983 */ /* 0x000f280000300a00 */
[----:B------:R2:W-:Y:S04]  /*14e70*/  STL.64 [R1+0x208], R170 ;  /* 0x000208aa01007387 */ /* 0x0005e80000100a00 */
[----:B------:R1:W-:Y:S04]  /*14e80*/  STL.64 [R1+0x210], R152 ;  /* 0x0002109801007387 */ /* 0x0003e80000100a00 */
[----:B------:R1:W-:Y:S01]  /*14e90*/  LDGSTS.E [R0+-0x7f400], [R152.64], P5 ;  /* 0x80c0000098007fae */ /* 0x0003e2000a921844 */
[----:B--2---:R-:W-:-:S03]  /*14ea0*/  IMAD.WIDE R170, R3, 0x4, R112 ;  /* 0x0000000403aa7825 */ /* 0x004fc600078e0270 */
[----:B------:R-:W2:Y:S04]  /*14eb0*/  LDL.LU.64 R112, [R1+0x268] ;  /* 0x0002680001707983 */ /* 0x000ea80000300a00 */
[----:B-1----:R-:W2:Y:S04]  /*14ec0*/  LDL.LU.64 R152, [R1+0x388] ;  /* 0x0003880001987983 */ /* 0x002ea80000300a00 */
[----:B------:R4:W-:Y:S04]  /*14ed0*/  STL.64 [R1+0x218], R170 ;  /* 0x000218aa01007387 */ /* 0x0009e80000100a00 */
[----:B------:R4:W-:Y:S01]  /*14ee0*/  LDGSTS.E [R162+-0x7f000], [R170.64], P5 ;  /* 0x81000000aaa27fae */ /* 0x0009e2000a921844 */
[----:B---3--:R-:W-:-:S05]  /*14ef0*/  IMAD.WIDE R140, R3, 0x4, R140 ;  /* 0x00000004038c7825 */ /* 0x008fca00078e028c */
[----:B------:R1:W-:Y:S04]  /*14f00*/  STL.64 [R1+0x228], R140 ;  /* 0x0002288c01007387 */ /* 0x0003e80000100a00 */
[----:B------:R1:W-:Y:S01]  /*14f10*/  LDGSTS.E [R0+-0x7ec00], [R140.64], P5 ;  /* 0x814000008c007fae */ /* 0x0003e2000a921844 */
[----:B----4-:R-:W-:-:S03]  /*14f20*/  IMAD.WIDE R170, R3, 0x4, R120 ;  /* 0x0000000403aa7825 */ /* 0x010fc600078e0278 */
[----:B------:R-:W3:Y:S01]  /*14f30*/  LDL.LU.64 R120, [R1+0x380] ;  /* 0x0003800001787983 */ /* 0x000ee20000300a00 */
[----:B------:R-:W-:-:S03]  /*14f40*/  IMAD.WIDE R128, R3, 0x4, R128 ;  /* 0x0000000403807825 */ /* 0x000fc600078e0280 */
[----:B-1----:R-:W4:Y:S04]  /*14f50*/  LDL.LU.64 R140, [R1+0x348] ;  /* 0x00034800018c7983 */ /* 0x002f280000300a00 */
[----:B------:R-:W-:Y:S04]  /*14f60*/  STL.64 [R1+0x230], R170 ;  /* 0x000230aa01007387 */ /* 0x000fe80000100a00 */
[----:B------:R1:W-:Y:S04]  /*14f70*/  LDGSTS.E [R162+-0x7e800], [R170.64], P5 ;  /* 0x81800000aaa27fae */ /* 0x0003e8000a921844 */
[----:B------:R1:W-:Y:S04]  /*14f80*/  STL.64 [R1+0x238], R128 ;  /* 0x0002388001007387 */ /* 0x0003e80000100a00 */
[----:B------:R1:W-:Y:S04]  /*14f90*/  LDGSTS.E [R0+-0x7e400], [R128.64], P5 ;  /* 0x81c0000080007fae */ /* 0x0003e8000a921844 */
[----:B-1----:R-:W4:Y:S01]  /*14fa0*/  LDL.LU.64 R128, [R1+0x338] ;  /* 0x0003380001807983 */ /* 0x002f220000300a00 */
[----:B------:R-:W-:-:S03]  /*14fb0*/  IMAD.WIDE R170, R3, 0x4, R100 ;  /* 0x0000000403aa7825 */ /* 0x000fc600078e0264 */
[----:B------:R-:W4:Y:S01]  /*14fc0*/  LDL.LU.64 R100, [R1+0x328] ;  /* 0x0003280001647983 */ /* 0x000f220000300a00 */
[----:B------:R-:W-:-:S03]  /*14fd0*/  IMAD.WIDE R108, R3, 0x4, R108 ;  /* 0x00000004036c7825 */ /* 0x000fc600078e026c */
[----:B------:R-:W-:Y:S04]  /*14fe0*/  STL.64 [R1+0x240], R170 ;  /* 0x000240aa01007387 */ /* 0x000fe80000100a00 */
[----:B------:R1:W-:Y:S04]  /*14ff0*/  LDGSTS.E [R162+-0x7e000], [R170.64], P5 ;  /* 0x82000000aaa27fae */ /* 0x0003e8000a921844 */
[----:B------:R1:W-:Y:S04]  /*15000*/  STL.64 [R1+0x248], R108 ;  /* 0x0002486c01007387 */ /* 0x0003e80000100a00 */
[----:B------:R1:W-:Y:S04]  /*15010*/  LDGSTS.E [R0+-0x7dc00], [R108.64], P5 ;  /* 0x824000006c007fae */ /* 0x0003e8000a921844 */
[----:B-1----:R-:W4:Y:S01]  /*15020*/  LDL.LU.64 R108, [R1+0x318] ;  /* 0x00031800016c7983 */ /* 0x002f220000300a00 */
[----:B------:R-:W-:-:S03]  /*15030*/  IMAD.WIDE R170, R3, 0x4, R104 ;  /* 0x0000000403aa7825 */ /* 0x000fc600078e0268 */
[----:B------:R-:W4:Y:S04]  /*15040*/  LDL.LU.64 R104, [R1+0x310] ;  /* 0x0003100001687983 */ /* 0x000f280000300a00 */
[----:B------:R-:W-:Y:S04]  /*15050*/  STL.64 [R1+0x258], R170 ;  /* 0x000258aa01007387 */ /* 0x000fe80000100a00 */
[----:B------:R2:W-:Y:S01]  /*15060*/  LDGSTS.E [R162+-0x7d800], [R170.64], P5 ;  /* 0x82800000aaa27fae */ /* 0x0005e2000a921844 */
[----:B------:R-:W-:-:S05]  /*15070*/  IMAD.WIDE R116, R3, 0x4, R116 ;  /* 0x0000000403747825 */ /* 0x000fca00078e0274 */
[----:B------:R1:W-:Y:S04]  /*15080*/  STL.64 [R1+0x260], R116 ;  /* 0x0002607401007387 */ /* 0x0003e80000100a00 */
[----:B------:R1:W-:Y:S04]  /*15090*/  LDGSTS.E [R0+-0x7d400], [R116.64], P5 ;  /* 0x82c0000074007fae */ /* 0x0003e8000a921844 */
[----:B-1----:R-:W4:Y:S01]  /*150a0*/  LDL.LU.64 R116, [R1+0x308] ;  /* 0x0003080001747983 */ /* 0x002f220000300a00 */
[----:B--2---:R-:W-:-:S03]  /*150b0*/  IMAD.WIDE R170, R3, 0x4, R112 ;  /* 0x0000000403aa7825 */ /* 0x004fc600078e0270 */
[----:B------:R-:W2:Y:S01]  /*150c0*/  LDL.LU.64 R112, [R1+0x2f8] ;  /* 0x0002f80001707983 */ /* 0x000ea20000300a00 */
[----:B------:R-:W-:-:S03]  /*150d0*/  IMAD.WIDE R152, R3, 0x4, R152 ;  /* 0x0000000403987825 */ /* 0x000fc600078e0298 */
[----:B------:R3:W-:Y:S04]  /*150e0*/  STL.64 [R1+0x268], R170 ;  /* 0x000268aa01007387 */ /* 0x0007e80000100a00 */
[----:B------:R3:W-:Y:S04]  /*150f0*/  LDGSTS.E [R162+-0x7d000], [R170.64], P5 ;  /* 0x83000000aaa27fae */ /* 0x0007e8000a921844 */
[----:B------:R4:W-:Y:S04]  /*15100*/  STL.64 [R1+0x270], R152 ;  /* 0x0002709801007387 */ /* 0x0009e80000100a00 */
[----:B------:R4:W-:Y:S01]  /*15110*/  LDGSTS.E [R0+-0x7cc00], [R152.64], P5 ;  /* 0x8340000098007fae */ /* 0x0009e2000a921844 */
[----:B---3--:R-:W-:-:S03]  /*15120*/  IMAD.WIDE R170, R3, 0x4, R120 ;  /* 0x0000000403aa7825 */ /* 0x008fc600078e0278 */
[----:B------:R-:W3:Y:S01]  /*15130*/  LDL.LU.64 R120, [R1+0x2e8] ;  /* 0x0002e80001787983 */ /* 0x000ee20000300a00 */
[----:B----4-:R-:W-:-:S03]  /*15140*/  IMAD.WIDE R152, R3, 0x4, R140 ;  /* 0x0000000403987825 */ /* 0x010fc600078e028c */
[----:B------:R-:W4:Y:S04]  /*15150*/  LDL.LU.64 R140, [R1+0x2e0] ;  /* 0x0002e000018c7983 */ /* 0x000f280000300a00 */
[----:B------:R1:W-:Y:S04]  /*15160*/  STL.64 [R1+0x3c8], R170 ;  /* 0x0003c8aa01007387 */ /* 0x0003e80000100a00 */
[----:B------:R1:W-:Y:S04]  /*15170*/  LDGSTS.E [R162+-0x7c800], [R170.64], P5 ;  /* 0x83800000aaa27fae */ /* 0x0003e8000a921844 */
[----:B------:R1:W-:Y:S04]  /*15180*/  STL.64 [R1+0x3c0], R152 ;  /* 0x0003c09801007387 */ /* 0x0003e80000100a00 */
[----:B------:R1:W-:Y:S02]  /*15190*/  LDGSTS.E [R0+-0x7c400], [R152.64], P5 ;  /* 0x83c0000098007fae */ /* 0x0003e4000a921844 */
[----:B-1----:R-:W-:-:S04]  /*151a0*/  IMAD.WIDE R170, R3, 0x4, R128 ;  /* 0x0000000403aa7825 */ /* 0x002fc800078e0280 */
[----:B------:R-:W-:Y:S02]  /*151b0*/  IMAD.WIDE R128, R3, 0x4, R100 ;  /* 0x0000000403807825 */ /* 0x000fe400078e0264 */
[----:B------:R-:W4:Y:S04]  /*151c0*/  LDL.LU.64 R100, [R1+0x2d8] ;  /* 0x0002d80001647983 */ /* 0x000f280000300a00 */
[----:B------:R-:W4:Y:S01]  /*151d0*/  LDL.LU.64 R162, [R1+0x2c8] ;  /* 0x0002c80001a27983 */ /* 0x000f220000300a00 */
[----:B------:R-:W-:-:S03]  /*151e0*/  IADD3 R152, R242, 0x100000, RZ ;  /* 0x00100000f2987810 */ /* 0x000fc60007ffe0ff */
[----:B------:R-:W-:Y:S04]  /*151f0*/  STL.64 [R1+0x3b8], R170 ;  /* 0x0003b8aa01007387 */ /* 0x000fe80000100a00 */
[----:B------:R1:W-:Y:S04]  /*15200*/  LDGSTS.E [R152+-0x7c000], [R170.64], P5 ;  /* 0x84000000aa987fae */ /* 0x0003e8000a921844 */
[----:B------:R1:W-:Y:S04]  /*15210*/  STL.64 [R1+0x3b0], R128 ;  /* 0x0003b08001007387 */ /* 0x0003e80000100a00 */
[----:B------:R1:W-:Y:S02]  /*15220*/  LDGSTS.E [R0+-0x7bc00], [R128.64], P5 ;  /* 0x8440000080007fae */ /* 0x0003e4000a921844 */
[----:B-1----:R-:W-:Y:S01]  /*15230*/  IMAD.WIDE R152, R3, 0x4, R108 ;  /* 0x0000000403987825 */ /* 0x002fe200078e026c */
[----:B------:R-:W-:-:S05]  /*15240*/  IADD3 R108, R242, 0x100000, RZ ;  /* 0x00100000f26c7810 */ /* 0x000fca0007ffe0ff */
[----:B------:R1:W-:Y:S01]  /*15250*/  LDGSTS.E [R108+-0x7b800], [R152.64], P5 ;  /* 0x84800000986c7fae */ /* 0x0003e2000a921844 */
[----:B------:R-:W-:-:S03]  /*15260*/  IMAD.WIDE R128, R3, 0x4, R104 ;  /* 0x0000000403807825 */ /* 0x000fc600078e0268 */
[----:B------:R-:W4:Y:S04]  /*15270*/  LDL.LU.64 R104, [R1+0x2b8] ;  /* 0x0002b80001687983 */ /* 0x000f280000300a00 */
[----:B------:R1:W-:Y:S04]  /*15280*/  STL.64 [R1+0x3a8], R152 ;  /* 0x0003a89801007387 */ /* 0x0003e80000100a00 */
[----:B------:R2:W-:Y:S04]  /*15290*/  STL.64 [R1+0x3a0], R128 ;  /* 0x0003a08001007387 */ /* 0x0005e80000100a00 */
[----:B------:R2:W-:Y:S01]  /*152a0*/  LDGSTS.E [R0+-0x7b400], [R128.64], P5 ;  /* 0x84c0000080007fae */ /* 0x0005e2000a921844 */
[----:B-1----:R-:W-:-:S03]  /*152b0*/  IADD3 R152, R242, 0x100000, RZ ;  /* 0x00100000f2987810 */ /* 0x002fc60007ffe0ff */
[----:B------:R-:W4:Y:S01]  /*152c0*/  LDL.LU.64 R108, [R1+0x2b0] ;  /* 0x0002b000016c7983 */ /* 0x000f220000300a00 */
[----:B------:R-:W-:-:S05]  /*152d0*/  IMAD.WIDE R170, R3, 0x4, R116 ;  /* 0x0000000403aa7825 */ /* 0x000fca00078e0274 */
[----:B------:R3:W-:Y:S01]  /*152e0*/  LDGSTS.E [R152+-0x7b000], [R170.64], P5 ;  /* 0x85000000aa987fae */ /* 0x0007e2000a921844 */
[----:B------:R-:W-:Y:S01]  /*152f0*/  IADD3 R186, R242, 0x100000, RZ ;  /* 0x00100000f2ba7810 */ /* 0x000fe20007ffe0ff */
[C---:B--2---:R-:W-:Y:S02]  /*15300*/  IMAD.WIDE R128, R3.reuse, 0x4, R112 ;  /* 0x0000000403807825 */ /* 0x044fe400078e0270 */
[----:B------:R-:W2:Y:S04]  /*15310*/  LDL.LU.64 R112, [R1+0x2a8] ;  /* 0x0002a80001707983 */ /* 0x000ea80000300a00 */
[----:B------:R-:W2:Y:S04]  /*15320*/  LDL.LU.64 R116, [R1+0x298] ;  /* 0x0002980001747983 */ /* 0x000ea80000300a00 */
[----:B------:R4:W-:Y:S04]  /*15330*/  STL.64 [R1+0x398], R170 ;  /* 0x000398aa01007387 */ /* 0x0009e80000100a00 */
[----:B------:R1:W-:Y:S04]  /*15340*/  STL.64 [R1+0x390], R128 ;  /* 0x0003908001007387 */ /* 0x0003e80000100a00 */
[----:B------:R1:W-:Y:S01]  /*15350*/  LDGSTS.E [R0+-0x7ac00], [R128.64], P5 ;  /* 0x8540000080007fae */ /* 0x0003e2000a921844 */
[----:B---3--:R-:W-:-:S03]  /*15360*/  IMAD.WIDE R152, R3, 0x4, R120 ;  /* 0x0000000403987825 */ /* 0x008fc600078e0278 */
[----:B------:R-:W3:Y:S01]  /*15370*/  LDL.LU.64 R120, [R1+0x280] ;  /* 0x0002800001787983 */ /* 0x000ee20000300a00 */
[C---:B----4-:R-:W-:Y:S01]  /*15380*/  IMAD.WIDE R170, R3.reuse, 0x4, R140 ;  /* 0x0000000403aa7825 */ /* 0x050fe200078e028c */
[----:B------:R-:W-:Y:S02]  /*15390*/  IADD3 R140, R242, 0x100000, RZ ;  /* 0x00100000f28c7810 */ /* 0x000fe40007ffe0ff */
[----:B-1----:R-:W4:Y:S04]  /*153a0*/  LDL.LU.64 R128, [R1+0x278] ;  /* 0x0002780001807983 */ /* 0x002f280000300a00 */
[----:B------:R1:W-:Y:S04]  /*153b0*/  STL.64 [R1+0x388], R152 ;  /* 0x0003889801007387 */ /* 0x0003e80000100a00 */
[----:B------:R1:W-:Y:S04]  /*153c0*/  LDGSTS.E [R140+-0x7a800], [R152.64], P5 ;  /* 0x85800000988c7fae */ /* 0x0003e8000a921844 */
[----:B------:R1:W-:Y:S04]  /*153d0*/  STL.64 [R1+0x380], R170 ;  /* 0x000380aa01007387 */ /* 0x0003e80000100a00 */
[----:B------:R1:W-:Y:S04]  /*153e0*/  LDGSTS.E [R0+-0x7a400], [R170.64], P5 ;  /* 0x85c00000aa007fae */ /* 0x0003e8000a921844 */
[----:B-1----:R-:W4:Y:S04]  /*153f0*/  LDL.LU.64 R140, [R1+0x250] ;  /* 0x00025000018c7983 */ /* 0x002f280000300a00 */
[----:B------:R-:W4:Y:S01]  /*15400*/  LDL.LU.64 R152, [R1+0x220] ;  /* 0x0002200001987983 */ /* 0x000f220000300a00 */
[----:B------:R-:W-:-:S04]  /*15410*/  IMAD.WIDE R100, R3, 0x4, R100 ;  /* 0x0000000403647825 */ /* 0x000fc800078e0264 */
[C---:B------:R-:W-:Y:S01]  /*15420*/  IMAD.WIDE R178, R3.reuse, 0x4, R162 ;  /* 0x0000000403b27825 */ /* 0x040fe200078e02a2 */
[----:B------:R1:W-:Y:S04]  /*15430*/  LDGSTS.E [R186+-0x7a000], [R100.64], P5 ;  /* 0x8600000064ba7fae */ /* 0x0003e8000a921844 */
[----:B------:R-:W4:Y:S04]  /*15440*/  LDL.LU.64 R162, [R1+0x1f8] ;  /* 0x0001f80001a27983 */ /* 0x000f280000300a00 */
[----:B------:R-:W4:Y:S04]  /*15450*/  LDL.LU.64 R170, [R1+0x1c0] ;  /* 0x0001c00001aa7983 */ /* 0x000f280000300a00 */
[----:B------:R1:W-:Y:S04]  /*15460*/  STL.64 [R1+0x378], R100 ;  /* 0x0003786401007387 */ /* 0x0003e80000100a00 */
[----:B------:R1:W-:Y:S04]  /*15470*/  STL.64 [R1+0x370], R178 ;  /* 0x000370b201007387 */ /* 0x0003e80000100a00 */
[----:B------:R1:W-:Y:S04]  /*15480*/  LDGSTS.E [R0+-0x79c00], [R178.64], P5 ;  /* 0x86400000b2007fae */ /* 0x0003e8000a921844 */
[----:B-1----:R-:W4:Y:S04]  /*15490*/  LDL.LU.64 R100, [R1+0x36c0] ;  /* 0x0036c00001647983 */ /* 0x002f280000300a00 */
[----:B------:R-:W4:Y:S04]  /*154a0*/  LDL.LU.64 R178, [R1+0x190] ;  /* 0x0001900001b27983 */ /* 0x000f280000300a00 */
[----:B------:R-:W4:Y:S01]  /*154b0*/  LDL.LU.64 R186, [R1+0x160] ;  /* 0x0001600001ba7983 */ /* 0x000f220000300a00 */
[----:B------:R-:W-:Y:S01]  /*154c0*/  IADD3 R243, R242, 0x100000, RZ ;  /* 0x00100000f2f37810 */ /* 0x000fe20007ffe0ff */
[----:B------:R-:W-:-:S05]  /*154d0*/  IMAD.WIDE R104, R3, 0x4, R104 ;  /* 0x0000000403687825 */ /* 0x000fca00078e0268 */
[----:B------:R1:W-:Y:S04]  /*154e0*/  STL.64 [R1+0x368], R104 ;  /* 0x0003686801007387 */ /* 0x0003e80000100a00 */
[----:B------:R1:W-:Y:S01]  /*154f0*/  LDGSTS.E [R243+-0x79800], [R104.64], P5 ;  /* 0x8680000068f37fae */ /* 0x0003e2000a921844 */
[----:B------:R-:W-:-:S03]  /*15500*/  IMAD.WIDE R108, R3, 0x4, R108 ;  /* 0x00000004036c7825 */ /* 0x000fc600078e026c */
[----:B-1----:R-:W4:Y:S04]  /*15510*/  LDL.LU.64 R104, [R1+0x36b8] ;  /* 0x0036b80001687983 */ /* 0x002f280000300a00 */
[----:B------:R1:W-:Y:S04]  /*15520*/  STL.64 [R1+0x360], R108 ;  /* 0x0003606c01007387 */ /* 0x0003e80000100a00 */
[----:B------:R1:W-:Y:S04]  /*15530*/  LDGSTS.E [R0+-0x79400], [R108.64], P5 ;  /* 0x86c000006c007fae */ /* 0x0003e8000a921844 */
[----:B-1----:R-:W4:Y:S01]  /*15540*/  LDL.LU.64 R108, [R1+0x36b0] ;  /* 0x0036b000016c7983 */ /* 0x002f220000300a00 */
[----:B------:R-:W-:-:S04]  /*15550*/  IMAD.WIDE R30, R3, 0x4, R30 ;  /* 0x00000004031e7825 */ /* 0x000fc800078e021e */
[----:B------:R-:W-:-:S04]  /*15560*/  IMAD.WIDE R32, R3, 0x4, R32 ;  /* 0x0000000403207825 */ /* 0x000fc800078e0220 */
[----:B--2---:R-:W-:-:S04]  /*15570*/  IMAD.WIDE R112, R3, 0x4, R112 ;  /* 0x0000000403707825 */ /* 0x004fc800078e0270 */
[C---:B------:R-:W-:Y:S01]  /*15580*/  IMAD.WIDE R116, R3.reuse, 0x4, R116 ;  /* 0x0000000403747825 */ /* 0x040fe200078e0274 */
[----:B------:R1:W-:Y:S04]  /*15590*/  STL.64 [R1+0x358], R112 ;  /* 0x0003587001007387 */ /* 0x0003e80000100a00 */
[----:B------:R1:W-:Y:S04]  /*155a0*/  LDGSTS.E [R243+-0x79000], [R112.64], P5 ;  /* 0x8700000070f37fae */ /* 0x0003e8000a921844 */
[----:B------:R2:W-:Y:S04]  /*155b0*/  LDGSTS.E [R0+-0x78c00], [R116.64], P5 ;  /* 0x8740000074007fae */ /* 0x0005e8000a921844 */
[----:B-1----:R-:W4:Y:S04]  /*155c0*/  LDL.LU.64 R112, [R1+0x36a8] ;  /* 0x0036a80001707983 */ /* 0x002f280000300a00 */
[----:B------:R2:W-:Y:S04]  /*155d0*/  STL.64 [R1+0x350], R116 ;  /* 0x0003507401007387 */ /* 0x0005e80000100a00 */
[----:B--2---:R-:W2:Y:S01]  /*155e0*/  LDL.LU.64 R116, [R1+0x36a0] ;  /* 0x0036a00001747983 */ /* 0x004ea20000300a00 */
[----:B---3--:R-:W-:-:S04]  /*155f0*/  IMAD.WIDE R120, R3, 0x4, R120 ;  /* 0x0000000403787825 */ /* 0x008fc800078e0278 */
[C---:B----4-:R-:W-:Y:S01]  /*15600*/  IMAD.WIDE R128, R3.reuse, 0x4, R128 ;  /* 0x0000000403807825 */ /* 0x050fe200078e0280 */
[----:B------:R1:W-:Y:S04]  /*15610*/  STL.64 [R1+0x348], R120 ;  /* 0x0003487801007387 */ /* 0x0003e80000100a00 */
[----:B------:R1:W-:Y:S04]  /*15620*/  LDGSTS.E [R243+-0x78800], [R120.64], P5 ;  /* 0x8780000078f37fae */ /* 0x0003e8000a921844 */
[----:B------:R3:W-:Y:S04]  /*15630*/  LDGSTS.E [R0+-0x78400], [R128.64], P5 ;  /* 0x87c0000080007fae */ /* 0x0007e8000a921844 */
[----:B-1----:R-:W4:Y:S01]  /*15640*/  LDL.LU.64 R120, [R1+0x3698] ;  /* 0x0036980001787983 */ /* 0x002f220000300a00 */
[----:B------:R-:W-:-:S03]  /*15650*/  IMAD.WIDE R140, R3, 0x4, R140 ;  /* 0x00000004038c7825 */ /* 0x000fc600078e028c */
[----:B------:R3:W-:Y:S01]  /*15660*/  STL.64 [R1+0x340], R128 ;  /* 0x0003408001007387 */ /* 0x0007e20000100a00 */
[----:B------:R-:W-:-:S03]  /*15670*/  IMAD.WIDE R152, R3, 0x4, R152 ;  /* 0x0000000403987825 */ /* 0x000fc600078e0298 */
[----:B------:R1:W-:Y:S04]  /*15680*/  LDGSTS.E [R243+-0x78000], [R140.64], P5 ;  /* 0x880000008cf37fae */ /* 0x0003e8000a921844 */
[----:B------:R1:W-:Y:S04]  /*15690*/  LDGSTS.E [R0+-0x77c00], [R152.64], P5 ;  /* 0x8840000098007fae */ /* 0x0003e8000a921844 */
[----:B---3--:R-:W3:Y:S04]  /*156a0*/  LDL.LU.64 R128, [R1+0x3690] ;  /* 0x0036900001807983 */ /* 0x008ee80000300a00 */
[----:B------:R1:W-:Y:S04]  /*156b0*/  STL.64 [R1+0x338], R140 ;  /* 0x0003388c01007387 */ /* 0x0003e80000100a00 */
[----:B-1----:R-:W2:Y:S04]  /*156c0*/  LDL.LU.64 R140, [R1+0x3688] ;  /* 0x00368800018c7983 */ /* 0x002ea80000300a00 */
[----:B------:R1:W-:Y:S04]  /*156d0*/  STL.64 [R1+0x330], R152 ;  /* 0x0003309801007387 */ /* 0x0003e80000100a00 */
[----:B-1----:R-:W2:Y:S01]  /*156e0*/  LDL.LU.64 R152, [R1+0x3680] ;  /* 0x0036800001987983 */ /* 0x002ea20000300a00 */
[----:B------:R-:W-:-:S04]  /*156f0*/  IMAD.WIDE R162, R3, 0x4, R162 ;  /* 0x0000000403a27825 */ /* 0x000fc800078e02a2 */
[C---:B------:R-:W-:Y:S01]  /*15700*/  IMAD.WIDE R170, R3.reuse, 0x4, R170 ;  /* 0x0000000403aa7825 */ /* 0x040fe200078e02aa */
[----:B------:R1:W-:Y:S04]  /*15710*/  STL.64 [R1+0x328], R162 ;  /* 0x000328a201007387 */ /* 0x0003e80000100a00 */
[----:B------:R1:W-:Y:S04]  /*15720*/  LDGSTS.E [R243+-0x77800], [R162.64], P5 ;  /* 0x88800000a2f37fae */ /* 0x0003e8000a921844 */
[----:B------:R1:W-:Y:S04]  /*15730*/  LDGSTS.E [R0+-0x77400], [R170.64], P5 ;  /* 0x88c00000aa007fae */ /* 0x0003e8000a921844 */
[----:B-1----:R-:W2:Y:S04]  /*15740*/  LDL.LU.64 R162, [R1+0x3678] ;  /* 0x0036780001a27983 */ /* 0x002ea80000300a00 */
[----:B------:R1:W-:Y:S01]  /*15750*/  STL.64 [R1+0x320], R170 ;  /* 0x000320aa01007387 */ /* 0x0003e20000100a00 */
[----:B------:R-:W-:-:S04]  /*15760*/  IMAD.WIDE R178, R3, 0x4, R178 ;  /* 0x0000000403b27825 */ /* 0x000fc800078e02b2 */
[C---:B------:R-:W-:Y:S01]  /*15770*/  IMAD.WIDE R186, R3.reuse, 0x4, R186 ;  /* 0x0000000403ba7825 */ /* 0x040fe200078e02ba */
[----:B------:R1:W-:Y:S04]  /*15780*/  LDGSTS.E [R243+-0x77000], [R178.64], P5 ;  /* 0x89000000b2f37fae */ /* 0x0003e8000a921844 */
[----:B-1----:R-:W2:Y:S04]  /*15790*/  LDL.LU.64 R170, [R1+0x3670] ;  /* 0x0036700001aa7983 */ /* 0x002ea80000300a00 */
[----:B------:R1:W-:Y:S04]  /*157a0*/  STL.64 [R1+0x318], R178 ;  /* 0x000318b201007387 */ /* 0x0003e80000100a00 */
[----:B------:R1:W-:Y:S04]  /*157b0*/  LDGSTS.E [R0+-0x76c00], [R186.64], P5 ;  /* 0x89400000ba007fae */ /* 0x0003e8000a921844 */
[----:B-1----:R-:W2:Y:S04]  /*157c0*/  LDL.LU.64 R178, [R1+0x3668] ;  /* 0x0036680001b27983 */ /* 0x002ea80000300a00 */
[----:B------:R1:W-:Y:S02]  /*157d0*/  STL.64 [R1+0x310], R186 ;  /* 0x000310ba01007387 */ /* 0x0003e40000100a00 */
[----:B-1----:R-:W-:-:S04]  /*157e0*/  IMAD.WIDE R186, R3, 0x4, R200 ;  /* 0x0000000403ba7825 */ /* 0x002fc800078e02c8 */
[C---:B------:R-:W-:Y:S01]  /*157f0*/  IMAD.WIDE R200, R3.reuse, 0x4, R28 ;  /* 0x0000000403c87825 */ /* 0x040fe200078e021c */
[----:B------:R-:W-:Y:S01]  /*15800*/  IADD3 R28, R242, 0x100000, RZ ;  /* 0x00100000f21c7810 */ /* 0x000fe20007ffe0ff */
[----:B------:R1:W-:Y:S04]  /*15810*/  STL.64 [R1+0x308], R186 ;  /* 0x000308ba01007387 */ /* 0x0003e80000100a00 */
[----:B------:R1:W-:Y:S04]  /*15820*/  LDGSTS.E [R28+-0x76800], [R186.64], P5 ;  /* 0x89800000ba1c7fae */ /* 0x0003e8000a921844 */
[----:B------:R2:W-:Y:S04]  /*15830*/  LDGSTS.E [R0+-0x76400], [R200.64], P5 ;  /* 0x89c00000c8007fae */ /* 0x0005e8000a921844 */
[----:B------:R1:W-:Y:S04]  /*15840*/  LDGSTS.E [R28+-0x76000], [R30.64], P5 ;  /* 0x8a0000001e1c7fae */ /* 0x0003e8000a921844 */
[----:B-1----:R-:W3:Y:S04]  /*15850*/  LDL.LU.64 R186, [R1+0x3660] ;  /* 0x0036600001ba7983 */ /* 0x002ee80000300a00 */
[----:B------:R-:W-:Y:S04]  /*15860*/  STL.64 [R1+0x300], R200 ;  /* 0x000300c801007387 */ /* 0x000fe80000100a00 */
[----:B------:R1:W-:Y:S04]  /*15870*/  STL.64 [R1+0x2f8], R30 ;  /* 0x0002f81e01007387 */ /* 0x0003e80000100a00 */
[----:B------:R1:W-:Y:S04]  /*15880*/  STL.64 [R1+0x2f0], R32 ;  /* 0x0002f02001007387 */ /* 0x0003e80000100a00 */
[----:B------:R1:W-:Y:S02]  /*15890*/  LDGSTS.E [R0+-0x75c00], [R32.64], P5 ;  /* 0x8a40000020007fae */ /* 0x0003e4000a921844 */
[----:B-1----:R-:W-:-:S04]  /*158a0*/  IMAD.WIDE R30, R3, 0x4, R48 ;  /* 0x00000004031e7825 */ /* 0x002fc800078e0230 */
[----:B------:R-:W-:-:S05]  /*158b0*/  IMAD.WIDE R32, R3, 0x4, R36 ;  /* 0x0000000403207825 */ /* 0x000fca00078e0224 */
[----:B------:R1:W-:Y:S04]  /*158c0*/  STL.64 [R1+0x2e8], R32 ;  /* 0x0002e82001007387 */ /* 0x0003e80000100a00 */
[----:B------:R1:W-:Y:S04]  /*158d0*/  LDGSTS.E [R28+-0x75800], [R32.64], P5 ;  /* 0x8a800000201c7fae */ /* 0x0003e8000a921844 */
[----:B------:R1:W-:Y:S04]  /*158e0*/  STL.64 [R1+0x2e0], R30 ;  /* 0x0002e01e01007387 */ /* 0x0003e80000100a00 */
[----:B------:R1:W-:Y:S02]  /*158f0*/  LDGSTS.E [R0+-0x75400], [R30.64], P5 ;  /* 0x8ac000001e007fae */ /* 0x0003e4000a921844 */
[----:B-1----:R-:W-:-:S04]  /*15900*/  IMAD.WIDE R32, R3, 0x4, R58 ;  /* 0x0000000403207825 */ /* 0x002fc800078e023a */
[C---:B------:R-:W-:Y:S01]  /*15910*/  IMAD.WIDE R30, R3.reuse, 0x4, R70 ;  /* 0x00000004031e7825 */ /* 0x040fe200078e0246 */
        /* <DEDUP_REMOVED lines=15> */
[----:B------:R4:W-:Y:S01]  /*15a10*/  LDGSTS.E [R0+-0x73c00], [R30.64], P5 ;  /* 0x8c4000001e007fae */ /* 0x0009e2000a921844 */
[----:B-1----:R-:W-:-:S04]  /*15a20*/  IMAD.WIDE R32, R3, 0x4, R94 ;  /* 0x0000000403207825 */ /* 0x002fc800078e025e */
[C---:B----4-:R-:W-:Y:S01]  /*15a30*/  IMAD.WIDE R30, R3.reuse, 0x4, R98 ;  /* 0x00000004031e7825 */ /* 0x050fe200078e0262 */
        /* <DEDUP_REMOVED lines=16> */
[----:B-1----:R-:W-:-:S03]  /*15b40*/  IMAD.WIDE R32, R3, 0x4, R118 ;  /* 0x0000000403207825 */ /* 0x002fc600078e0276 */
[----:B------:R-:W2:Y:S01]  /*15b50*/  S2R R243, SR_TID.X ;  /* 0x0000000000f37919 */ /* 0x000ea20000002100 */
[----:B----4-:R-:W-:-:S03]  /*15b60*/  IMAD.WIDE R30, R3, 0x4, R122 ;  /* 0x00000004031e7825 */ /* 0x010fc600078e027a */
[----:B------:R1:W-:Y:S04]  /*15b70*/  STL.64 [R1+0x278], R32 ;  /* 0x0002782001007387 */ /* 0x0003e80000100a00 */
[----:B------:R1:W-:Y:S04]  /*15b80*/  LDGSTS.E [R28+-0x72000], [R32.64], P5 ;  /* 0x8e000000201c7fae */ /* 0x0003e8000a921844 */
[----:B------:R4:W-:Y:S04]  /*15b90*/  STL.64 [R1+0x250], R30 ;  /* 0x0002501e01007387 */ /* 0x0009e80000100a00 */
[----:B------:R-:W3:Y:S04]  /*15ba0*/  LDL.LU.64 R58, [R1+0x640] ;  /* 0x00064000013a7983 */ /* 0x000ee80000300a00 */
[----:B------:R4:W-:Y:S01]  /*15bb0*/  LDGSTS.E [R0+-0x71c00], [R30.64], P5 ;  /* 0x8e4000001e007fae */ /* 0x0009e2000a921844 */
[----:B-1----:R-:W-:-:S03]  /*15bc0*/  IMAD.WIDE R32, R3, 0x4, R134 ;  /* 0x0000000403207825 */ /* 0x002fc600078e0286 */
[----:B------:R-:W3:Y:S04]  /*15bd0*/  LDL.LU.64 R48, [R1+0x638] ;  /* 0x0006380001307983 */ /* 0x000ee80000300a00 */
[----:B------:R1:W-:Y:S01]  /*15be0*/  STL.64 [R1+0x220], R32 ;  /* 0x0002202001007387 */ /* 0x0003e20000100a00 */
[----:B----4-:R-:W-:-:S03]  /*15bf0*/  IMAD.WIDE R30, R3, 0x4, R146 ;  /* 0x00000004031e7825 */ /* 0x010fc600078e0292 */
[----:B------:R1:W-:Y:S04]  /*15c00*/  LDGSTS.E [R28+-0x71800], [R32.64], P5 ;  /* 0x8e800000201c7fae */ /* 0x0003e8000a921844 */
[----:B------:R4:W-:Y:S01]  /*15c10*/  STL.64 [R1+0x1f8], R30 ;  /* 0x0001f81e01007387 */ /* 0x0009e20000100a00 */
[----:B------:R-:W-:-:S03]  /*15c20*/  IMAD.WIDE R70, R3, 0x4, R166 ;  /* 0x0000000403467825 */ /* 0x000fc600078e02a6 */
[----:B------:R-:W3:Y:S04]  /*15c30*/  LDL.LU.64 R36, [R1+0x630] ;  /* 0x0006300001247983 */ /* 0x000ee80000300a00 */
[----:B------:R4:W-:Y:S04]  /*15c40*/  LDGSTS.E [R0+-0x71400], [R30.64], P5 ;  /* 0x8ec000001e007fae */ /* 0x0009e8000a921844 */
[----:B-1----:R-:W3:Y:S01]  /*15c50*/  LDL.LU.64 R32, [R1+0x628] ;  /* 0x0006280001207983 */ /* 0x002ee20000300a00 */
[----:B----4-:R-:W-:-:S05]  /*15c60*/  IMAD.WIDE R30, R3, 0x4, R158 ;  /* 0x00000004031e7825 */ /* 0x010fca00078e029e */
[----:B------:R1:W-:Y:S01]  /*15c70*/  STL.64 [R1+0x1c0], R30 ;  /* 0x0001c01e01007387 */ /* 0x0003e20000100a00 */
[----:B------:R-:W-:-:S03]  /*15c80*/  IMAD.WIDE R82, R3, 0x4, R182 ;  /* 0x0000000403527825 */ /* 0x000fc600078e02b6 */
[----:B------:R1:W-:Y:S04]  /*15c90*/  LDGSTS.E [R28+-0x71000], [R30.64], P5 ;  /* 0x8f0000001e1c7fae */ /* 0x0003e8000a921844 */
[----:B------:R4:W-:Y:S04]  /*15ca0*/  STL.64 [R1+0x190], R70 ;  /* 0x0001904601007387 */ /* 0x0009e80000100a00 */
[----:B------:R4:W-:Y:S04]  /*15cb0*/  LDGSTS.E [R0+-0x70c00], [R70.64], P5 ;  /* 0x8f40000046007fae */ /* 0x0009e8000a921844 */
[----:B-1----:R-:W3:Y:S04]  /*15cc0*/  LDL.LU.64 R30, [R1+0x620] ;  /* 0x00062000011e7983 */ /* 0x002ee80000300a00 */
[----:B------:R-:W3:Y:S01]  /*15cd0*/  LDL.LU.64 R78, [R1+0x618] ;  /* 0x00061800014e7983 */ /* 0x000ee20000300a00 */
[----:B----4-:R-:W-:Y:S01]  /*15ce0*/  IMAD.WIDE R70, R3, 0x4, R174 ;  /* 0x0000000403467825 */ /* 0x010fe200078e02ae */
[----:B--2---:R-:W-:-:S04]  /*15cf0*/  LOP3.LUT R200, R243, 0x7f, RZ, 0xc0, !PT ;  /* 0x0000007ff3c87812 */ /* 0x004fc800078ec0ff */
[----:B------:R1:W-:Y:S04]  /*15d00*/  STL.64 [R1+0x160], R70 ;  /* 0x0001604601007387 */ /* 0x0003e80000100a00 */
[----:B------:R2:W-:Y:S04]  /*15d10*/  STL.64 [R1+0x3d8], R82 ;  /* 0x0003d85201007387 */ /* 0x0005e80000100a00 */
[----:B------:R-:W4:Y:S04]  /*15d20*/  LDL.LU.64 R242, [R1+0x610] ;  /* 0x0006100001f27983 */ /* 0x000f280000300a00 */
[----:B------:R-:W2:Y:S01]  /*15d30*/  S2R R201, SR_TID.X ;  /* 0x0000000000c97919 */ /* 0x000ea20000002100 */
[----:B------:R-:W-:-:S03]  /*15d40*/  IMAD.SHL.U32 R200, R200, 0x4, RZ ;  /* 0x00000004c8c87824 */ /* 0x000fc600078e00ff */
[----:B------:R1:W-:Y:S04]  /*15d50*/  LDGSTS.E [R28+-0x70800], [R70.64], P5 ;  /* 0x8f800000461c7fae */ /* 0x0003e8000a921844 */
[----:B------:R2:W-:Y:S04]  /*15d60*/  LDGSTS.E [R0+-0x70400], [R82.64], P5 ;  /* 0x8fc0000052007fae */ /* 0x0005e8000a921844 */
[----:B-1----:R-:W4:Y:S01]  /*15d70*/  LDL.LU.64 R70, [R1+0x608] ;  /* 0x0006080001467983 */ /* 0x002f220000300a00 */
[----:B--2---:R-:W-:-:S04]  /*15d80*/  LOP3.LUT R201, R201, 0x60, RZ, 0xc0, !PT ;  /* 0x00000060c9c97812 */ /* 0x004fc800078ec0ff */
[----:B------:R-:W-:-:S04]  /*15d90*/  SHF.R.U32.HI R201, RZ, 0x1, R201 ;  /* 0x00000001ffc97819 */ /* 0x000fc800000116c9 */
[----:B------:R-:W-:-:S04]  /*15da0*/  LOP3.LUT R201, R200, R201, RZ, 0x3c, !PT ;  /* 0x000000c9c8c97212 */ /* 0x000fc800078e3cff */
[----:B------:R-:W-:-:S04]  /*15db0*/  LOP3.LUT R201, R201, 0x40, RZ, 0x3c, !PT ;  /* 0x00000040c9c97812 */ /* 0x000fc800078e3cff */
[C---:B------:R-:W-:Y:S02]  /*15dc0*/  IADD3 R28, R201.reuse, 0x100000, RZ ;  /* 0x00100000c91c7810 */ /* 0x040fe40007ffe0ff */
[----:B------:R-:W-:Y:S01]  /*15dd0*/  IADD3 R0, R201, 0x100000, RZ ;  /* 0x00100000c9007810 */ /* 0x000fe20007ffe0ff */
[C---:B---3--:R-:W-:Y:S02]  /*15de0*/  IMAD.WIDE R86, R3.reuse, 0x4, R58 ;  /* 0x0000000403567825 */ /* 0x048fe400078e023a */
[----:B------:R-:W2:Y:S04]  /*15df0*/  LDL.LU.64 R58, [R1+0x600] ;  /* 0x00060000013a7983 */ /* 0x000ea80000300a00 */
[----:B------:R1:W-:Y:S01]  /*15e00*/  LDGSTS.E [R28+-0x7fe00], [R86.64], P5 ;  /* 0x80200000561c7fae */ /* 0x0003e2000a921844 */
[----:B------:R-:W-:-:S03]  /*15e10*/  IMAD.WIDE R82, R3, 0x4, R48 ;  /* 0x0000000403527825 */ /* 0x000fc600078e0230 */
[----:B------:R-:W3:Y:S04]  /*15e20*/  LDL.LU.64 R48, [R1+0x5f8] ;  /* 0x0005f80001307983 */ /* 0x000ee80000300a00 */
[----:B------:R1:W-:Y:S04]  /*15e30*/  STL.64 [R1+0x3d0], R86 ;  /* 0x0003d05601007387 */ /* 0x0003e80000100a00 */
[----:B------:R1:W-:Y:S04]  /*15e40*/  STL.64 [R1+0x3e0], R82 ;  /* 0x0003e05201007387 */ /* 0x0003e80000100a00 */
[----:B------:R1:W-:Y:S02]  /*15e50*/  LDGSTS.E [R0+-0x7fa00], [R82.64], P5 ;  /* 0x8060000052007fae */ /* 0x0003e4000a921844 */
[----:B-1----:R-:W-:-:S02]  /*15e60*/  IMAD.WIDE R86, R3, 0x4, R36 ;  /* 0x0000000403567825 */ /* 0x002fc400078e0224 */
[----:B------:R-:W3:Y:S04]  /*15e70*/  LDL.LU.64 R36, [R1+0x5f0] ;  /* 0x0005f00001247983 */ /* 0x000ee80000300a00 */
[----:B------:R1:W-:Y:S01]  /*15e80*/  LDGSTS.E [R28+-0x7f600], [R86.64], P5 ;  /* 0x80a00000561c7fae */ /* 0x0003e2000a921844 */
[----:B------:R-:W-:-:S03]  /*15e90*/  IMAD.WIDE R82, R3, 0x4, R32 ;  /* 0x0000000403527825 */ /* 0x000fc600078e0220 */
[----:B------:R-:W3:Y:S04]  /*15ea0*/  LDL.LU.64 R32, [R1+0x5e8] ;  /* 0x0005e80001207983 */ /* 0x000ee80000300a00 */
[----:B------:R1:W-:Y:S04]  /*15eb0*/  STL.64 [R1+0x3e8], R86 ;  /* 0x0003e85601007387 */ /* 0x0003e80000100a00 */
[----:B------:R1:W-:Y:S04]  /*15ec0*/  STL.64 [R1+0x3f0], R82 ;  /* 0x0003f05201007387 */ /* 0x0003e80000100a00 */
[----:B------:R1:W-:Y:S02]  /*15ed0*/  LDGSTS.E [R0+-0x7f200], [R82.64], P5 ;  /* 0x80e0000052007fae */ /* 0x0003e4000a921844 */
[----:B-1----:R-:W-:-:S02]  /*15ee0*/  IMAD.WIDE R86, R3, 0x4, R30 ;  /* 0x0000000403567825 */ /* 0x002fc400078e021e */
[----:B------:R-:W3:Y:S02]  /*15ef0*/  LDL.LU.64 R30, [R1+0x5e0] ;  /* 0x0005e000011e7983 */ /* 0x000ee40000300a00 */
[C---:B------:R-:W-:Y:S02]  /*15f00*/  IMAD.WIDE R82, R3.reuse, 0x4, R78 ;  /* 0x0000000403527825 */ /* 0x040fe400078e024e */
[----:B------:R-:W3:Y:S04]  /*15f10*/  LDL.LU.64 R78, [R1+0x5d8] ;  /* 0x0005d800014e7983 */ /* 0x000ee80000300a00 */
[----:B------:R4:W-:Y:S04]  /*15f20*/  STL.64 [R1+0x3f8], R86 ;  /* 0x0003f85601007387 */ /* 0x0009e80000100a00 */
[----:B------:R4:W-:Y:S04]  /*15f30*/  LDGSTS.E [R28+-0x7ee00], [R86.64], P5 ;  /* 0x81200000561c7fae */ /* 0x0009e8000a921844 */
[----:B------:R1:W-:Y:S04]  /*15f40*/  STL.64 [R1+0x400], R82 ;  /* 0x0004005201007387 */ /* 0x0003e80000100a00 */
[----:B------:R1:W-:Y:S01]  /*15f50*/  LDGSTS.E [R0+-0x7ea00], [R82.64], P5 ;  /* 0x8160000052007fae */ /* 0x0003e2000a921844 */
[----:B----4-:R-:W-:-:S03]  /*15f60*/  IMAD.WIDE R86, R3, 0x4, R242 ;  /* 0x0000000403567825 */ /* 0x010fc600078e02f2 */
[----:B------:R-:W4:Y:S04]  /*15f70*/  LDL.LU.64 R242, [R1+0x5d0] ;  /* 0x0005d00001f27983 */ /* 0x000f280000300a00 */
[----:B------:R2:W-:Y:S01]  /*15f80*/  LDGSTS.E [R28+-0x7e600], [R86.64], P5 ;  /* 0x81a00000561c7fae */ /* 0x0005e2000a921844 */
[----:B-1----:R-:W-:-:S03]  /*15f90*/  IMAD.WIDE R82, R3, 0x4, R70 ;  /* 0x0000000403527825 */ /* 0x002fc600078e0246 */
[----:B------:R-:W4:Y:S04]  /*15fa0*/  LDL.LU.64 R70, [R1+0x5c8] ;  /* 0x0005c80001467983 */ /* 0x000f280000300a00 */
[----:B------:R2:W-:Y:S04]  /*15fb0*/  STL.64 [R1+0x408], R86 ;  /* 0x0004085601007387 */ /* 0x0005e80000100a00 */
[----:B------:R1:W-:Y:S04]  /*15fc0*/  STL.64 [R1+0x410], R82 ;  /* 0x0004105201007387 */ /* 0x0003e80000100a00 */
[----:B------:R1:W-:Y:S01]  /*15fd0*/  LDGSTS.E [R0+-0x7e200], [R82.64], P5 ;  /* 0x81e0000052007fae */ /* 0x0003e2000a921844 */
[----:B--2---:R-:W-:-:S03]  /*15fe0*/  IMAD.WIDE R86, R3, 0x4, R58 ;  /* 0x0000000403567825 */ /* 0x004fc600078e023a */
[----:B------:R-:W2:Y:S04]  /*15ff0*/  LDL.LU.64 R58, [R1+0x5c0] ;  /* 0x0005c000013a7983 */ /* 0x000ea80000300a00 */
[----:B-1----:R-:W2:Y:S01]  /*16000*/  LDL.LU.64 R82, [R1+0x5b8] ;  /* 0x0005b80001527983 */ /* 0x002ea20000300a00 */
[----:B---3--:R-:W-:-:S03]  /*16010*/  IMAD.WIDE R48, R3, 0x4, R48 ;  /* 0x0000000403307825 */ /* 0x008fc600078e0230 */
[----:B------:R1:W-:Y:S04]  /*16020*/  STL.64 [R1+0x418], R86 ;  /* 0x0004185601007387 */ /* 0x0003e80000100a00 */
[----:B------:R1:W-:Y:S04]  /*16030*/  LDGSTS.E [R28+-0x7de00], [R86.64], P5 ;  /* 0x82200000561c7fae */ /* 0x0003e8000a921844 */
[----:B------:R3:W-:Y:S04]  /*16040*/  STL.64 [R1+0x420], R48 ;  /* 0x0004203001007387 */ /* 0x0007e80000100a00 */
[----:B------:R3:W-:Y:S01]  /*16050*/  LDGSTS.E [R0+-0x7da00], [R48.64], P5 ;  /* 0x8260000030007fae */ /* 0x0007e2000a921844 */
[----:B-1----:R-:W-:-:S05]  /*16060*/  IMAD.WIDE R86, R3, 0x4, R36 ;  /* 0x0000000403567825 */ /* 0x002fca00078e0224 */
[----:B------:R1:W-:Y:S04]  /*16070*/  LDGSTS.E [R28+-0x7d600], [R86.64], P5 ;  /* 0x82a00000561c7fae */ /* 0x0003e8000a921844 */
[----:B---3--:R-:W3:Y:S01]  /*16080*/  LDL.LU.64 R48, [R1+0x5b0] ;  /* 0x0005b00001307983 */ /* 0x008ee20000300a00 */
        /* <DEDUP_REMOVED lines=13> */
[----:B----4-:R-:W-:-:S05]  /*16160*/  IMAD.WIDE R86, R3, 0x4, R242 ;  /* 0x0000000403567825 */ /* 0x010fca00078e02f2 */
[----:B------:R2:W-:Y:S04]  /*16170*/  LDGSTS.E [R28+-0x7c600], [R86.64], P5 ;  /* 0x83a00000561c7fae */ /* 0x0005e8000a921844 */
[----:B-1----:R-:W4:Y:S04]  /*16180*/  LDL.LU.64 R78, [R1+0x590] ;  /* 0x00059000014e7983 */ /* 0x002f280000300a00 */
[----:B------:R-:W4:Y:S01]  /*16190*/  LDL.LU.64 R242, [R1+0x588] ;  /* 0x0005880001f27983 */ /* 0x000f220000300a00 */
[----:B------:R-:W-:-:S03]  /*161a0*/  IMAD.WIDE R70, R3, 0x4, R70 ;  /* 0x0000000403467825 */ /* 0x000fc600078e0246 */
[----:B------:R-:W-:Y:S04]  /*161b0*/  STL.64 [R1+0x448], R86 ;  /* 0x0004485601007387 */ /* 0x000fe80000100a00 */
        /* <DEDUP_REMOVED lines=12> */
[----:B-1----:R-:W-:-:S03]  /*16280*/  IMAD.WIDE R82, R3, 0x4, R36 ;  /* 0x0000000403527825 */ /* 0x002fc600078e0224 */
[----:B------:R-:W3:Y:S04]  /*16290*/  LDL.LU.64 R36, [R1+0x568] ;  /* 0x0005680001247983 */ /* 0x000ee80000300a00 */
[----:B------:R1:W-:Y:S04]  /*162a0*/  STL.64 [R1+0x5c0], R86 ;  /* 0x0005c05601007387 */ /* 0x0003e80000100a00 */
[----:B------:R1:W-:Y:S04]  /*162b0*/  LDGSTS.E [R28+-0x7b600], [R86.64], P5 ;  /* 0x84a00000561c7fae */ /* 0x0003e8000a921844 */
[----:B------:R1:W-:Y:S04]  /*162c0*/  STL.64 [R1+0x5b8], R82 ;  /* 0x0005b85201007387 */ /* 0x0003e80000100a00 */
[----:B------:R1:W-:Y:S02]  /*162d0*/  LDGSTS.E [R0+-0x7b200], [R82.64], P5 ;  /* 0x84e0000052007fae */ /* 0x0003e4000a921844 */
[----:B-1----:R-:W-:-:S02]  /*162e0*/  IMAD.WIDE R86, R3, 0x4, R32 ;  /* 0x0000000403567825 */ /* 0x002fc400078e0220 */
[----:B------:R-:W3:Y:S02]  /*162f0*/  LDL.LU.64 R32, [R1+0x560] ;  /* 0x0005600001207983 */ /* 0x000ee40000300a00 */
[C---:B------:R-:W-:Y:S02]  /*16300*/  IMAD.WIDE R82, R3.reuse, 0x4, R30 ;  /* 0x0000000403527825 */ /* 0x040fe400078e021e */
[----:B------:R1:W-:Y:S04]  /*16310*/  LDGSTS.E [R28+-0x7ae00], [R86.64], P5 ;  /* 0x85200000561c7fae */ /* 0x0003e8000a921844 */
[----:B------:R-:W3:Y:S04]  /*16320*/  LDL.LU.64 R30, [R1+0x558] ;  /* 0x00055800011e7983 */ /* 0x000ee80000300a00 */
[----:B------:R-:W-:Y:S04]  /*16330*/  STL.64 [R1+0x5b0], R86 ;  /* 0x0005b05601007387 */ /* 0x000fe80000100a00 */
[----:B------:R4:W-:Y:S04]  /*16340*/  STL.64 [R1+0x5a8], R82 ;  /* 0x0005a85201007387 */ /* 0x0009e80000100a00 */
[----:B------:R4:W-:Y:S02]  /*16350*/  LDGSTS.E [R0+-0x7aa00], [R82.64], P5 ;  /* 0x8560000052007fae */ /* 0x0009e4000a921844 */
[----:B----4-:R-:W-:-:S04]  /*16360*/  IMAD.WIDE R82, R3, 0x4, R78 ;  /* 0x0000000403527825 */ /* 0x010fc800078e024e */
[C---:B------:R-:W-:Y:S01]  /*16370*/  IMAD.WIDE R78, R3.reuse, 0x4, R242 ;  /* 0x00000004034e7825 */ /* 0x040fe200078e02f2 */
[----:B------:R4:W-:Y:S04]  /*16380*/  LDGSTS.E [R28+-0x7a600], [R82.64], P5 ;  /* 0x85a00000521c7fae */ /* 0x0009e8000a921844 */
[----:B------:R-:W3:Y:S04]  /*16390*/  LDL.LU.64 R242, [R1+0x550] ;  /* 0x0005500001f27983 */ /* 0x000ee80000300a00 */
[----:B------:R4:W-:Y:S04]  /*163a0*/  STL.64 [R1+0x5a0], R82 ;  /* 0x0005a05201007387 */ /* 0x0009e80000100a00 */
[----:B------:R2:W-:Y:S04]  /*163b0*/  STL.64 [R1+0x598], R78 ;  /* 0x0005984e01007387 */ /* 0x0005e80000100a00 */
[----:B------:R-:W3:Y:S04]  /*163c0*/  LDL.LU.64 R90, [R1+0x548] ;  /* 0x00054800015a7983 */ /* 0x000ee80000300a00 */
[----:B-1----:R-:W3:Y:S01]  /*163d0*/  LDL.LU.64 R86, [R1+0x540] ;  /* 0x0005400001567983 */ /* 0x002ee20000300a00 */
[----:B------:R-:W-:-:S03]  /*163e0*/  IMAD.WIDE R70, R3, 0x4, R70 ;  /* 0x0000000403467825 */ /* 0x000fc600078e0246 */
[----:B----4-:R-:W3:Y:S04]  /*163f0*/  LDL.LU.64 R82, [R1+0x538] ;  /* 0x0005380001527983 */ /* 0x010ee80000300a00 */
[----:B------:R1:W-:Y:S04]  /*16400*/  STL.64 [R1+0x590], R70 ;  /* 0x0005904601007387 */ /* 0x0003e80000100a00 */
[----:B------:R1:W-:Y:S04]  /*16410*/  LDGSTS.E [R0+-0x7a200], [R78.64], P5 ;  /* 0x85e000004e007fae */ /* 0x0003e8000a921844 */
[----:B------:R1:W-:Y:S01]  /*16420*/  LDGSTS.E [R28+-0x79e00], [R70.64], P5 ;  /* 0x86200000461c7fae */ /* 0x0003e2000a921844 */
[----:B--2---:R-:W-:-:S05]  /*16430*/  IMAD.WIDE R58, R3, 0x4, R58 ;  /* 0x00000004033a7825 */ /* 0x004fca00078e023a */
[----:B------:R2:W-:Y:S04]  /*16440*/  STL.64 [R1+0x588], R58 ;  /* 0x0005883a01007387 */ /* 0x0005e80000100a00 */
[----:B-1----:R-:W4:Y:S04]  /*16450*/  LDL.LU.64 R78, [R1+0x530] ;  /* 0x00053000014e7983 */ /* 0x002f280000300a00 */
[----:B------:R-:W4:Y:S04]  /*16460*/  LDL.LU.64 R70, [R1+0x528] ;  /* 0x0005280001467983 */ /* 0x000f280000300a00 */
[----:B------:R2:W-:Y:S01]  /*16470*/  LDGSTS.E [R0+-0x79a00], [R58.64], P5 ;  /* 0x866000003a007fae */ /* 0x0005e2000a921844 */
[----:B---3--:R-:W-:-:S04]  /*16480*/  IMAD.WIDE R48, R3, 0x4, R48 ;  /* 0x0000000403307825 */ /* 0x008fc800078e0230 */
[C---:B------:R-:W-:Y:S01]  /*16490*/  IMAD.WIDE R36, R3.reuse, 0x4, R36 ;  /* 0x0000000403247825 */ /* 0x040fe200078e0224 */
[----:B------:R1:W-:Y:S04]  /*164a0*/  STL.64 [R1+0x580], R48 ;  /* 0x0005803001007387 */ /* 0x0003e80000100a00 */
[----:B------:R3:W-:Y:S04]  /*164b0*/  STL.64 [R1+0x578], R36 ;  /* 0x0005782401007387 */ /* 0x0007e80000100a00 */
[----:B------:R1:W-:Y:S04]  /*164c0*/  LDGSTS.E [R28+-0x79600], [R48.64], P5 ;  /* 0x86a00000301c7fae */ /* 0x0003e8000a921844 */
[----:B--2---:R-:W2:Y:S04]  /*164d0*/  LDL.LU.64 R58, [R1+0x520] ;  /* 0x00052000013a7983 */ /* 0x004ea80000300a00 */
[----:B------:R3:W-:Y:S04]  /*164e0*/  LDGSTS.E [R0+-0x79200], [R36.64], P5 ;  /* 0x86e0000024007fae */ /* 0x0007e8000a921844 */
[----:B-1----:R-:W2:Y:S01]  /*164f0*/  LDL.LU.64 R48, [R1+0x518] ;  /* 0x0005180001307983 */ /* 0x002ea20000300a00 */
[----:B------:R-:W-:-:S03]  /*16500*/  IMAD.WIDE R94, R3, 0x4, R32 ;  /* 0x00000004035e7825 */ /* 0x000fc600078e0220 */
[----:B---3--:R-:W3:Y:S01]  /*16510*/  LDL.LU.64 R36, [R1+0x510] ;  /* 0x0005100001247983 */ /* 0x008ee20000300a00 */
[----:B------:R-:W-:-:S03]  /*16520*/  IMAD.WIDE R30, R3, 0x4, R30 ;  /* 0x00000004031e7825 */ /* 0x000fc600078e021e */
[----:B------:R-:W3:Y:S04]  /*16530*/  LDL.LU.64 R32, [R1+0x508] ;  /* 0x0005080001207983 */ /* 0x000ee80000300a00 */
[----:B------:R-:W-:Y:S04]  /*16540*/  STL.64 [R1+0x570], R94 ;  /* 0x0005705e01007387 */ /* 0x000fe80000100a00 */
[----:B------:R1:W-:Y:S04]  /*16550*/  LDGSTS.E [R28+-0x78e00], [R94.64], P5 ;  /* 0x872000005e1c7fae */ /* 0x0003e8000a921844 */
[----:B------:R1:W-:Y:S04]  /*16560*/  STL.64 [R1+0x568], R30 ;  /* 0x0005681e01007387 */ /* 0x0003e80000100a00 */
[----:B------:R1:W-:Y:S04]  /*16570*/  LDGSTS.E [R0+-0x78a00], [R30.64], P5 ;  /* 0x876000001e007fae */ /* 0x0003e8000a921844 */
[----:B-1----:R-:W3:Y:S01]  /*16580*/  LDL.LU.64 R30, [R1+0x460] ;  /* 0x00046000011e7983 */ /* 0x002ee20000300a00 */
[----:B------:R-:W-:-:S03]  /*16590*/  IMAD.WIDE R94, R3, 0x4, R242 ;  /* 0x00000004035e7825 */ /* 0x000fc600078e02f2 */
[----:B------:R-:W3:Y:S04]  /*165a0*/  LDL.LU.64 R242, [R1+0x458] ;  /* 0x0004580001f27983 */ /* 0x000ee80000300a00 */
[----:B------:R-:W-:Y:S04]  /*165b0*/  STL.64 [R1+0x560], R94 ;  /* 0x0005605e01007387 */ /* 0x000fe80000100a00 */
[----:B------:R1:W-:Y:S01]  /*165c0*/  LDGSTS.E [R28+-0x78600], [R94.64], P5 ;  /* 0x87a000005e1c7fae */ /* 0x0003e2000a921844 */
[----:B------:R-:W-:-:S04]  /*165d0*/  IMAD.WIDE R90, R3, 0x4, R90 ;  /* 0x00000004035a7825 */ /* 0x000fc800078e025a */
[C---:B------:R-:W-:Y:S01]  /*165e0*/  IMAD.WIDE R86, R3.reuse, 0x4, R86 ;  /* 0x0000000403567825 */ /* 0x040fe200078e0256 */
[----:B------:R-:W-:Y:S03]  /*165f0*/  STL.64 [R1+0x558], R90 ;  /* 0x0005585a01007387 */ /* 0x000fe60000100a00 */
[----:B------:R-:W-:Y:S01]  /*16600*/  IMAD.WIDE R82, R3, 0x4, R82 ;  /* 0x0000000403527825 */ /* 0x000fe200078e0252 */
[----:B------:R1:W-:Y:S04]  /*16610*/  LDGSTS.E [R0+-0x78200], [R90.64], P5 ;  /* 0x87e000005a007fae */ /* 0x0003e8000a921844 */
[----:B------:R-:W-:Y:S04]  /*16620*/  STL.64 [R1+0x550], R86 ;  /* 0x0005505601007387 */ /* 0x000fe80000100a00 */
[----:B------:R1:W-:Y:S04]  /*16630*/  LDGSTS.E [R28+-0x77e00], [R86.64], P5 ;  /* 0x88200000561c7fae */ /* 0x0003e8000a921844 */
[----:B------:R-:W-:Y:S04]  /*16640*/  STL.64 [R1+0x548], R82 ;  /* 0x0005485201007387 */ /* 0x000fe80000100a00 */
[----:B------:R1:W-:Y:S04]  /*16650*/  LDGSTS.E [R0+-0x77a00], [R82.64], P5 ;  /* 0x8860000052007fae */ /* 0x0003e8000a921844 */
[----:B------:R-:W1:Y:S01]  /*16660*/  S2R R201, SR_TID.X ;  /* 0x0000000000c97919 */ /* 0x000e620000002100 */
[----:B------:R-:W-:-:S04]  /*16670*/  IMAD.WIDE R26, R2, 0x4, R26 ;  /* 0x00000004021a7825 */ /* 0x000fc800078e021a */
[----:B------:R-:W-:-:S04]  /*16680*/  IMAD.WIDE R24, R2, 0x4, R24 ;  /* 0x0000000402187825 */ /* 0x000fc800078e0218 */
[----:B------:R-:W-:-:S04]  /*16690*/  IMAD.WIDE R22, R2, 0x4, R22 ;  /* 0x0000000402167825 */ /* 0x000fc800078e0216 */
[----:B------:R-:W-:Y:S02]  /*166a0*/  IMAD.MOV.U32 R29, RZ, RZ, c[0x0][0x180] ;  /* 0x00006000ff1d7624 */ /* 0x000fe400078e00ff */
[----:B------:R-:W-:Y:S01]  /*166b0*/  IMAD.WIDE R34, R2, 0x4, R34 ;  /* 0x0000000402227825 */ /* 0x000fe200078e0222 */
[----:B-1----:R-:W-:-:S05]  /*166c0*/  LOP3.LUT R200, R201, 0x7f, RZ, 0xc0, !PT ;  /* 0x0000007fc9c87812 */ /* 0x002fca00078ec0ff */
[----:B------:R-:W-:Y:S02]  /*166d0*/  IMAD.SHL.U32 R201, R200, 0x4, RZ ;  /* 0x00000004c8c97824 */ /* 0x000fe400078e00ff */
[----:B------:R-:W-:-:S04]  /*166e0*/  IMAD.WIDE R124, R2, 0x4, R124 ;  /* 0x00000004027c7825 */ /* 0x000fc800078e027c */
[----:B------:R-:W-:-:S04]  /*166f0*/  IMAD.WIDE R126, R2, 0x4, R126 ;  /* 0x00000004027e7825 */ /* 0x000fc800078e027e */
[----:B------:R-:W-:-:S04]  /*16700*/  IMAD.WIDE R130, R2, 0x4, R130 ;  /* 0x0000000402827825 */ /* 0x000fc800078e0282 */
[----:B------:R-:W-:-:S04]  /*16710*/  IMAD.WIDE R38, R2, 0x4, R38 ;  /* 0x0000000402267825 */ /* 0x000fc800078e0226 */
[----:B----4-:R-:W-:-:S04]  /*16720*/  IMAD.WIDE R78, R3, 0x4, R78 ;  /* 0x00000004034e7825 */ /* 0x010fc800078e024e */
[C---:B------:R-:W-:Y:S01]  /*16730*/  IMAD.WIDE R70, R3.reuse, 0x4, R70 ;  /* 0x0000000403467825 */ /* 0x040fe200078e0246 */
[----:B------:R-:W-:Y:S04]  /*16740*/  STL.64 [R1+0x540], R78 ;  /* 0x0005404e01007387 */ /* 0x000fe80000100a00 */
[----:B------:R1:W-:Y:S04]  /*16750*/  LDGSTS.E [R28+-0x77600], [R78.64], P5 ;  /* 0x88a000004e1c7fae */ /* 0x0003e8000a921844 */
[----:B------:R-:W-:Y:S04]  /*16760*/  STL.64 [R1+0x538], R70 ;  /* 0x0005384601007387 */ /* 0x000fe80000100a00 */
[----:B------:R4:W-:Y:S01]  /*16770*/  LDGSTS.E [R0+-0x77200], [R70.64], P5 ;  /* 0x88e0000046007fae */ /* 0x0009e2000a921844 */
[----:B--2---:R-:W-:-:S04]  /*16780*/  IMAD.WIDE R58, R3, 0x4, R58 ;  /* 0x00000004033a7825 */ /* 0x004fc800078e023a */
[C---:B------:R-:W-:Y:S01]  /*16790*/  IMAD.WIDE R48, R3.reuse, 0x4, R48 ;  /* 0x0000000403307825 */ /* 0x040fe200078e0230 */
[----:B------:R-:W-:Y:S04]  /*167a0*/  STL.64 [R1+0x530], R58 ;  /* 0x0005303a01007387 */ /* 0x000fe80000100a00 */
[----:B------:R2:W-:Y:S01]  /*167b0*/  LDGSTS.E [R28+-0x76e00], [R58.64], P5 ;  /* 0x892000003a1c7fae */ /* 0x0005e2000a921844 */
[----:B---3--:R-:W-:-:S03]  /*167c0*/  IMAD.WIDE R36, R3, 0x4, R36 ;  /* 0x0000000403247825 */ /* 0x008fc600078e0224 */
[----:B------:R-:W-:Y:S01]  /*167d0*/  STL.64 [R1+0x528], R48 ;  /* 0x0005283001007387 */ /* 0x000fe20000100a00 */
[----:B------:R-:W-:-:S03]  /*167e0*/  IMAD.WIDE R32, R3, 0x4, R32 ;  /* 0x0000000403207825 */ /* 0x000fc600078e0220 */
[----:B------:R4:W-:Y:S04]  /*167f0*/  LDGSTS.E [R0+-0x76a00], [R48.64], P5 ;  /* 0x8960000030007fae */ /* 0x0009e8000a921844 */
[----:B------:R-:W-:Y:S04]  /*16800*/  STL.64 [R1+0x520], R36 ;  /* 0x0005202401007387 */ /* 0x000fe80000100a00 */
        /* <DEDUP_REMOVED lines=10> */
[C---:B--2---:R-:W-:Y:S01]  /*168b0*/  IMAD.WIDE R30, R3.reuse, 0x4, R54 ;  /* 0x00000004031e7825 */ /* 0x044fe200078e0236 */
        /* <DEDUP_REMOVED lines=54> */
[----:B------:R-:W-:Y:S04]  /*16c20*/  STL.64 [R1+0x470], R32 ;  /* 0x0004702001007387 */ /* 0x000fe80000100a00 */
[----:B------:R1:W-:Y:S01]  /*16c30*/  LDGSTS.E [R28+-0x70e00], [R32.64], P5 ;  /* 0x8f200000201c7fae */ /* 0x0003e2000a921844 */
[----:B------:R-:W-:-:S03]  /*16c40*/  IMAD.WIDE R242, R3, 0x4, R186 ;  /* 0x0000000403f27825 */ /* 0x000fc600078e02ba */
[----:B------:R2:W-:Y:S04]  /*16c50*/  STL.64 [R1+0x468], R30 ;  /* 0x0004681e01007387 */ /* 0x0005e80000100a00 */
[----:B------:R2:W-:Y:S02]  /*16c60*/  LDGSTS.E [R0+-0x70a00], [R30.64], P5 ;  /* 0x8f6000001e007fae */ /* 0x0005e4000a921844 */
[----:B--2---:R-:W-:-:S05]  /*16c70*/  IMAD.WIDE R30, R3, 0x4, R178 ;  /* 0x00000004031e7825 */ /* 0x004fca00078e02b2 */
[----:B------:R2:W-:Y:S04]  /*16c80*/  LDGSTS.E [R28+-0x70600], [R30.64], P5 ;  /* 0x8fa000001e1c7fae */ /* 0x0005e8000a921844 */
[----:B------:R4:W-:Y:S04]  /*16c90*/  LDGSTS.E [R0+-0x70200], [R242.64], P5 ;  /* 0x8fe00000f2007fae */ /* 0x0009e8000a921844 */
[----:B------:R-:W0:Y:S04]  /*16ca0*/  LDGDEPBAR ;  /* 0x00000000000079af */ /* 0x000e280000000000 */
[----:B------:R2:W-:Y:S04]  /*16cb0*/  STL.64 [R1+0x460], R30 ;  /* 0x0004601e01007387 */ /* 0x0005e80000100a00 */
[----:B------:R-:W-:Y:S01]  /*16cc0*/  STL.64 [R1+0x35f8], R242 ;  /* 0x0035f8f201007387 */ /* 0x000fe20000100a00 */
[----:B--2---:R-:W-:-:S03]  /*16cd0*/  IMAD.WIDE R30, R2, 0x4, R190 ;  /* 0x00000004021e7825 */ /* 0x004fc600078e02be */
[----:B------:R-:W-:Y:S01]  /*16ce0*/  BAR.SYNC.DEFER_BLOCKING 0x0 ;  /* 0x0000000000007b1d */ /* 0x000fe20000010000 */
[----:B----4-:R-:W-:-:S05]  /*16cf0*/  IADD3 R0, R29, -0x91, RZ ;  /* 0xffffff6f1d007810 */ /* 0x010fca0007ffe0ff */
[----:B------:R-:W-:Y:S04]  /*16d00*/  STL.64 [R1+0x28], R30 ;  /* 0x0000281e01007387 */ /* 0x000fe80000100a00 */
[----:B------:R-:W-:Y:S04]  /*16d10*/  STL.64 [R1+0x20], R26 ;  /* 0x0000201a01007387 */ /* 0x000fe80000100a00 */
[----:B------:R-:W-:Y:S04]  /*16d20*/  STL.64 [R1+0x18], R24 ;  /* 0x0000181801007387 */ /* 0x000fe80000100a00 */
[----:B------:R-:W-:Y:S04]  /*16d30*/  STL.64 [R1+0x10], R22 ;  /* 0x0000101601007387 */ /* 0x000fe80000100a00 */
[----:B------:R-:W-:Y:S01]  /*16d40*/  @!PT LDS RZ, [RZ] ;  /* 0x00000000fffff984 */ /* 0x000fe20000000800 */
[----:B------:R-:W-:Y:S01]  /*16d50*/  @!PT LDS RZ, [RZ] ;  /* 0x00000000fffff984 */ /* 0x000fe20000000800 */
[----:B------:R-:W-:Y:S01]  /*16d60*/  @!PT LDS RZ, [RZ] ;  /* 0x00000000fffff984 */ /* 0x000fe20000000800 */
[----:B------:R2:W-:Y:S04]  /*16d70*/  LDGSTS.E [R201+0x40000], [R30.64], !P3 ;  /* 0x400000001ec97fae */ /* 0x0005e8000d921844 */
[----:B------:R4:W-:Y:S04]  /*16d80*/  LDGSTS.E [R201+0x40200], [R26.64], !P3 ;  /* 0x402000001ac97fae */ /* 0x0009e8000d921844 */
[----:B------:R4:W-:Y:S04]  /*16d90*/  LDGSTS.E [R201+0x40400], [R24.64], !P3 ;  /* 0x4040000018c97fae */ /* 0x0009e8000d921844 */
[----:B------:R4:W-:Y:S04]  /*16da0*/  LDGSTS.E [R201+0x40600], [R22.64], !P3 ;  /* 0x4060000016c97fae */ /* 0x0009e8000d921844 */
[----:B------:R1:W-:Y:S04]  /*16db0*/  LDGSTS.E [R201+0x42000], [R34.64], !P4 ;  /* 0x4200000022c97fae */ /* 0x0003e8000e121844 */
[----:B------:R1:W-:Y:S01]  /*16dc0*/  STL.64 [R1+0x3608], R34 ;  /* 0x0036082201007387 */ /* 0x0003e20000100a00 */
[----:B------:R-:W-:Y:S01]  /*16dd0*/  ISETP.GE.U32.AND P5, PT, R0, 0x7fffff50, PT ;  /* 0x7fffff500000780c */ /* 0x000fe20003fa6070 */
[C---:B------:R-:W-:Y:S01]  /*16de0*/  IMAD.WIDE R132, R2.reuse, 0x4, R132 ;  /* 0x0000000402847825 */ /* 0x040fe200078e0284 */
[----:B------:R-:W-:Y:S01]  /*16df0*/  IADD3 R0, R29, -0x95, RZ ;  /* 0xffffff6b1d007810 */ /* 0x000fe20007ffe0ff */
[----:B------:R-:W-:Y:S02]  /*16e00*/  STL.64 [R1+0x3600], R124 ;  /* 0x0036007c01007387 */ /* 0x000fe40000100a00 */
[----:B------:R-:W-:-:S04]  /*16e10*/  IMAD.WIDE R136, R2, 0x4, R136 ;  /* 0x0000000402887825 */ /* 0x000fc800078e0288 */
[----:B-1----:R-:W-:Y:S01]  /*16e20*/  IMAD.SHL.U32 R34, R200, 0x4, RZ ;  /* 0x00000004c8227824 */ /* 0x002fe200078e00ff */
[----:B------:R-:W-:Y:S01]  /*16e30*/  STL.64 [R1+0x3610], R126 ;  /* 0x0036107e01007387 */ /* 0x000fe20000100a00 */
[----:B------:R-:W-:-:S03]  /*16e40*/  IMAD.WIDE R138, R2, 0x4, R138 ;  /* 0x00000004028a7825 */ /* 0x000fc600078e028a */
[----:B------:R1:W-:Y:S01]  /*16e50*/  LDGSTS.E [R34+0x42200], [R124.64], !P4 ;  /* 0x422000007c227fae */ /* 0x0003e2000e121844 */
[----:B------:R-:W-:Y:S01]  /*16e60*/  IMAD.WIDE R40, R2, 0x4, R40 ;  /* 0x0000000402287825 */ /* 0x000fe200078e0228 */
[----:B------:R-:W-:Y:S02]  /*16e70*/  ISETP.GE.U32.AND P3, PT, R0, 0x7fffff4c, PT ;  /* 0x7fffff4c0000780c */ /* 0x000fe40003f66070 */
[----:B------:R1:W-:Y:S01]  /*16e80*/  LDGSTS.E [R34+0x42400], [R126.64], !P4 ;  /* 0x424000007e227fae */ /* 0x0003e2000e121844 */
[----:B------:R-:W-:Y:S01]  /*16e90*/  IMAD.WIDE R142, R2, 0x4, R142 ;  /* 0x00000004028e7825 */ /* 0x000fe200078e028e */
[----:B------:R-:W-:Y:S02]  /*16ea0*/  IADD3 R0, R29, -0x99, RZ ;  /* 0xffffff671d007810 */ /* 0x000fe40007ffe0ff */
[----:B------:R1:W-:Y:S04]  /*16eb0*/  LDGSTS.E [R34+0x42600], [R130.64], !P4 ;  /* 0x4260000082227fae */ /* 0x0003e8000e121844 */
[----:B------:R-:W-:Y:S04]  /*16ec0*/  STL.64 [R1+0x3618], R130 ;  /* 0x0036188201007387 */ /* 0x000fe80000100a00 */
[----:B------:R1:W-:Y:S04]  /*16ed0*/  LDGSTS.E [R34+0x44000], [R38.64], !P2 ;  /* 0x4400000026227fae */ /* 0x0003e8000d121844 */
[----:B------:R-:W-:Y:S04]  /*16ee0*/  STL.64 [R1+0x3620], R38 ;  /* 0x0036202601007387 */ /* 0x000fe80000100a00 */
[----:B------:R1:W-:Y:S04]  /*16ef0*/  LDGSTS.E [R34+0x44200], [R132.64], !P2 ;  /* 0x4420000084227fae */ /* 0x0003e8000d121844 */
[----:B------:R-:W-:Y:S01]  /*16f00*/  STL.64 [R1+0x3628], R132 ;  /* 0x0036288401007387 */ /* 0x000fe20000100a00 */
[----:B------:R-:W-:-:S03]  /*16f10*/  ISETP.GE.U32.AND P4, PT, R0, 0x7fffff48, PT ;  /* 0x7fffff480000780c */ /* 0x000fc60003f86070 */
[----:B------:R1:W-:Y:S04]  /*16f20*/  LDGSTS.E [R34+0x44400], [R136.64], !P2 ;  /* 0x4440000088227fae */ /* 0x0003e8000d121844 */
[----:B------:R-:W-:Y:S01]  /*16f30*/  STL.64 [R1+0x3630], R136 ;  /* 0x0036308801007387 */ /* 0x000fe20000100a00 */
[----:B------:R-:W-:-:S03]  /*16f40*/  IADD3 R0, R29, -0x9d, RZ ;  /* 0xffffff631d007810 */ /* 0x000fc60007ffe0ff */
[----:B------:R1:W-:Y:S04]  /*16f50*/  LDGSTS.E [R34+0x44600], [R138.64], !P2 ;  /* 0x446000008a227fae */ /* 0x0003e8000d121844 */
[----:B------:R-:W-:Y:S04]  /*16f60*/  STL.64 [R1+0x3638], R138 ;  /* 0x0036388a01007387 */ /* 0x000fe80000100a00 */
[----:B------:R1:W-:Y:S04]  /*16f70*/  LDGSTS.E [R34+0x46000], [R40.64], !P6 ;  /* 0x4600000028227fae */ /* 0x0003e8000f121844 */
[----:B------:R-:W-:Y:S01]  /*16f80*/  STL.64 [R1+0x3640], R40 ;  /* 0x0036402801007387 */ /* 0x000fe20000100a00 */
[----:B------:R-:W-:-:S03]  /*16f90*/  IMAD.WIDE R144, R2, 0x4, R144 ;  /* 0x0000000402907825 */ /* 0x000fc600078e0290 */
[----:B------:R1:W-:Y:S04]  /*16fa0*/  LDGSTS.E [R34+0x46200], [R142.64], !P6 ;  /* 0x462000008e227fae */ /* 0x0003e8000f121844 */
[----:B------:R1:W-:Y:S01]  /*16fb0*/  STL.64 [R1+0x3648], R142 ;  /* 0x0036488e01007387 */ /* 0x0003e20000100a00 */
[----:B------:R-:W-:Y:S01]  /*16fc0*/  IMAD.WIDE R148, R2, 0x4, R148 ;  /* 0x0000000402947825 */ /* 0x000fe200078e0294 */
[----:B------:R-:W-:-:S03]  /*16fd0*/  ISETP.GE.U32.AND P2, PT, R0, 0x7fffff44, PT ;  /* 0x7fffff440000780c */ /* 0x000fc60003f46070 */
[----:B------:R-:W-:-:S04]  /*16fe0*/  IMAD.WIDE R44, R2, 0x4, R44 ;  /* 0x00000004022c7825 */ /* 0x000fc800078e022c */
[----:B-1----:R-:W-:Y:S02]  /*16ff0*/  IMAD.MOV.U32 R142, RZ, RZ, c[0x0][0x180] ;  /* 0x00006000ff8e7624 */ /* 0x002fe400078e00ff */
[----:B------:R-:W-:Y:S02]  /*17000*/  IMAD.SHL.U32 R143, R200, 0x4, RZ ;  /* 0x00000004c88f7824 */ /* 0x000fe400078e00ff */
[----:B------:R-:W-:Y:S01]  /*17010*/  IMAD.WIDE R150, R2, 0x4, R150 ;  /* 0x0000000402967825 */ /* 0x000fe200078e0296 */
[----:B------:R-:W-:Y:S02]  /*17020*/  IADD3 R0, R142, -0x82, RZ ;  /* 0xffffff7e8e007810 */ /* 0x000fe40007ffe0ff */
[----:B------:R1:W-:Y:S01]  /*17030*/  LDGSTS.E [R143+0x46400], [R144.64], !P6 ;  /* 0x46400000908f7fae */ /* 0x0003e2000f121844 */
[----:B------:R-:W-:-:S03]  /*17040*/  IMAD.WIDE R154, R2, 0x4, R154 ;  /* 0x00000004029a7825 */ /* 0x000fc600078e029a */
[----:B------:R1:W-:Y:S01]  /*17050*/  LDGSTS.E [R143+0x46600], [R148.64], !P6 ;  /* 0x46600000948f7fae */ /* 0x0003e2000f121844 */
[----:B------:R-:W-:Y:S01]  /*17060*/  IMAD.WIDE R156, R2, 0x4, R156 ;  /* 0x00000004029c7825 */ /* 0x000fe200078e029c */
[----:B------:R-:W-:Y:S02]  /*17070*/  ISETP.GE.U32.AND P6, PT, R0, 0x7fffff5f, PT ;  /* 0x7fffff5f0000780c */ /* 0x000fe40003fc6070 */
[----:B------:R1:W-:Y:S01]  /*17080*/  LDGSTS.E [R143+0x48000], [R44.64], !P5 ;  /* 0x480000002c8f7fae */ /* 0x0003e2000e921844 */
[----:B------:R-:W-:Y:S01]  /*17090*/  IADD3 R0, R142, -0x86, RZ ;  /* 0xffffff7a8e007810 */ /* 0x000fe20007ffe0ff */
[C---:B------:R-:W-:Y:S02]  /*170a0*/  IMAD.WIDE R46, R2.reuse, 0x4, R46 ;  /* 0x00000004022e7825 */ /* 0x040fe400078e022e */
[----:B------:R1:W-:Y:S02]  /*170b0*/  LDGSTS.E [R143+0x48200], [R150.64], !P5 ;  /* 0x48200000968f7fae */ /* 0x0003e4000e921844 */
[----:B------:R-:W-:-:S02]  /*170c0*/  IMAD.WIDE R160, R2, 0x4, R160 ;  /* 0x0000000402a07825 */ /* 0x000fc400078e02a0 */
[----:B------:R1:W-:Y:S02]  /*170d0*/  LDGSTS.E [R143+0x48400], [R154.64], !P5 ;  /* 0x484000009a8f7fae */ /* 0x0003e4000e921844 */
[----:B------:R-:W-:Y:S02]  /*170e0*/  IMAD.WIDE R164, R2, 0x4, R164 ;  /* 0x0000000402a47825 */ /* 0x000fe400078e02a4 */
[----:B------:R1:W-:Y:S01]  /*170f0*/  LDGSTS.E [R143+0x48600], [R156.64], !P5 ;  /* 0x486000009c8f7fae */ /* 0x0003e2000e921844 */
[----:B------:R-:W-:Y:S01]  /*17100*/  ISETP.GE.U32.AND P5, PT, R0, 0x7fffff5b, PT ;  /* 0x7fffff5b0000780c */ /* 0x000fe20003fa6070 */
[----:B------:R-:W-:Y:S01]  /*17110*/  IMAD.WIDE R168, R2, 0x4, R168 ;  /* 0x0000000402a87825 */ /* 0x000fe200078e02a8 */
[----:B------:R-:W-:Y:S01]  /*17120*/  IADD3 R0, R142, -0x8a, RZ ;  /* 0xffffff768e007810 */ /* 0x000fe20007ffe0ff */
[----:B------:R1:W-:Y:S02]  /*17130*/  LDGSTS.E [R143+0x4a000], [R46.64], !P3 ;  /* 0x4a0000002e8f7fae */ /* 0x0003e4000d921844 */
[----:B------:R-:W-:-:S02]  /*17140*/  IMAD.WIDE R50, R2, 0x4, R50 ;  /* 0x0000000402327825 */ /* 0x000fc400078e0232 */
[----:B------:R1:W-:Y:S02]  /*17150*/  LDGSTS.E [R143+0x4a200], [R160.64], !P3 ;  /* 0x4a200000a08f7fae */ /* 0x0003e4000d921844 */
[C---:B------:R-:W-:Y:S02]  /*17160*/  IMAD.WIDE R172, R2.reuse, 0x4, R172 ;  /* 0x0000000402ac7825 */ /* 0x040fe400078e02ac */
[----:B------:R1:W-:Y:S02]  /*17170*/  LDGSTS.E [R143+0x4a400], [R164.64], !P3 ;  /* 0x4a400000a48f7fae */ /* 0x0003e4000d921844 */
[----:B------:R-:W-:Y:S02]  /*17180*/  IMAD.WIDE R176, R2, 0x4, R176 ;  /* 0x0000000402b07825 */ /* 0x000fe400078e02b0 */
[----:B------:R1:W-:Y:S01]  /*17190*/  LDGSTS.E [R143+0x4a600], [R168.64], !P3 ;  /* 0x4a600000a88f7fae */ /* 0x0003e2000d921844 */
[----:B------:R-:W-:Y:S01]  /*171a0*/  ISETP.GE.U32.AND P3, PT, R0, 0x7fffff57, PT ;  /* 0x7fffff570000780c */ /* 0x000fe20003f66070 */
[----:B------:R-:W-:Y:S01]  /*171b0*/  IMAD.WIDE R180, R2, 0x4, R180 ;  /* 0x0000000402b47825 */ /* 0x000fe200078e02b4 */
[----:B------:R-:W-:Y:S01]  /*171c0*/  IADD3 R0, R142, -0x8e, RZ ;  /* 0xffffff728e007810 */ /* 0x000fe20007ffe0ff */
[----:B------:R1:W-:Y:S01]  /*171d0*/  LDGSTS.E [R143+0x4c000], [R50.64], !P4 ;  /* 0x4c000000328f7fae */ /* 0x0003e2000e121844 */
[----:B------:R-:W-:Y:S01]  /*171e0*/  SHF.L.U32 R200, R200, 0x2, RZ ;  /* 0x00000002c8c87819 */ /* 0x000fe200000006ff */
[----:B------:R-:W-:-:S02]  /*171f0*/  IMAD.WIDE R52, R2, 0x4, R52 ;  /* 0x0000000402347825 */ /* 0x000fc400078e0234 */
[----:B------:R1:W-:Y:S02]  /*17200*/  LDGSTS.E [R143+0x4c200], [R172.64], !P4 ;  /* 0x4c200000ac8f7fae */ /* 0x0003e4000e121844 */
[C---:B------:R-:W-:Y:S02]  /*17210*/  IMAD.WIDE R184, R2.reuse, 0x4, R184 ;  /* 0x0000000402b87825 */ /* 0x040fe400078e02b8 */
[----:B------:R1:W-:Y:S02]  /*17220*/  LDGSTS.E [R143+0x4c400], [R176.64], !P4 ;  /* 0x4c400000b08f7fae */ /* 0x0003e4000e121844 */
[----:B------:R-:W-:Y:S01]  /*17230*/  IMAD.WIDE R188, R2, 0x4, R188 ;  /* 0x0000000402bc7825 */ /* 0x000fe200078e02bc */
[----:B------:R-:W-:Y:S01]  /*17240*/  LOP3.LUT R200, R200, 0x20, RZ, 0x3c, !PT ;  /* 0x00000020c8c87812 */ /* 0x000fe200078e3cff */
        /* <DEDUP_REMOVED lines=9> */
[C---:B------:R-:W-:Y:S02]  /*172e0*/  IMAD.WIDE R250, R2.reuse, 0x4, R250 ;  /* 0x0000000402fa7825 */ /* 0x040fe400078e02fa */
[----:B------:R1:W-:Y:S02]  /*172f0*/  LDGSTS.E [R143+0x4e600], [R192.64], !P2 ;  /* 0x4e600000c08f7fae */ /* 0x0003e4000d121844 */
[----:B------:R-:W-:Y:S01]  /*17300*/  IMAD.WIDE R248, R2, 0x4, R248 ;  /* 0x0000000402f87825 */ /* 0x000fe200078e02f8 */
[----:B------:R-:W-:Y:S01]  /*17310*/  ISETP.GE.U32.AND P2, PT, R0, 0x7fffff4f, PT ;  /* 0x7fffff4f0000780c */ /* 0x000fe20003f46070 */
[----:B------:R4:W-:Y:S02]  /*17320*/  LDGSTS.E [R200+0x40800], [R124.64], !P6 ;  /* 0x408000007cc87fae */ /* 0x0009e4000f121844 */
[----:B------:R-:W-:Y:S01]  /*17330*/  IMAD.WIDE R56, R2, 0x4, R56 ;  /* 0x0000000402387825 */ /* 0x000fe200078e0238 */
[----:B------:R-:W-:Y:S01]  /*17340*/  IADD3 R0, R142, -0x96, RZ ;  /* 0xffffff6a8e007810 */ /* 0x000fe20007ffe0ff */
[----:B------:R4:W-:Y:S02]  /*17350*/  LDGSTS.E [R200+0x40a00], [R242.64], !P6 ;  /* 0x40a00000f2c87fae */ /* 0x0009e4000f121844 */
[----:B------:R-:W-:-:S02]  /*17360*/  IMAD.WIDE R202, R2, 0x4, R202 ;  /* 0x0000000402ca7825 */ /* 0x000fc400078e02ca */
        /* <DEDUP_REMOVED lines=20> */
[----:B------:R1:W-:Y:S02]  /*174b0*/  STL.64 [R1+0x3650], R144 ;  /* 0x0036509001007387 */ /* 0x0003e40000100a00 */
[----:B------:R-:W-:-:S02]  /*174c0*/  IMAD.WIDE R224, R2, 0x4, R224 ;  /* 0x0000000402e07825 */ /* 0x000fc400078e02e0 */
[----:B------:R4:W-:Y:S02]  /*174d0*/  LDGSTS.E [R200+0x44c00], [R218.64], !P3 ;  /* 0x44c00000dac87fae */ /* 0x0009e4000d921844 */
[C---:B------:R-:W-:Y:S02]  /*174e0*/  IMAD.WIDE R226, R2.reuse, 0x4, R226 ;  /* 0x0000000402e27825 */ /* 0x040fe400078e02e2 */
[----:B------:R-:W-:Y:S02]  /*174f0*/  STL.64 [R1+0x3658], R148 ;  /* 0x0036589401007387 */ /* 0x000fe40000100a00 */
[C---:B------:R-:W-:Y:S02]  /*17500*/  IMAD.WIDE R66, R2.reuse, 0x4, R66 ;  /* 0x0000000402427825 */ /* 0x040fe400078e0242 */
[----:B------:R4:W-:Y:S02]  /*17510*/  LDGSTS.E [R200+0x44e00], [R220.64], !P3 ;  /* 0x44e00000dcc87fae */ /* 0x0009e4000d921844 */
[----:B------:R-:W-:-:S02]  /*17520*/  IMAD.WIDE R228, R2, 0x4, R228 ;  /* 0x0000000402e47825 */ /* 0x000fc400078e02e4 */
[----:B------:R4:W-:Y:S02]  /*17530*/  LDGSTS.E [R200+0x46800], [R62.64], !P4 ;  /* 0x468000003ec87fae */ /* 0x0009e4000e121844 */
[----:B------:R-:W-:Y:S02]  /*17540*/  IMAD.WIDE R230, R2, 0x4, R230 ;  /* 0x0000000402e67825 */ /* 0x000fe400078e02e6 */
[----:B--2---:R-:W2:Y:S01]  /*17550*/  LDL.LU.64 R30, [R1+0x30] ;  /* 0x00003000011e7983 */ /* 0x004ea20000300a00 */
[----:B------:R-:W-:Y:S01]  /*17560*/  ISETP.GE.U32.AND P3, PT, R0, 0x7fffff43, PT ;  /* 0x7fffff430000780c */ /* 0x000fe20003f66070 */
[C---:B------:R-:W-:Y:S02]  /*17570*/  IMAD.WIDE R232, R2.reuse, 0x4, R232 ;  /* 0x0000000402e87825 */ /* 0x040fe400078e02e8 */
[----:B------:R4:W-:Y:S02]  /*17580*/  LDGSTS.E [R200+0x46a00], [R222.64], !P4 ;  /* 0x46a00000dec87fae */ /* 0x0009e4000e121844 */
[----:B------:R-:W-:-:S02]  /*17590*/  IMAD.WIDE R68, R2, 0x4, R68 ;  /* 0x0000000402447825 */ /* 0x000fc400078e0244 */
[----:B------:R-:W2:Y:S02]  /*175a0*/  LDL.LU.64 R70, [R1+0x38] ;  /* 0x0000380001467983 */ /* 0x000ea40000300a00 */
[C---:B------:R-:W-:Y:S02]  /*175b0*/  IMAD.WIDE R234, R2.reuse, 0x4, R234 ;  /* 0x0000000402ea7825 */ /* 0x040fe400078e02ea */
[----:B------:R4:W-:Y:S02]  /*175c0*/  LDGSTS.E [R200+0x46c00], [R224.64], !P4 ;  /* 0x46c00000e0c87fae */ /* 0x0009e4000e121844 */
[C---:B------:R-:W-:Y:S02]  /*175d0*/  IMAD.WIDE R4, R2.reuse, 0x4, R4 ;  /* 0x0000000402047825 */ /* 0x040fe400078e0204 */
[----:B------:R4:W-:Y:S02]  /*175e0*/  LDGSTS.E [R200+0x46e00], [R226.64], !P4 ;  /* 0x46e00000e2c87fae */ /* 0x0009e4000e121844 */
[----:B------:R-:W-:-:S02]  /*175f0*/  IMAD.WIDE R6, R2, 0x4, R6 ;  /* 0x0000000402067825 */ /* 0x000fc400078e0206 */
[----:B------:R4:W-:Y:S02]  /*17600*/  LDGSTS.E [R200+0x48800], [R66.64], !P2 ;  /* 0x4880000042c87fae */ /* 0x0009e4000d121844 */
        /* <DEDUP_REMOVED lines=14> */
[----:B------:R-:W-:Y:S02]  /*176f0*/  IMAD.WIDE R18, R2, 0x4, R194 ;  /* 0x0000000402127825 */ /* 0x000fe400078e02c2 */
[----:B------:R4:W-:Y:S04]  /*17700*/  LDGSTS.E [R200+0x4c800], [R72.64], !P5 ;  /* 0x4c80000048c87fae */ /* 0x0009e8000e921844 */
[----:B------:R4:W-:Y:S04]  /*17710*/  LDGSTS.E [R200+0x4ca00], [R8.64], !P5 ;  /* 0x4ca0000008c87fae */ /* 0x0009e8000e921844 */
[----:B------:R4:W-:Y:S04]  /*17720*/  LDGSTS.E [R200+0x4cc00], [R10.64], !P5 ;  /* 0x4cc000000ac87fae */ /* 0x0009e8000e921844 */
[----:B------:R4:W-:Y:S01]  /*17730*/  LDGSTS.E [R200+0x4ce00], [R12.64], !P5 ;  /* 0x4ce000000cc87fae */ /* 0x0009e2000e921844 */
[----:B------:R-:W-:-:S03]  /*17740*/  LOP3.LUT R159, R201, 0x40, RZ, 0x3c, !PT ;  /* 0x00000040c99f7812 */ /* 0x000fc600078e3cff */
[----:B------:R4:W-:Y:S04]  /*17750*/  LDGSTS.E [R200+0x4e800], [R74.64], !P3 ;  /* 0x4e8000004ac87fae */ /* 0x0009e8000d921844 */
[----:B------:R4:W-:Y:S04]  /*17760*/  LDGSTS.E [R200+0x4ea00], [R14.64], !P3 ;  /* 0x4ea000000ec87fae */ /* 0x0009e8000d921844 */
[----:B------:R-:W2:Y:S04]  /*17770*/  LDL.LU.64 R32, [R1+0x40] ;  /* 0x0000400001207983 */ /* 0x000ea80000300a00 */
[----:B------:R4:W-:Y:S04]  /*17780*/  LDGSTS.E [R200+0x4ec00], [R16.64], !P3 ;  /* 0x4ec0000010c87fae */ /* 0x0009e8000d921844 */
[----:B---3--:R-:W3:Y:S04]  /*17790*/  LDL.LU.64 R36, [R1+0x48] ;  /* 0x0000480001247983 */ /* 0x008ee80000300a00 */
[----:B------:R4:W-:Y:S04]  /*177a0*/  LDGSTS.E [R200+0x4ee00], [R18.64], !P3 ;  /* 0x4ee0000012c87fae */ /* 0x0009e8000d921844 */
[----:B------:R-:W3:Y:S04]  /*177b0*/  LDL.LU.64 R86, [R1+0x50] ;  /* 0x0000500001567983 */ /* 0x000ee80000300a00 */
[----:B----4-:R-:W4:Y:S04]  /*177c0*/  LDL.LU.64 R200, [R1+0x58] ;  /* 0x0000580001c87983 */ /* 0x010f280000300a00 */
[----:B------:R-:W4:Y:S04]  /*177d0*/  LDL.LU.64 R48, [R1+0x60] ;  /* 0x0000600001307983 */ /* 0x000f280000300a00 */
[----:B------:R-:W4:Y:S04]  /*177e0*/  LDL.LU.64 R98, [R1+0x68] ;  /* 0x0000680001627983 */ /* 0x000f280000300a00 */
[----:B------:R-:W4:Y:S04]  /*177f0*/  LDL.LU.64 R58, [R1+0x70] ;  /* 0x00007000013a7983 */ /* 0x000f280000300a00 */
[----:B------:R-:W4:Y:S04]  /*17800*/  LDL.LU.64 R90, [R1+0x78] ;  /* 0x00007800015a7983 */ /* 0x000f280000300a00 */
[----:B------:R-:W4:Y:S01]  /*17810*/  LDL.LU.64 R114, [R1+0x80] ;  /* 0x0000800001727983 */ /* 0x000f220000300a00 */
[----:B--2---:R-:W-:-:S03]  /*17820*/  IMAD.WIDE R84, R2, 0x4, R70 ;  /* 0x0000000402547825 */ /* 0x004fc600078e0246 */
[----:B------:R-:W2:Y:S04]  /*17830*/  LDL.LU.64 R70, [R1+0x88] ;  /* 0x0000880001467983 */ /* 0x000ea80000300a00 */
[----:B------:R-:W2:Y:S04]  /*17840*/  LDL.LU.64 R106, [R1+0x90] ;  /* 0x00009000016a7983 */ /* 0x000ea80000300a00 */
[----:B------:R-:W2:Y:S04]  /*17850*/  LDL.LU.64 R94, [R1+0x98] ;  /* 0x00009800015e7983 */ /* 0x000ea80000300a00 */
[----:B------:R-:W2:Y:S01]  /*17860*/  LDL.LU.64 R102, [R1+0xa0] ;  /* 0x0000a00001667983 */ /* 0x000ea20000300a00 */
[----:B---3--:R-:W-:-:S03]  /*17870*/  IMAD.WIDE R42, R2, 0x4, R86 ;  /* 0x00000004022a7825 */ /* 0x008fc600078e0256 */
[----:B------:R-:W3:Y:S01]  /*17880*/  LDL.LU.64 R86, [R1+0xa8] ;  /* 0x0000a80001567983 */ /* 0x000ee20000300a00 */
[----:B----4-:R-:W-:-:S03]  /*17890*/  IMAD.WIDE R88, R2, 0x4, R200 ;  /* 0x0000000402587825 */ /* 0x010fc600078e02c8 */
[----:B------:R-:W4:Y:S04]  /*178a0*/  LDL.LU.64 R200, [R1+0xb0] ;  /* 0x0000b00001c87983 */ /* 0x000f280000300a00 */
[----:B------:R-:W3:Y:S01]  /*178b0*/  LDL.LU.64 R174, [R1+0xb8] ;  /* 0x0000b80001ae7983 */ /* 0x000ee20000300a00 */
[----:B------:R-:W-:-:S03]  /*178c0*/  IMAD.WIDE R54, R2, 0x4, R98 ;  /* 0x0000000402367825 */ /* 0x000fc600078e0262 */
[----:B------:R-:W3:Y:S04]  /*178d0*/  LDL.LU.64 R98, [R1+0xc0] ;  /* 0x0000c00001627983 */ /* 0x000ee80000300a00 */
[----:B------:R-:W3:Y:S04]  /*178e0*/  LDL.LU.64 R166, [R1+0xc8] ;  /* 0x0000c80001a67983 */ /* 0x000ee80000300a00 */
[----:B------:R-:W3:Y:S04]  /*178f0*/  LDL.LU.64 R110, [R1+0xd0] ;  /* 0x0000d000016e7983 */ /* 0x000ee80000300a00 */
[----:B------:R-:W3:Y:S01]  /*17900*/  LDL.LU.64 R146, [R1+0xd8] ;  /* 0x0000d80001927983 */ /* 0x000ee20000300a00 */
[----:B------:R-:W-:-:S03]  /*17910*/  IMAD.WIDE R64, R2, 0x4, R114 ;  /* 0x0000000402407825 */ /* 0x000fc600078e0272 */
[----:B------:R-:W3:Y:S04]  /*17920*/  LDL.LU.64 R134, [R1+0xe0] ;  /* 0x0000e00001867983 */ /* 0x000ee80000300a00 */
[----:B------:R-:W3:Y:S04]  /*17930*/  LDL.LU.64 R122, [R1+0xe8] ;  /* 0x0000e800017a7983 */ /* 0x000ee80000300a00 */
[----:B------:R-:W3:Y:S01]  /*17940*/  LDL.LU.64 R118, [R1+0xf0] ;  /* 0x0000f00001767983 */ /* 0x000ee20000300a00 */
[----:B--2---:R-:W-:-:S04]  /*17950*/  IMAD.WIDE R76, R2, 0x4, R106 ;  /* 0x00000004024c7825 */ /* 0x004fc800078e026a */
[C---:B------:R-:W-:Y:S02]  /*17960*/  IMAD.WIDE R80, R2.reuse, 0x4, R102 ;  /* 0x0000000402507825 */ /* 0x040fe400078e0266 */
[----:B------:R-:W2:Y:S04]  /*17970*/  LDL.LU.64 R102, [R1+0xf8] ;  /* 0x0000f80001667983 */ /* 0x000ea80000300a00 */
[----:B------:R-:W2:Y:S04]  /*17980*/  LDL.LU.64 R114, [R1+0x100] ;  /* 0x0001000001727983 */ /* 0x000ea80000300a00 */
[----:B------:R-:W2:Y:S01]  /*17990*/  LDL.LU.64 R106, [R1+0x108] ;  /* 0x00010800016a7983 */ /* 0x000ea20000300a00 */
[----:B----4-:R-:W-:-:S03]  /*179a0*/  IMAD.WIDE R92, R2, 0x4, R200 ;  /* 0x00000004025c7825 */ /* 0x010fc600078e02c8 */
        /* <DEDUP_REMOVED lines=8> */
[----:B------:R-:W-:-:S03]  /*17a30*/  IMAD.WIDE R246, R2, 0x4, R246 ;  /* 0x0000000402f67825 */ /* 0x000fc600078e02f6 */
[----:B------:R-:W-:Y:S01]  /*17a40*/  ISETP.GE.U32.AND P5, PT, R0, 0x7fffff52, PT ;  /* 0x7fffff520000780c */ /* 0x000fe20003fa6070 */
[----:B------:R-:W-:Y:S01]  /*17a50*/  IMAD.WIDE R244, R2, 0x4, R244 ;  /* 0x0000000402f47825 */ /* 0x000fe200078e02f4 */
[----:B------:R-:W-:Y:S01]  /*17a60*/  IADD3 R0, R142, -0x93, RZ ;  /* 0xffffff6d8e007810 */ /* 0x000fe20007ffe0ff */
        /* <DEDUP_REMOVED lines=9> */
[----:B------:R-:W-:-:S04]  /*17b00*/  IMAD.WIDE R20, R2, 0x4, R198 ;  /* 0x0000000402147825 */ /* 0x000fc800078e02c6 */
[C---:B------:R-:W-:Y:S01]  /*17b10*/  IMAD.WIDE R22, R2.reuse, 0x4, R204 ;  /* 0x0000000402167825 */ /* 0x040fe200078e02cc */
[----:B------:R1:W-:Y:S03]  /*17b20*/  LDGSTS.E [R159+0x43000], [R78.64], !P2 ;  /* 0x430000004e9f7fae */ /* 0x0003e6000d121844 */
        /* <DEDUP_REMOVED lines=18> */
[----:B------:R-:W-:Y:S02]  /*17c50*/  IMAD.WIDE R48, R2, 0x4, R48 ;  /* 0x0000000402307825 */ /* 0x000fe400078e0230 */
[----:B------:R1:W-:Y:S01]  /*17c60*/  LDGSTS.E [R159+0x47000], [R84.64], !P5 ;  /* 0x47000000549f7fae */ /* 0x0003e2000e921844 */
[----:B------:R-:W-:Y:S01]  /*17c70*/  ISETP.GE.U32.AND P6, PT, R0, 0x7fffff42, PT ;  /* 0x7fffff420000780c */ /* 0x000fe20003fc6070 */
[C---:B------:R-:W-:Y:S02]  /*17c80*/  IMAD.WIDE R58, R2.reuse, 0x4, R58 ;  /* 0x00000004023a7825 */ /* 0x040fe400078e023a */
[----:B------:R1:W-:Y:S02]  /*17c90*/  LDGSTS.E [R159+0x47200], [R32.64], !P5 ;  /* 0x47200000209f7fae */ /* 0x0003e4000e921844 */
[----:B------:R-:W-:-:S02]  /*17ca0*/  IMAD.WIDE R90, R2, 0x4, R90 ;  /* 0x00000004025a7825 */ /* 0x000fc400078e025a */
[----:B------:R1:W-:Y:S02]  /*17cb0*/  LDGSTS.E [R159+0x47400], [R36.64], !P5 ;  /* 0x47400000249f7fae */ /* 0x0003e4000e921844 */
[C---:B------:R-:W-:Y:S02]  /*17cc0*/  IMAD.WIDE R70, R2.reuse, 0x4, R70 ;  /* 0x0000000402467825 */ /* 0x040fe400078e0246 */
[----:B------:R1:W-:Y:S04]  /*17cd0*/  LDGSTS.E [R159+0x47600], [R42.64], !P5 ;  /* 0x476000002a9f7fae */ /* 0x0003e8000e921844 */
[----:B------:R1:W-:Y:S01]  /*17ce0*/  LDGSTS.E [R159+0x49000], [R88.64], !P3 ;  /* 0x49000000589f7fae */ /* 0x0003e2000d921844 */
[----:B------:R-:W-:-:S03]  /*17cf0*/  IMAD.WIDE R94, R2, 0x4, R94 ;  /* 0x00000004025e7825 */ /* 0x000fc600078e025e */
[----:B------:R1:W-:Y:S01]  /*17d00*/  LDGSTS.E [R159+0x49200], [R48.64], !P3 ;  /* 0x49200000309f7fae */ /* 0x0003e2000d921844 */
[----:B---3--:R-:W-:-:S03]  /*17d10*/  IMAD.WIDE R86, R2, 0x4, R86 ;  /* 0x0000000402567825 */ /* 0x008fc600078e0256 */
[----:B------:R1:W-:Y:S04]  /*17d20*/  LDGSTS.E [R159+0x49400], [R54.64], !P3 ;  /* 0x49400000369f7fae */ /* 0x0003e8000d921844 */
[----:B------:R1:W-:Y:S01]  /*17d30*/  LDGSTS.E [R159+0x49600], [R58.64], !P3 ;  /* 0x496000003a9f7fae */ /* 0x0003e2000d921844 */
[----:B------:R-:W-:-:S03]  /*17d40*/  IMAD.WIDE R96, R2, 0x4, R174 ;  /* 0x0000000402607825 */ /* 0x000fc600078e02ae */
[----:B------:R1:W-:Y:S01]  /*17d50*/  LDGSTS.E [R159+0x4b000], [R90.64], !P4 ;  /* 0x4b0000005a9f7fae */ /* 0x0003e2000e121844 */
[----:B------:R-:W-:-:S03]  /*17d60*/  IMAD.WIDE R98, R2, 0x4, R98 ;  /* 0x0000000402627825 */ /* 0x000fc600078e0262 */
[----:B------:R1:W-:Y:S01]  /*17d70*/  LDGSTS.E [R159+0x4b200], [R64.64], !P4 ;  /* 0x4b200000409f7fae */ /* 0x0003e2000e121844 */
[----:B------:R-:W-:-:S03]  /*17d80*/  IMAD.WIDE R104, R2, 0x4, R166 ;  /* 0x0000000402687825 */ /* 0x000fc600078e02a6 */
[----:B------:R1:W-:Y:S01]  /*17d90*/  LDGSTS.E [R159+0x4b400], [R70.64], !P4 ;  /* 0x4b400000469f7fae */ /* 0x0003e2000e121844 */
[----:B------:R-:W-:-:S03]  /*17da0*/  IMAD.WIDE R110, R2, 0x4, R110 ;  /* 0x00000004026e7825 */ /* 0x000fc600078e026e */
[----:B------:R1:W-:Y:S04]  /*17db0*/  LDGSTS.E [R159+0x4b600], [R76.64], !P4 ;  /* 0x4b6000004c9f7fae */ /* 0x0003e8000e121844 */
[----:B------:R1:W-:Y:S04]  /*17dc0*/  LDGSTS.E [R159+0x4d000], [R94.64], !P2 ;  /* 0x4d0000005e9f7fae */ /* 0x0003e8000d121844 */
[----:B------:R1:W-:Y:S04]  /*17dd0*/  LDGSTS.E [R159+0x4d200], [R80.64], !P2 ;  /* 0x4d200000509f7fae */ /* 0x0003e8000d121844 */
[----:B------:R1:W-:Y:S04]  /*17de0*/  LDGSTS.E [R159+0x4d400], [R86.64], !P2 ;  /* 0x4d400000569f7fae */ /* 0x0003e8000d121844 */
[----:B------:R1:W-:Y:S04]  /*17df0*/  LDGSTS.E [R159+0x4d600], [R92.64], !P2 ;  /* 0x4d6000005c9f7fae */ /* 0x0003e8000d121844 */
[----:B------:R1:W-:Y:S04]  /*17e00*/  LDGSTS.E [R159+0x4f000], [R96.64], !P6 ;  /* 0x4f000000609f7fae */ /* 0x0003e8000f121844 */
[----:B------:R1:W-:Y:S04]  /*17e10*/  LDGSTS.E [R159+0x4f200], [R98.64], !P6 ;  /* 0x4f200000629f7fae */ /* 0x0003e8000f121844 */
[----:B------:R1:W-:Y:S04]  /*17e20*/  LDGSTS.E [R159+0x4f400], [R104.64], !P6 ;  /* 0x4f400000689f7fae */ /* 0x0003e8000f121844 */
[----:B------:R1:W-:Y:S01]  /*17e30*/  LDGSTS.E [R159+0x4f600], [R110.64], !P6 ;  /* 0x4f6000006e9f7fae */ /* 0x0003e2000f121844 */
[----:B------:R-:W-:-:S04]  /*17e40*/  IMAD.WIDE R116, R2, 0x4, R134 ;  /* 0x0000000402747825 */ /* 0x000fc800078e0286 */
[----:B------:R-:W-:-:S04]  /*17e50*/  IMAD.WIDE R128, R2, 0x4, R118 ;  /* 0x0000000402807825 */ /* 0x000fc800078e0276 */
[----:B------:R-:W-:-:S04]  /*17e60*/  IMAD.WIDE R100, R2, 0x4, R146 ;  /* 0x0000000402647825 */ /* 0x000fc800078e0292 */
[C---:B--2---:R-:W-:Y:S02]  /*17e70*/  IMAD.WIDE R140, R2.reuse, 0x4, R106 ;  /* 0x00000004028c7825 */ /* 0x044fe400078e026a */
[----:B------:R-:W2:Y:S04]  /*17e80*/  LDL.LU.64 R106, [R1+0x118] ;  /* 0x00011800016a7983 */ /* 0x000ea80000300a00 */
[----:B------:R-:W3:Y:S04]  /*17e90*/  LDL.LU.64 R152, [R1+0x120] ;  /* 0x0001200001987983 */ /* 0x000ee80000300a00 */
[----:B-1----:R-:W2:Y:S01]  /*17ea0*/  LDL.LU.64 R158, [R1+0x128] ;  /* 0x00012800019e7983 */ /* 0x002ea20000300a00 */
[----:B------:R-:W-:-:S03]  /*17eb0*/  IMAD.WIDE R134, R2, 0x4, R114 ;  /* 0x0000000402867825 */ /* 0x000fc600078e0272 */
[----:B------:R-:W2:Y:S04]  /*17ec0*/  LDL.LU.64 R166, [R1+0x130] ;  /* 0x0001300001a67983 */ /* 0x000ea80000300a00 */
        /* <DEDUP_REMOVED lines=9> */
[----:B------:R-:W2:Y:S01]  /*17f60*/  LDL.LU.64 R40, [R1+0x188] ;  /* 0x0001880001287983 */ /* 0x000ea20000300a00 */
[----:B----4-:R-:W-:-:S03]  /*17f70*/  IMAD.WIDE R146, R2, 0x4, R200 ;  /* 0x0000000402927825 */ /* 0x010fc600078e02c8 */
[----:B------:R-:W4:Y:S04]  /*17f80*/  LDL.LU.64 R200, [R1+0x198] ;  /* 0x0001980001c87983 */ /* 0x000f280000300a00 */
[----:B------:R-:W2:Y:S04]  /*17f90*/  LDL.LU.64 R138, [R1+0x1a0] ;  /* 0x0001a000018a7983 */ /* 0x000ea80000300a00 */
[----:B------:R-:W2:Y:S04]  /*17fa0*/  LDL.LU.64 R136, [R1+0x1a8] ;  /* 0x0001a80001887983 */ /* 0x000ea80000300a00 */
[----:B------:R-:W3:Y:S04]  /*17fb0*/  LDL.LU.64 R170, [R1+0x1b0] ;  /* 0x0001b00001aa7983 */ /* 0x000ee80000300a00 */
[----:B------:R-:W3:Y:S04]  /*17fc0*/  LDL.LU.64 R186, [R1+0x1b8] ;  /* 0x0001b80001ba7983 */ /* 0x000ee80000300a00 */
[----:B------:R-:W3:Y:S04]  /*17fd0*/  LDL.LU.64 R132, [R1+0x1c8] ;  /* 0x0001c80001847983 */ /* 0x000ee80000300a00 */
[----:B------:R-:W4:Y:S04]  /*17fe0*/  LDL.LU.64 R38, [R1+0x1d0] ;  /* 0x0001d00001267983 */ /* 0x000f280000300a00 */
[----:B------:R-:W4:Y:S04]  /*17ff0*/  LDL.LU.64 R178, [R1+0x1d8] ;  /* 0x0001d80001b27983 */ /* 0x000f280000300a00 */
[----:B------:R-:W4:Y:S04]  /*18000*/  LDL.LU.64 R130, [R1+0x1e0] ;  /* 0x0001e00001827983 */ /* 0x000f280000300a00 */
[----:B------:R-:W4:Y:S04]  /*18010*/  LDL.LU.64 R126, [R1+0x1e8] ;  /* 0x0001e800017e7983 */ /* 0x000f280000300a00 */
[----:B------:R-:W4:Y:S01]  /*18020*/  LDL.LU.64 R162, [R1+0x1f0] ;  /* 0x0001f00001a27983 */ /* 0x000f220000300a00 */
[----:B------:R-:W-:-:S04]  /*18030*/  IADD3 R0, R142, -0x84, RZ ;  /* 0xffffff7c8e007810 */ /* 0x000fc80007ffe0ff */
[----:B------:R-:W-:Y:S02]  /*18040*/  ISETP.GE.U32.AND P5, PT, R0, 0x7fffff5d, PT ;  /* 0x7fffff5d0000780c */ /* 0x000fe40003fa6070 */
[----:B------:R-:W-:-:S04]  /*18050*/  IADD3 R0, R142, -0x88, RZ ;  /* 0xffffff788e007810 */ /* 0x000fc80007ffe0ff */
[----:B------:R-:W-:Y:S02]  /*18060*/  ISETP.GE.U32.AND P3, PT, R0, 0x7fffff59, PT ;  /* 0x7fffff590000780c */ /* 0x000fe40003f66070 */
[----:B------:R-:W-:Y:S01]  /*18070*/  IADD3 R0, R142, -0x8c, RZ ;  /* 0xffffff748e007810 */ /* 0x000fe20007ffe0ff */
[C---:B--2---:R-:W-:Y:S02]  /*18080*/  IMAD.WIDE R216, R2.reuse, 0x4, R136 ;  /* 0x0000000402d87825 */ /* 0x044fe400078e0288 */
[----:B------:R-:W2:Y:S02]  /*18090*/  LDL.LU.64 R136, [R1+0x200] ;  /* 0x0002000001887983 */ /* 0x000ea40000300a00 */
[----:B---3--:R-:W-:Y:S02]  /*180a0*/  IMAD.WIDE R198, R2, 0x4, R132 ;  /* 0x0000000402c67825 */ /* 0x008fe400078e0284 */
[----:B------:R-:W3:Y:S01]  /*180b0*/  LDL.LU.64 R132, [R1+0x208] ;  /* 0x0002080001847983 */ /* 0x000ee20000300a00 */
[----:B------:R-:W-:-:S02]  /*180c0*/  ISETP.GE.U32.AND P4, PT, R0, 0x7fffff55, PT ;  /* 0x7fffff550000780c */ /* 0x000fc40003f86070 */
[----:B------:R-:W-:Y:S02]  /*180d0*/  IADD3 R0, R142, -0x90, RZ ;  /* 0xffffff708e007810 */ /* 0x000fe40007ffe0ff */
[----:B------:R-:W-:Y:S02]  /*180e0*/  LOP3.LUT R35, R34, 0x60, RZ, 0x3c, !PT ;  /* 0x0000006022237812 */ /* 0x000fe400078e3cff */
[----:B------:R-:W-:Y:S01]  /*180f0*/  ISETP.GE.U32.AND P2, PT, R0, 0x7fffff51, PT ;  /* 0x7fffff510000780c */ /* 0x000fe20003f46070 */
[----:B------:R-:W-:Y:S01]  /*18100*/  IMAD.WIDE R122, R2, 0x4, R122 ;  /* 0x00000004027a7825 */ /* 0x000fe200078e027a */
[----:B------:R-:W-:Y:S01]  /*18110*/  IADD3 R0, R142, -0x94, RZ ;  /* 0xffffff6c8e007810 */ /* 0x000fe20007ffe0ff */
[----:B------:R1:W-:Y:S02]  /*18120*/  LDGSTS.E [R35+0x41800], [R100.64], !P5 ;  /* 0x4180000064237fae */ /* 0x0003e4000e921844 */
[----:B----4-:R-:W-:Y:S01]  /*18130*/  IMAD.WIDE R194, R2, 0x4, R126 ;  /* 0x0000000402c27825 */ /* 0x010fe200078e027e */
[----:B------:R-:W-:Y:S01]  /*18140*/  ISETP.GE.U32.AND P6, PT, R0, 0x7fffff4d, PT ;  /* 0x7fffff4d0000780c */ /* 0x000fe20003fc6070 */
[----:B------:R-:W4:Y:S02]  /*18150*/  S2R R127, SR_TID.X ;  /* 0x00000000007f7919 */ /* 0x000f240000002100 */
        /* <DEDUP_REMOVED lines=8> */
[----:B------:R-:W-:Y:S02]  /*181e0*/  IMAD.WIDE R158, R2, 0x4, R158 ;  /* 0x00000004029e7825 */ /* 0x000fe400078e029e */
[----:B------:R1:W-:Y:S01]  /*181f0*/  LDGSTS.E [R35+0x43800], [R102.64], !P3 ;  /* 0x4380000066237fae */ /* 0x0003e2000d921844 */
[----:B------:R-:W-:Y:S01]  /*18200*/  IADD3 R0, R142, -0x9c, RZ ;  /* 0xffffff648e007810 */ /* 0x000fe20007ffe0ff */
[----:B------:R-:W-:-:S02]  /*18210*/  IMAD.WIDE R166, R2, 0x4, R166 ;  /* 0x0000000402a67825 */ /* 0x000fc400078e02a6 */
[----:B------:R1:W-:Y:S02]  /*18220*/  LDGSTS.E [R35+0x43a00], [R134.64], !P3 ;  /* 0x43a0000086237fae */ /* 0x0003e4000d921844 */
[C---:B------:R-:W-:Y:S02]  /*18230*/  IMAD.WIDE R108, R2.reuse, 0x4, R108 ;  /* 0x00000004026c7825 */ /* 0x040fe400078e026c */
[----:B------:R1:W-:Y:S02]  /*18240*/  LDGSTS.E [R35+0x43c00], [R140.64], !P3 ;  /* 0x43c000008c237fae */ /* 0x0003e4000d921844 */
[C---:B------:R-:W-:Y:S02]  /*18250*/  IMAD.WIDE R212, R2.reuse, 0x4, R38 ;  /* 0x0000000402d47825 */ /* 0x040fe400078e0226 */
[----:B------:R1:W-:Y:S02]  /*18260*/  LDGSTS.E [R35+0x43e00], [R146.64], !P3 ;  /* 0x43e0000092237fae */ /* 0x0003e4000d921844 */
[----:B------:R-:W-:-:S02]  /*18270*/  IMAD.WIDE R174, R2, 0x4, R174 ;  /* 0x0000000402ae7825 */ /* 0x000fc400078e02ae */
[----:B------:R1:W-:Y:S01]  /*18280*/  LDGSTS.E [R35+0x45800], [R106.64], !P4 ;  /* 0x458000006a237fae */ /* 0x0003e2000e121844 */
[----:B------:R-:W-:Y:S01]  /*18290*/  ISETP.GE.U32.AND P3, PT, R0, 0x7fffff45, PT ;  /* 0x7fffff450000780c */ /* 0x000fe20003f66070 */
[----:B------:R-:W-:Y:S02]  /*182a0*/  IMAD.WIDE R182, R2, 0x4, R182 ;  /* 0x0000000402b67825 */ /* 0x000fe400078e02b6 */
[----:B------:R-:W3:Y:S01]  /*182b0*/  LDL.LU.64 R38, [R1+0x210] ;  /* 0x0002100001267983 */ /* 0x000ee20000300a00 */
[----:B------:R-:W-:Y:S01]  /*182c0*/  IADD3 R0, R142, -0xa0, RZ ;  /* 0xffffff608e007810 */ /* 0x000fe20007ffe0ff */
[C---:B------:R-:W-:Y:S02]  /*182d0*/  IMAD.WIDE R190, R2.reuse, 0x4, R190 ;  /* 0x0000000402be7825 */ /* 0x040fe400078e02be */
        /* <DEDUP_REMOVED lines=8> */
[----:B------:R-:W-:-:S02]  /*18360*/  IMAD.WIDE R208, R2, 0x4, R138 ;  /* 0x0000000402d07825 */ /* 0x000fc400078e028a */
[----:B------:R1:W-:Y:S01]  /*18370*/  LDGSTS.E [R35+0x47a00], [R174.64], !P2 ;  /* 0x47a00000ae237fae */ /* 0x0003e2000d121844 */
[----:B----4-:R-:W-:Y:S01]  /*18380*/  LOP3.LUT R127, R127, 0x60, RZ, 0xc0, !PT ;  /* 0x000000607f7f7812 */ /* 0x010fe200078ec0ff */
[C---:B------:R-:W-:Y:S02]  /*18390*/  IMAD.WIDE R114, R2.reuse, 0x4, R114 ;  /* 0x0000000402727825 */ /* 0x040fe400078e0272 */
[----:B------:R1:W-:Y:S02]  /*183a0*/  LDGSTS.E [R35+0x47c00], [R182.64], !P2 ;  /* 0x47c00000b6237fae */ /* 0x0003e4000d121844 */
[C---:B------:R-:W-:Y:S02]  /*183b0*/  IMAD.WIDE R170, R2.reuse, 0x4, R170 ;  /* 0x0000000402aa7825 */ /* 0x040fe400078e02aa */
[----:B------:R1:W-:Y:S04]  /*183c0*/  LDGSTS.E [R35+0x47e00], [R190.64], !P2 ;  /* 0x47e00000be237fae */ /* 0x0003e8000d121844 */
[----:B------:R-:W4:Y:S01]  /*183d0*/  LDL.LU.64 R138, [R1+0x218] ;  /* 0x00021800018a7983 */ /* 0x000f220000300a00 */
[----:B------:R-:W-:-:S03]  /*183e0*/  IMAD.WIDE R186, R2, 0x4, R186 ;  /* 0x0000000402ba7825 */ /* 0x000fc600078e02ba */
[----:B------:R1:W-:Y:S01]  /*183f0*/  LDGSTS.E [R35+0x49800], [R112.64], !P6 ;  /* 0x4980000070237fae */ /* 0x0003e2000f121844 */
[----:B------:R-:W-:-:S03]  /*18400*/  IMAD.WIDE R118, R2, 0x4, R118 ;  /* 0x0000000402767825 */ /* 0x000fc600078e0276 */
[----:B------:R1:W-:Y:S01]  /*18410*/  LDGSTS.E [R35+0x49a00], [R196.64], !P6 ;  /* 0x49a00000c4237fae */ /* 0x0003e2000f121844 */
[----:B------:R-:W-:-:S03]  /*18420*/  SHF.R.U32.HI R127, RZ, 0x1, R127 ;  /* 0x00000001ff7f7819 */ /* 0x000fc6000001167f */
[----:B------:R1:W-:Y:S01]  /*18430*/  LDGSTS.E [R35+0x49c00], [R200.64], !P6 ;  /* 0x49c00000c8237fae */ /* 0x0003e2000f121844 */
[----:B------:R-:W-:-:S03]  /*18440*/  IMAD.WIDE R178, R2, 0x4, R178 ;  /* 0x0000000402b27825 */ /* 0x000fc600078e02b2 */
[----:B------:R1:W-:Y:S01]  /*18450*/  LDGSTS.E [R35+0x49e00], [R208.64], !P6 ;  /* 0x49e00000d0237fae */ /* 0x0003e2000f121844 */
[----:B------:R-:W-:-:S03]  /*18460*/  IMAD.WIDE R204, R2, 0x4, R130 ;  /* 0x0000000402cc7825 */ /* 0x000fc600078e0282 */
[----:B------:R1:W-:Y:S01]  /*18470*/  LDGSTS.E [R35+0x4b800], [R114.64], !P5 ;  /* 0x4b80000072237fae */ /* 0x0003e2000e921844 */
[----:B------:R-:W-:-:S03]  /*18480*/  IMAD.WIDE R120, R2, 0x4, R120 ;  /* 0x0000000402787825 */ /* 0x000fc600078e0278 */
[----:B------:R1:W-:Y:S01]  /*18490*/  LDGSTS.E [R35+0x4ba00], [R216.64], !P5 ;  /* 0x4ba00000d8237fae */ /* 0x0003e2000e921844 */
[----:B------:R-:W-:-:S03]  /*184a0*/  LOP3.LUT R127, R34, R127, RZ, 0x3c, !PT ;  /* 0x0000007f227f7212 */ /* 0x000fc600078e3cff */
[----:B------:R1:W-:Y:S01]  /*184b0*/  LDGSTS.E [R35+0x4bc00], [R170.64], !P5 ;  /* 0x4bc00000aa237fae */ /* 0x0003e2000e921844 */
[----:B------:R-:W-:-:S03]  /*184c0*/  IMAD.WIDE R236, R3, 0x4, R144 ;  /* 0x0000000403ec7825 */ /* 0x000fc600078e0290 */
[----:B------:R1:W-:Y:S01]  /*184d0*/  LDGSTS.E [R35+0x4be00], [R186.64], !P5 ;  /* 0x4be00000ba237fae */ /* 0x0003e2000e921844 */
[----:B------:R-:W-:-:S03]  /*184e0*/  IMAD.WIDE R162, R2, 0x4, R162 ;  /* 0x0000000402a27825 */ /* 0x000fc600078e02a2 */
[----:B------:R-:W4:Y:S04]  /*184f0*/  LDL.LU.64 R130, [R1+0x228] ;  /* 0x0002280001827983 */ /* 0x000f280000300a00 */
[----:B------:R1:W-:Y:S01]  /*18500*/  LDGSTS.E [R35+0x4d800], [R118.64], !P3 ;  /* 0x4d80000076237fae */ /* 0x0003e2000d921844 */
[----:B------:R-:W-:-:S03]  /*18510*/  IADD3 R0, R127, 0x100000, RZ ;  /* 0x001000007f007810 */ /* 0x000fc60007ffe0ff */
[----:B------:R1:W-:Y:S04]  /*18520*/  LDGSTS.E [R35+0x4da00], [R198.64], !P3 ;  /* 0x4da00000c6237fae */ /* 0x0003e8000d921844 */
[----:B------:R1:W-:Y:S04]  /*18530*/  LDGSTS.E [R35+0x4dc00], [R212.64], !P3 ;  /* 0x4dc00000d4237fae */ /* 0x0003e8000d921844 */
[----:B------:R1:W-:Y:S04]  /*18540*/  LDGSTS.E [R35+0x4de00], [R178.64], !P3 ;  /* 0x4de00000b2237fae */ /* 0x0003e8000d921844 */
[----:B------:R1:W-:Y:S04]  /*18550*/  LDGSTS.E [R35+0x4f800], [R120.64], !P4 ;  /* 0x4f80000078237fae */ /* 0x0003e8000e121844 */
[----:B------:R1:W-:Y:S04]  /*18560*/  LDGSTS.E [R35+0x4fa00], [R204.64], !P4 ;  /* 0x4fa00000cc237fae */ /* 0x0003e8000e121844 */
[----:B------:R1:W-:Y:S04]  /*18570*/  LDGSTS.E [R35+0x4fc00], [R194.64], !P4 ;  /* 0x4fc00000c2237fae */ /* 0x0003e8000e121844 */
[----:B------:R1:W-:Y:S04]  /*18580*/  LDGSTS.E [R35+0x4fe00], [R162.64], !P4 ;  /* 0x4fe00000a2237fae */ /* 0x0003e8000e121844 */
[----:B------:R-:W-:Y:S04]  /*18590*/  STL [R1+0x35c4], R236 ;  /* 0x0035c4ec01007387 */ /* 0x000fe80000100800 */
[----:B------:R-:W0:Y:S04]  /*185a0*/  LDGDEPBAR ;  /* 0x00000000000079af */ /* 0x000e280000000000 */
[----:B------:R2:W-:Y:S04]  /*185b0*/  STL [R1+0x35c0], R237 ;  /* 0x0035c0ed01007387 */ /* 0x0005e80000100800 */
[----:B------:R2:W-:Y:S04]  /*185c0*/  LDGSTS.E [R0+-0x70000], [R236.64], P0 ;  /* 0x90000000ec007fae */ /* 0x0005e80008121844 */
[----:B-1----:R-:W4:Y:S01]  /*185d0*/  LDL.LU.64 R34, [R1+0x230] ;  /* 0x0002300001227983 */ /* 0x002f220000300a00 */
[----:B--2---:R-:W-:-:S05]  /*185e0*/  IMAD.WIDE R236, R3, 0x4, R136 ;  /* 0x0000000403ec7825 */ /* 0x004fca00078e0288 */
[----:B------:R-:W-:Y:S04]  /*185f0*/  STL [R1+0x35bc], R236 ;  /* 0x0035bcec01007387 */ /* 0x000fe80000100800 */
[----:B------:R3:W-:Y:S04]  /*18600*/  STL [R1+0x35b8], R237 ;  /* 0x0035b8ed01007387 */ /* 0x0007e80000100800 */
[----:B------:R3:W-:Y:S04]  /*18610*/  LDGSTS.E [R0+-0x6fc00], [R236.64], P0 ;  /* 0x90400000ec007fae */ /* 0x0007e80008121844 */
[----:B------:R-:W2:Y:S01]  /*18620*/  LDL.LU.64 R136, [R1+0x238] ;  /* 0x0002380001887983 */ /* 0x000ea20000300a00 */
[----:B---3--:R-:W-:-:S05]  /*18630*/  IMAD.WIDE R236, R3, 0x4, R132 ;  /* 0x0000000403ec7825 */ /* 0x008fca00078e0284 */
[----:B------:R-:W-:Y:S04]  /*18640*/  STL [R1+0x35b4], R236 ;  /* 0x0035b4ec01007387 */ /* 0x000fe80000100800 */
[----:B------:R1:W-:Y:S04]  /*18650*/  STL [R1+0x35b0], R237 ;  /* 0x0035b0ed01007387 */ /* 0x0003e80000100800 */
[----:B------:R-:W3:Y:S04]  /*18660*/  LDL.LU.64 R132, [R1+0x240] ;  /* 0x0002400001847983 */ /* 0x000ee80000300a00 */
[----:B------:R1:W-:Y:S02]  /*18670*/  LDGSTS.E [R0+-0x6f800], [R236.64], P0 ;  /* 0x90800000ec007fae */ /* 0x0003e40008121844 */
[----:B-1----:R-:W-:-:S05]  /*18680*/  IMAD.WIDE R236, R3, 0x4, R38 ;  /* 0x0000000403ec7825 */ /* 0x002fca00078e0226 */
[----:B------:R-:W-:Y:S04]  /*18690*/  STL [R1+0x35ac], R236 ;  /* 0x0035acec01007387 */ /* 0x000fe80000100800 */
[----:B------:R4:W-:Y:S04]  /*186a0*/  LDGSTS.E [R0+-0x6f400], [R236.64], P0 ;  /* 0x90c00000ec007fae */ /* 0x0009e80008121844 */
[----:B------:R4:W-:Y:S04]  /*186b0*/  STL [R1+0x35a8], R237 ;  /* 0x0035a8ed01007387 */ /* 0x0009e80000100800 */
[----:B------:R-:W3:Y:S01]  /*186c0*/  LDL.LU.64 R38, [R1+0x248] ;  /* 0x0002480001267983 */ /* 0x000ee20000300a00 */
[----:B----4-:R-:W-:-:S05]  /*186d0*/  IMAD.WIDE R236, R3, 0x4, R138 ;  /* 0x0000000403ec7825 */ /* 0x010fca00078e028a */
[----:B------:R-:W-:Y:S04]  /*186e0*/  STL [R1+0x35a4], R236 ;  /* 0x0035a4ec01007387 */ /* 0x000fe80000100800 */
[----:B------:R1:W-:Y:S04]  /*186f0*/  STL [R1+0x35a0], R237 ;  /* 0x0035a0ed01007387 */ /* 0x0003e80000100800 */
[----:B------:R1:W-:Y:S04]  /*18700*/  LDGSTS.E [R0+-0x6f000], [R236.64], P0 ;  /* 0x91000000ec007fae */ /* 0x0003e80008121844 */
[----:B------:R-:W4:Y:S01]  /*18710*/  LDL.LU.64 R138, [R1+0x258] ;  /* 0x00025800018a7983 */ /* 0x000f220000300a00 */
[----:B-1----:R-:W-:-:S05]  /*18720*/  IMAD.WIDE R236, R3, 0x4, R130 ;  /* 0x0000000403ec7825 */ /* 0x002fca00078e0282 */
[----:B------:R-:W-:Y:S04]  /*18730*/  STL [R1+0x359c], R236 ;  /* 0x00359cec01007387 */ /* 0x000fe80000100800 */
[----:B------:R-:W4:Y:S04]  /*18740*/  LDL.LU.64 R130, [R1+0x260] ;  /* 0x0002600001827983 */ /* 0x000f280000300a00 */
[----:B------:R1:W-:Y:S04]  /*18750*/  LDGSTS.E [R0+-0x6ec00], [R236.64], P0 ;  /* 0x91400000ec007fae */ /* 0x0003e80008121844 */
[----:B------:R1:W-:Y:S02]  /*18760*/  STL [R1+0x3598], R237 ;  /* 0x003598ed01007387 */ /* 0x0003e40000100800 */
[----:B-1----:R-:W-:-:S05]  /*18770*/  IMAD.WIDE R236, R3, 0x4, R34 ;  /* 0x0000000403ec7825 */ /* 0x002fca00078e0222 */
[----:B------:R-:W-:Y:S04]  /*18780*/  STL [R1+0x3594], R236 ;  /* 0x003594ec01007387 */ /* 0x000fe80000100800 */
[----:B------:R-:W4:Y:S04]  /*18790*/  LDL.LU.64 R34, [R1+0x268] ;  /* 0x0002680001227983 */ /* 0x000f280000300a00 */
[----:B------:R2:W-:Y:S04]  /*187a0*/  LDGSTS.E [R0+-0x6e800], [R236.64], P0 ;  /* 0x91800000ec007fae */ /* 0x0005e80008121844 */
[----:B------:R2:W-:Y:S02]  /*187b0*/  STL [R1+0x3590], R237 ;  /* 0x003590ed01007387 */ /* 0x0005e40000100800 */
[----:B--2---:R-:W-:-:S05]  /*187c0*/  IMAD.WIDE R236, R3, 0x4, R136 ;  /* 0x0000000403ec7825 */ /* 0x004fca00078e0288 */
[----:B------:R-:W-:Y:S04]  /*187d0*/  STL [R1+0x358c], R236 ;  /* 0x00358cec01007387 */ /* 0x000fe80000100800 */
[----:B------:R-:W2:Y:S04]  /*187e0*/  LDL.LU.64 R136, [R1+0x270] ;  /* 0x0002700001887983 */ /* 0x000ea80000300a00 */
[----:B------:R3:W-:Y:S04]  /*187f0*/  LDGSTS.E [R0+-0x6e400], [R236.64], P0 ;  /* 0x91c00000ec007fae */ /* 0x0007e80008121844 */
[----:B------:R3:W-:Y:S02]  /*18800*/  STL [R1+0x3588], R237 ;  /* 0x003588ed01007387 */ /* 0x0007e40000100800 */
[----:B---3--:R-:W-:-:S05]  /*18810*/  IMAD.WIDE R236, R3, 0x4, R132 ;  /* 0x0000000403ec7825 */ /* 0x008fca00078e0284 */
[----:B------:R-:W-:Y:S04]  /*18820*/  STL [R1+0x3584], R236 ;  /* 0x003584ec01007387 */ /* 0x000fe80000100800 */
[----:B------:R-:W3:Y:S04]  /*18830*/  LDL.LU.64 R132, [R1+0x3c8] ;  /* 0x0003c80001847983 */ /* 0x000ee80000300a00 */
[----:B------:R1:W-:Y:S04]  /*18840*/  LDGSTS.E [R0+-0x6e000], [R236.64], P0 ;  /* 0x92000000ec007fae */ /* 0x0003e80008121844 */
[----:B------:R1:W-:Y:S02]  /*18850*/  STL [R1+0x3580], R237 ;  /* 0x003580ed01007387 */ /* 0x0003e40000100800 */
[----:B-1----:R-:W-:-:S05]  /*18860*/  IMAD.WIDE R236, R3, 0x4, R38 ;  /* 0x0000000403ec7825 */ /* 0x002fca00078e0226 */
[----:B------:R-:W-:Y:S04]  /*18870*/  STL [R1+0x357c], R236 ;  /* 0x00357cec01007387 */ /* 0x000fe80000100800 */
[----:B------:R4:W-:Y:S04]  /*18880*/  LDGSTS.E [R0+-0x6dc00], [R236.64], P0 ;  /* 0x92400000ec007fae */ /* 0x0009e80008121844 */
[----:B------:R4:W-:Y:S04]  /*18890*/  STL [R1+0x3578], R237 ;  /* 0x003578ed01007387 */ /* 0x0009e80000100800 */
[----:B------:R-:W3:Y:S01]  /*188a0*/  LDL.LU.64 R38, [R1+0x3c0] ;  /* 0x0003c00001267983 */ /* 0x000ee20000300a00 */
[----:B----4-:R-:W-:-:S05]  /*188b0*/  IMAD.WIDE R236, R3, 0x4, R138 ;  /* 0x0000000403ec7825 */ /* 0x010fca00078e028a */
[----:B------:R-:W-:Y:S04]  /*188c0*/  STL [R1+0x3574], R236 ;  /* 0x003574ec01007387 */ /* 0x000fe80000100800 */
[----:B------:R1:W-:Y:S04]  /*188d0*/  LDGSTS.E [R0+-0x6d800], [R236.64], P0 ;  /* 0x92800000ec007fae */ /* 0x0003e80008121844 */
[----:B------:R1:W-:Y:S02]  /*188e0*/  STL [R1+0x3570], R237 ;  /* 0x003570ed01007387 */ /* 0x0003e40000100800 */
[----:B-1----:R-:W-:-:S02]  /*188f0*/  IMAD.WIDE R236, R3, 0x4, R130 ;  /* 0x0000000403ec7825 */ /* 0x002fc400078e0282 */
[----:B------:R-:W4:Y:S04]  /*18900*/  LDL.LU.64 R130, [R1+0x3b8] ;  /* 0x0003b80001827983 */ /* 0x000f280000300a00 */
[----:B------:R-:W-:Y:S04]  /*18910*/  STL [R1+0x356c], R236 ;  /* 0x00356cec01007387 */ /* 0x000fe80000100800 */
[----:B------:R1:W-:Y:S04]  /*18920*/  LDGSTS.E [R0+-0x6d400], [R236.64], P0 ;  /* 0x92c00000ec007fae */ /* 0x0003e80008121844 */
[----:B------:R1:W-:Y:S02]  /*18930*/  STL [R1+0x3568], R237 ;  /* 0x003568ed01007387 */ /* 0x0003e40000100800 */
[----:B-1----:R-:W-:-:S05]  /*18940*/  IMAD.WIDE R236, R3, 0x4, R34 ;  /* 0x0000000403ec7825 */ /* 0x002fca00078e0222 */
[----:B------:R-:W-:Y:S04]  /*18950*/  STL [R1+0x3564], R236 ;  /* 0x003564ec01007387 */ /* 0x000fe80000100800 */
[----:B------:R2:W-:Y:S04]  /*18960*/  LDGSTS.E [R0+-0x6d000], [R236.64], P0 ;  /* 0x93000000ec007fae */ /* 0x0005e80008121844 */
[----:B------:R2:W-:Y:S04]  /*18970*/  STL [R1+0x3560], R237 ;  /* 0x003560ed01007387 */ /* 0x0005e80000100800 */
[----:B------:R-:W4:Y:S01]  /*18980*/  LDL.LU.64 R34, [R1+0x3b0] ;  /* 0x0003b00001227983 */ /* 0x000f220000300a00 */
[----:B--2---:R-:W-:-:S03]  /*18990*/  IMAD.WIDE R236, R3, 0x4, R136 ;  /* 0x0000000403ec7825 */ /* 0x004fc600078e0288 */
[----:B------:R-:W2:Y:S04]  /*189a0*/  LDL.LU.64 R136, [R1+0x3a8] ;  /* 0x0003a80001887983 */ /* 0x000ea80000300a00 */
[----:B------:R-:W-:Y:S04]  /*189b0*/  STL [R1+0x355c], R236 ;  /* 0x00355cec01007387 */ /* 0x000fe80000100800 */
[----:B------:R3:W-:Y:S04]  /*189c0*/  LDGSTS.E [R0+-0x6cc00], [R236.64], P0 ;  /* 0x93400000ec007fae */ /* 0x0007e80008121844 */
[----:B------:R3:W-:Y:S02]  /*189d0*/  STL [R1+0x3558], R237 ;  /* 0x003558ed01007387 */ /* 0x0007e40000100800 */
[----:B---3--:R-:W-:-:S02]  /*189e0*/  IMAD.WIDE R236, R3, 0x4, R132 ;  /* 0x0000000403ec7825 */ /* 0x008fc400078e0284 */
[----:B------:R-:W3:Y:S04]  /*189f0*/  LDL.LU.64 R132, [R1+0x3a0] ;  /* 0x0003a00001847983 */ /* 0x000ee80000300a00 */
[----:B------:R-:W1:Y:S04]  /*18a00*/  S2R R142, SR_TID.X ;  /* 0x00000000008e7919 */ /* 0x000e680000002100 */
[----:B------:R-:W3:Y:S04]  /*18a10*/  LDL.LU.64 R40, [R1+0x398] ;  /* 0x0003980001287983 */ /* 0x000ee80000300a00 */
[----:B------:R-:W-:Y:S04]  /*18a20*/  STL [R1+0x3554], R236 ;  /* 0x003554ec01007387 */ /* 0x000fe80000100800 */
[----:B------:R1:W-:Y:S04]  /*18a30*/  LDGSTS.E [R0+-0x6c800], [R236.64], P0 ;  /* 0x93800000ec007fae */ /* 0x0003e80008121844 */
[----:B------:R1:W-:Y:S02]  /*18a40*/  STL [R1+0x3550], R237 ;  /* 0x003550ed01007387 */ /* 0x0003e40000100800 */
[----:B-1----:R-:W-:-:S02]  /*18a50*/  IMAD.WIDE R236, R3, 0x4, R38 ;  /* 0x0000000403ec7825 */ /* 0x002fc400078e0226 */
[----:B------:R-:W3:Y:S04]  /*18a60*/  LDL.LU.64 R38, [R1+0x390] ;  /* 0x0003900001267983 */ /* 0x000ee80000300a00 */
[----:B------:R-:W3:Y:S04]  /*18a70*/  LDL.LU.64 R138, [R1+0x388] ;  /* 0x00038800018a7983 */ /* 0x000ee80000300a00 */
[----:B------:R-:W-:Y:S04]  /*18a80*/  STL [R1+0x354c], R236 ;  /* 0x00354cec01007387 */ /* 0x000fe80000100800 */
[----:B------:R4:W-:Y:S04]  /*18a90*/  LDGSTS.E [R0+-0x6c400], [R236.64], P0 ;  /* 0x93c00000ec007fae */ /* 0x0009e80008121844 */
[----:B------:R4:W-:Y:S02]  /*18aa0*/  STL [R1+0x3548], R237 ;  /* 0x003548ed01007387 */ /* 0x0009e40000100800 */
[----:B----4-:R-:W-:-:S02]  /*18ab0*/  IMAD.WIDE R236, R3, 0x4, R130 ;  /* 0x0000000403ec7825 */ /* 0x010fc400078e0282 */
[----:B------:R-:W4:Y:S04]  /*18ac0*/  LDL.LU.64 R130, [R1+0x380] ;  /* 0x0003800001827983 */ /* 0x000f280000300a00 */
[----:B------:R-:W-:Y:S04]  /*18ad0*/  STL [R1+0x3544], R236 ;  /* 0x003544ec01007387 */ /* 0x000fe80000100800 */
[----:B------:R-:W4:Y:S04]  /*18ae0*/  LDL.LU.64 R126, [R1+0x378] ;  /* 0x00037800017e7983 */ /* 0x000f280000300a00 */
[----:B------:R1:W-:Y:S04]  /*18af0*/  LDGSTS.E [R0+-0x6c000], [R236.64], P0 ;  /* 0x94000000ec007fae */ /* 0x0003e80008121844 */
[----:B------:R1:W-:Y:S02]  /*18b00*/  STL [R1+0x3540], R237 ;  /* 0x003540ed01007387 */ /* 0x0003e40000100800 */
[----:B-1----:R-:W-:-:S04]  /*18b10*/  LOP3.LUT R237, R142, 0x60, RZ, 0xc0, !PT ;  /* 0x000000608eed7812 */ /* 0x002fc800078ec0ff */
[----:B------:R-:W-:-:S04]  /*18b20*/  SHF.R.U32.HI R237, RZ, 0x1, R237 ;  /* 0x00000001ffed7819 */ /* 0x000fc800000116ed */
[----:B------:R-:W-:-:S04]  /*18b30*/  LOP3.LUT R237, R143, R237, RZ, 0x3c, !PT ;  /* 0x000000ed8fed7212 */ /* 0x000fc800078e3cff */
[----:B------:R-:W-:Y:S01]  /*18b40*/  IADD3 R236, R237, 0x100000, RZ ;  /* 0x00100000edec7810 */ /* 0x000fe20007ffe0ff */
[C---:B------:R-:W-:Y:S02]  /*18b50*/  IMAD.WIDE R144, R3.reuse, 0x4, R34 ;  /* 0x0000000403907825 */ /* 0x040fe400078e0222 */
[----:B------:R-:W4:Y:S04]  /*18b60*/  LDL.LU.64 R34, [R1+0x370] ;  /* 0x0003700001227983 */ /* 0x000f280000300a00 */
[----:B------:R3:W-:Y:S01]  /*18b70*/  LDGSTS.E [R236+-0x6bc00], [R144.64], P0 ;  /* 0x9440000090ec7fae */ /* 0x0007e20008121844 */
[----:B--2---:R-:W-:-:S03]  /*18b80*/  IMAD.WIDE R142, R3, 0x4, R136 ;  /* 0x00000004038e7825 */ /* 0x004fc600078e0288 */
[----:B------:R-:W2:Y:S04]  /*18b90*/  LDL.LU.64 R136, [R1+0x368] ;  /* 0x0003680001887983 */ /* 0x000ea80000300a00 */
[----:B------:R3:W-:Y:S04]  /*18ba0*/  STL.64 [R1+0x30b0], R144 ;  /* 0x0030b09001007387 */ /* 0x0007e80000100a00 */
[----:B------:R1:W-:Y:S01]  /*18bb0*/  STL.64 [R1+0x30a8], R142 ;  /* 0x0030a88e01007387 */ /* 0x0003e20000100a00 */
[----:B---3--:R-:W-:-:S03]  /*18bc0*/  IMAD.WIDE R144, R3, 0x4, R132 ;  /* 0x0000000403907825 */ /* 0x008fc600078e0284 */
[----:B------:R-:W3:Y:S01]  /*18bd0*/  LDL.LU.64 R132, [R1+0x360] ;  /* 0x0003600001847983 */ /* 0x000ee20000300a00 */
[----:B------:R-:W-:-:S05]  /*18be0*/  IADD3 R0, R237, 0x100000, RZ ;  /* 0x00100000ed007810 */ /* 0x000fca0007ffe0ff */
[----:B------:R1:W-:Y:S04]  /*18bf0*/  LDGSTS.E [R0+-0x6b800], [R142.64], P0 ;  /* 0x948000008e007fae */ /* 0x0003e80008121844 */
[----:B------:R1:W-:Y:S02]  /*18c00*/  LDGSTS.E [R236+-0x6b400], [R144.64], P0 ;  /* 0x94c0000090ec7fae */ /* 0x0003e40008121844 */
[C---:B-1----:R-:W-:Y:S02]  /*18c10*/  IMAD.WIDE R142, R3.reuse, 0x4, R40 ;  /* 0x00000004038e7825 */ /* 0x042fe400078e0228 */
        /* <DEDUP_REMOVED lines=14> */
[----:B------:R1:W-:Y:S02]  /*18d00*/  LDGSTS.E [R236+-0x6a400], [R144.64], P0 ;  /* 0x95c0000090ec7fae */ /* 0x0003e40008121844 */
[C---:B-1----:R-:W-:Y:S02]  /*18d10*/  IMAD.WIDE R142, R3.reuse, 0x4, R126 ;  /* 0x00000004038e7825 */ /* 0x042fe400078e027e */
[----:B------:R-:W4:Y:S04]  /*18d20*/  LDL.LU.64 R126, [R1+0x338] ;  /* 0x00033800017e7983 */ /* 0x000f280000300a00 */
[----:B------:R1:W-:Y:S04]  /*18d30*/  STL.64 [R1+0x3080], R144 ;  /* 0x0030809001007387 */ /* 0x0003e80000100a00 */
[----:B------:R2:W-:Y:S04]  /*18d40*/  STL.64 [R1+0x3078], R142 ;  /* 0x0030788e01007387 */ /* 0x0005e80000100a00 */
[----:B------:R2:W-:Y:S01]  /*18d50*/  LDGSTS.E [R0+-0x6a000], [R142.64], P0 ;  /* 0x960000008e007fae */ /* 0x0005e20008121844 */
[----:B-1----:R-:W-:-:S03]  /*18d60*/  IMAD.WIDE R144, R3, 0x4, R34 ;  /* 0x0000000403907825 */ /* 0x002fc600078e0222 */
[----:B------:R-:W4:Y:S04]  /*18d70*/  LDL.LU.64 R34, [R1+0x330] ;  /* 0x0003300001227983 */ /* 0x000f280000300a00 */
[----:B------:R3:W-:Y:S01]  /*18d80*/  LDGSTS.E [R236+-0x69c00], [R144.64], P0 ;  /* 0x9640000090ec7fae */ /* 0x0007e20008121844 */
[----:B--2---:R-:W-:-:S03]  /*18d90*/  IMAD.WIDE R142, R3, 0x4, R136 ;  /* 0x00000004038e7825 */ /* 0x004fc600078e0288 */
[----:B------:R-:W2:Y:S04]  /*18da0*/  LDL.LU.64 R136, [R1+0x328] ;  /* 0x0003280001887983 */ /* 0x000ea80000300a00 */
[----:B------:R3:W-:Y:S04]  /*18db0*/  STL.64 [R1+0x3070], R144 ;  /* 0x0030709001007387 */ /* 0x0007e80000100a00 */
[----:B------:R1:W-:Y:S04]  /*18dc0*/  STL.64 [R1+0x3068], R142 ;  /* 0x0030688e01007387 */ /* 0x0003e80000100a00 */
[----:B------:R1:W-:Y:S01]  /*18dd0*/  LDGSTS.E [R0+-0x69800], [R142.64], P0 ;  /* 0x968000008e007fae */ /* 0x0003e20008121844 */
[----:B---3--:R-:W-:-:S03]  /*18de0*/  IMAD.WIDE R144, R3, 0x4, R132 ;  /* 0x0000000403907825 */ /* 0x008fc600078e0284 */
[----:B------:R-:W3:Y:S04]  /*18df0*/  LDL.LU.64 R132, [R1+0x320] ;  /* 0x0003200001847983 */ /* 0x000ee80000300a00 */
        /* <DEDUP_REMOVED lines=19> */
[----:B------:R-:W-:Y:S04]  /*18f30*/  STL.64 [R1+0x3040], R144 ;  /* 0x0030409001007387 */ /* 0x000fe80000100a00 */
[----:B------:R1:W-:Y:S04]  /*18f40*/  STL.64 [R1+0x3038], R138 ;  /* 0x0030388a01007387 */ /* 0x0003e80000100a00 */
[----:B------:R1:W-:Y:S04]  /*18f50*/  LDGSTS.E [R0+-0x68000], [R138.64], P0 ;  /* 0x980000008a007fae */ /* 0x0003e80008121844 */
[----:B-1----:R-:W4:Y:S01]  /*18f60*/  LDL.LU.64 R138, [R1+0x2f0] ;  /* 0x0002f000018a7983 */ /* 0x002f220000300a00 */
[----:B------:R-:W-:-:S03]  /*18f70*/  IMAD.WIDE R144, R3, 0x4, R34 ;  /* 0x0000000403907825 */ /* 0x000fc600078e0222 */
[----:B------:R-:W4:Y:S04]  /*18f80*/  LDL.LU.64 R34, [R1+0x2e8] ;  /* 0x0002e80001227983 */ /* 0x000f280000300a00 */
[----:B------:R-:W-:Y:S04]  /*18f90*/  STL.64 [R1+0x3030], R144 ;  /* 0x0030309001007387 */ /* 0x000fe80000100a00 */
[----:B------:R3:W-:Y:S01]  /*18fa0*/  LDGSTS.E [R236+-0x67c00], [R144.64], P0 ;  /* 0x9840000090ec7fae */ /* 0x0007e20008121844 */
[----:B--2---:R-:W-:-:S05]  /*18fb0*/  IMAD.WIDE R136, R3, 0x4, R136 ;  /* 0x0000000403887825 */ /* 0x004fca00078e0288 */
[----:B------:R1:W-:Y:S04]  /*18fc0*/  STL.64 [R1+0x3028], R136 ;  /* 0x0030288801007387 */ /* 0x0003e80000100a00 */
[----:B------:R1:W-:Y:S04]  /*18fd0*/  LDGSTS.E [R0+-0x67800], [R136.64], P0 ;  /* 0x9880000088007fae */ /* 0x0003e80008121844 */
[----:B-1----:R-:W2:Y:S01]  /*18fe0*/  LDL.LU.64 R136, [R1+0x2e0] ;  /* 0x0002e00001887983 */ /* 0x002ea20000300a00 */
[----:B---3--:R-:W-:-:S03]  /*18ff0*/  IMAD.WIDE R144, R3, 0x4, R132 ;  /* 0x0000000403907825 */ /* 0x008fc600078e0284 */
[----:B------:R-:W3:Y:S04]  /*19000*/  LDL.LU.64 R132, [R1+0x2d8] ;  /* 0x0002d80001847983 */ /* 0x000ee80000300a00 */
[----:B------:R-:W-:Y:S04]  /*19010*/  STL.64 [R1+0x3020], R144 ;  /* 0x0030209001007387 */ /* 0x000fe80000100a00 */
[----:B------:R1:W-:Y:S01]  /*19020*/  LDGSTS.E [R236+-0x67400], [R144.64], P0 ;  /* 0x98c0000090ec7fae */ /* 0x0003e20008121844 */
[----:B------:R-:W-:-:S05]  /*19030*/  IMAD.WIDE R40, R3, 0x4, R40 ;  /* 0x0000000403287825 */ /* 0x000fca00078e0228 */
[----:B------:R1:W-:Y:S04]  /*19040*/  STL.64 [R1+0x3018], R40 ;  /* 0x0030182801007387 */ /* 0x0003e80000100a00 */
[----:B------:R1:W-:Y:S04]  /*19050*/  LDGSTS.E [R0+-0x67000], [R40.64], P0 ;  /* 0x9900000028007fae */ /* 0x0003e80008121844 */
[----:B-1----:R-:W3:Y:S01]  /*19060*/  LDL.LU.64 R40, [R1+0x2d0] ;  /* 0x0002d00001287983 */ /* 0x002ee20000300a00 */
[----:B------:R-:W-:-:S03]  /*19070*/  IMAD.WIDE R144, R3, 0x4, R38 ;  /* 0x0000000403907825 */ /* 0x000fc600078e0226 */
[----:B------:R-:W3:Y:S01]  /*19080*/  LDL.LU.64 R38, [R1+0x2c8] ;  /* 0x0002c80001267983 */ /* 0x000ee20000300a00 */
[----:B------:R-:W-:-:S03]  /*19090*/  IMAD.WIDE R142, R3, 0x4, R142 ;  /* 0x00000004038e7825 */ /* 0x000fc600078e028e */
        /* <DEDUP_REMOVED lines=20> */
[----:B--2---:R-:W-:-:S05]  /*191e0*/  IMAD.WIDE R144, R3, 0x4, R136 ;  /* 0x0000000403907825 */ /* 0x004fca00078e0288 */
[----:B------:R1:W-:Y:S01]  /*191f0*/  LDGSTS.E [R236+-0x65400], [R144.64], P0 ;  /* 0x9ac0000090ec7fae */ /* 0x0003e20008121844 */
[----:B---3--:R-:W-:-:S03]  /*19200*/  IMAD.WIDE R142, R3, 0x4, R132 ;  /* 0x00000004038e7825 */ /* 0x008fc600078e0284 */
[----:B------:R-:W2:Y:S04]  /*19210*/  LDL.LU.64 R132, [R1+0x2a0] ;  /* 0x0002a00001847983 */ /* 0x000ea80000300a00 */
[----:B------:R-:W3:Y:S04]  /*19220*/  LDL.LU.64 R136, [R1+0x298] ;  /* 0x0002980001887983 */ /* 0x000ee80000300a00 */
[----:B------:R1:W-:Y:S04]  /*19230*/  STL.64 [R1+0x2fe0], R144 ;  /* 0x002fe09001007387 */ /* 0x0003e80000100a00 */
[----:B------:R1:W-:Y:S04]  /*19240*/  STL.64 [R1+0x2fd8], R142 ;  /* 0x002fd88e01007387 */ /* 0x0003e80000100a00 */
[----:B------:R1:W-:Y:S04]  /*19250*/  LDGSTS.E [R0+-0x65000], [R142.64], P0 ;  /* 0x9b0000008e007fae */ /* 0x0003e80008121844 */
[----:B-1----:R-:W3:Y:S04]  /*19260*/  LDL.LU.64 R144, [R1+0x290] ;  /* 0x0002900001907983 */ /* 0x002ee80000300a00 */
[----:B------:R-:W3:Y:S01]  /*19270*/  LDL.LU.64 R142, [R1+0x288] ;  /* 0x00028800018e7983 */ /* 0x000ee20000300a00 */
[----:B------:R-:W-:-:S04]  /*19280*/  IMAD.WIDE R40, R3, 0x4, R40 ;  /* 0x0000000403287825 */ /* 0x000fc800078e0228 */
[C---:B------:R-:W-:Y:S01]  /*19290*/  IMAD.WIDE R38, R3.reuse, 0x4, R38 ;  /* 0x0000000403267825 */ /* 0x040fe200078e0226 */
[----:B------:R-:W-:Y:S04]  /*192a0*/  STL.64 [R1+0x2fd0], R40 ;  /* 0x002fd02801007387 */ /* 0x000fe80000100a00 */
[----:B------:R1:W-:Y:S04]  /*192b0*/  LDGSTS.E [R236+-0x64c00], [R40.64], P0 ;  /* 0x9b40000028ec7fae */ /* 0x0003e80008121844 */
[----:B------:R1:W-:Y:S04]  /*192c0*/  STL.64 [R1+0x2fc8], R38 ;  /* 0x002fc82601007387 */ /* 0x0003e80000100a00 */
[----:B------:R1:W-:Y:S04]  /*192d0*/  LDGSTS.E [R0+-0x64800], [R38.64], P0 ;  /* 0x9b80000026007fae */ /* 0x0003e80008121844 */
[----:B-1----:R-:W3:Y:S04]  /*192e0*/  LDL.LU.64 R38, [R1+0x280] ;  /* 0x0002800001267983 */ /* 0x002ee80000300a00 */
[----:B------:R-:W3:Y:S01]  /*192f0*/  LDL.LU.64 R40, [R1+0x278] ;  /* 0x0002780001287983 */ /* 0x000ee20000300a00 */
[----:B----4-:R-:W-:-:S04]  /*19300*/  IMAD.WIDE R130, R3, 0x4, R130 ;  /* 0x0000000403827825 */ /* 0x010fc800078e0282 */
[C---:B------:R-:W-:Y:S01]  /*19310*/  IMAD.WIDE R126, R3.reuse, 0x4, R126 ;  /* 0x00000004037e7825 */ /* 0x040fe200078e027e */
[----:B------:R1:W-:Y:S04]  /*19320*/  STL.64 [R1+0x2fc0], R130 ;  /* 0x002fc08201007387 */ /* 0x0003e80000100a00 */
[----:B------:R1:W-:Y:S04]  /*19330*/  LDGSTS.E [R236+-0x64400], [R130.64], P0 ;  /* 0x9bc0000082ec7fae */ /* 0x0003e80008121844 */
[----:B------:R4:W-:Y:S04]  /*19340*/  STL.64 [R1+0x2fb8], R126 ;  /* 0x002fb87e01007387 */ /* 0x0009e80000100a00 */
[----:B------:R4:W-:Y:S04]  /*19350*/  LDGSTS.E [R0+-0x64000], [R126.64], P0 ;  /* 0x9c0000007e007fae */ /* 0x0009e80008121844 */
[----:B-1----:R-:W3:Y:S01]  /*19360*/  LDL.LU.64 R130, [R1+0x250] ;  /* 0x0002500001827983 */ /* 0x002ee20000300a00 */
[----:B------:R-:W-:-:S03]  /*19370*/  IMAD.WIDE R138, R3, 0x4, R138 ;  /* 0x00000004038a7825 */ /* 0x000fc600078e028a */
[----:B----4-:R-:W4:Y:S04]  /*19380*/  LDL.LU.64 R126, [R1+0x220] ;  /* 0x00022000017e7983 */ /* 0x010f280000300a00 */
[----:B------:R-:W-:Y:S04]  /*19390*/  STL.64 [R1+0x2fb0], R138 ;  /* 0x002fb08a01007387 */ /* 0x000fe80000100a00 */
[----:B------:R1:W-:Y:S01]  /*193a0*/  LDGSTS.E [R236+-0x63c00], [R138.64], P0 ;  /* 0x9c4000008aec7fae */ /* 0x0003e20008121844 */
[----:B------:R-:W-:-:S05]  /*193b0*/  IMAD.WIDE R34, R3, 0x4, R34 ;  /* 0x0000000403227825 */ /* 0x000fca00078e0222 */
[----:B------:R1:W-:Y:S04]  /*193c0*/  STL.64 [R1+0x2fa8], R34 ;  /* 0x002fa82201007387 */ /* 0x0003e80000100a00 */
[----:B------:R1:W-:Y:S04]  /*193d0*/  LDGSTS.E [R0+-0x63800], [R34.64], P0 ;  /* 0x9c80000022007fae */ /* 0x0003e80008121844 */
[----:B-1----:R-:W4:Y:S04]  /*193e0*/  LDL.LU.64 R34, [R1+0x1f8] ;  /* 0x0001f80001227983 */ /* 0x002f280000300a00 */
[----:B------:R-:W4:Y:S01]  /*193f0*/  LDL.LU.64 R138, [R1+0x1c0] ;  /* 0x0001c000018a7983 */ /* 0x000f220000300a00 */
[----:B--2---:R-:W-:-:S04]  /*19400*/  IMAD.WIDE R132, R3, 0x4, R132 ;  /* 0x0000000403847825 */ /* 0x004fc800078e0284 */
[C---:B---3--:R-:W-:Y:S01]  /*19410*/  IMAD.WIDE R148, R3.reuse, 0x4, R136 ;  /* 0x0000000403947825 */ /* 0x048fe200078e0288 */
[----:B------:R1:W-:Y:S04]  /*19420*/  STL.64 [R1+0x2fa0], R132 ;  /* 0x002fa08401007387 */ /* 0x0003e80000100a00 */
[----:B------:R2:W-:Y:S04]  /*19430*/  STL.64 [R1+0x2f98], R148 ;  /* 0x002f989401007387 */ /* 0x0005e80000100a00 */
[----:B------:R-:W3:Y:S04]  /*19440*/  LDL.LU.64 R136, [R1+0x190] ;  /* 0x0001900001887983 */ /* 0x000ee80000300a00 */
[----:B------:R1:W-:Y:S01]  /*19450*/  LDGSTS.E [R236+-0x63400], [R132.64], P0 ;  /* 0x9cc0000084ec7fae */ /* 0x0003e20008121844 */
[----:B------:R-:W-:-:S03]  /*19460*/  IMAD.WIDE R144, R3, 0x4, R144 ;  /* 0x0000000403907825 */ /* 0x000fc600078e0290 */
[----:B------:R2:W-:Y:S04]  /*19470*/  LDGSTS.E [R0+-0x63000], [R148.64], P0 ;  /* 0x9d00000094007fae */ /* 0x0005e80008121844 */
[----:B------:R2:W-:Y:S04]  /*19480*/  LDGSTS.E [R236+-0x62c00], [R144.64], P0 ;  /* 0x9d40000090ec7fae */ /* 0x0005e80008121844 */
[----:B-1----:R-:W3:Y:S01]  /*19490*/  LDL.LU.64 R132, [R1+0x160] ;  /* 0x0001600001847983 */ /* 0x002ee20000300a00 */
[----:B------:R-:W-:-:S03]  /*194a0*/  IMAD.WIDE R142, R3, 0x4, R142 ;  /* 0x00000004038e7825 */ /* 0x000fc600078e028e */
[----:B--2---:R-:W2:Y:S04]  /*194b0*/  LDL.LU.64 R148, [R1+0x3658] ;  /* 0x0036580001947983 */ /* 0x004ea80000300a00 */
[----:B------:R1:W-:Y:S04]  /*194c0*/  STL.64 [R1+0x2f90], R144 ;  /* 0x002f909001007387 */ /* 0x0003e80000100a00 */
[----:B------:R1:W-:Y:S04]  /*194d0*/  LDGSTS.E [R0+-0x62800], [R142.64], P0 ;  /* 0x9d8000008e007fae */ /* 0x0003e80008121844 */
[----:B-1----:R-:W2:Y:S04]  /*194e0*/  LDL.LU.64 R144, [R1+0x3650] ;  /* 0x0036500001907983 */ /* 0x002ea80000300a00 */
[----:B------:R1:W-:Y:S04]  /*194f0*/  STL.64 [R1+0x2f88], R142 ;  /* 0x002f888e01007387 */ /* 0x0003e80000100a00 */
[----:B-1----:R-:W2:Y:S01]  /*19500*/  LDL.LU.64 R142, [R1+0x3648] ;  /* 0x00364800018e7983 */ /* 0x002ea20000300a00 */
[----:B------:R-:W-:-:S04]  /*19510*/  IMAD.WIDE R38, R3, 0x4, R38 ;  /* 0x0000000403267825 */ /* 0x000fc800078e0226 */
[C---:B------:R-:W-:Y:S01]  /*19520*/  IMAD.WIDE R40, R3.reuse, 0x4, R40 ;  /* 0x0000000403287825 */ /* 0x040fe200078e0228 */
[----:B------:R1:W-:Y:S04]  /*19530*/  STL.64 [R1+0x2f80], R38 ;  /* 0x002f802601007387 */ /* 0x0003e80000100a00 */
[----:B------:R1:W-:Y:S04]  /*19540*/  LDGSTS.E [R236+-0x62400], [R38.64], P0 ;  /* 0x9dc0000026ec7fae */ /* 0x0003e80008121844 */
[----:B------:R1:W-:Y:S04]  /*19550*/  STL.64 [R1+0x2f78], R40 ;  /* 0x002f782801007387 */ /* 0x0003e80000100a00 */
[----:B------:R1:W-:Y:S04]  /*19560*/  LDGSTS.E [R0+-0x62000], [R40.64], P0 ;  /* 0x9e00000028007fae */ /* 0x0003e80008121844 */
[----:B-1----:R-:W2:Y:S01]  /*19570*/  LDL.LU.64 R38, [R1+0x3d8] ;  /* 0x0003d80001267983 */ /* 0x002ea20000300a00 */
[----:B------:R-:W-:-:S03]  /*19580*/  IMAD.WIDE R40, R3, 0x4, R130 ;  /* 0x0000000403287825 */ /* 0x000fc600078e0282 */
[----:B------:R-:W2:Y:S01]  /*19590*/  LDL.LU.64 R130, [R1+0x3e0] ;  /* 0x0003e00001827983 */ /* 0x000ea20000300a00 */
[----:B----4-:R-:W-:-:S03]  /*195a0*/  IMAD.WIDE R126, R3, 0x4, R126 ;  /* 0x00000004037e7825 */ /* 0x010fc600078e027e */
[----:B------:R1:W-:Y:S04]  /*195b0*/  STL.64 [R1+0x2f70], R40 ;  /* 0x002f702801007387 */ /* 0x0003e80000100a00 */
[----:B------:R4:W-:Y:S04]  /*195c0*/  STL.64 [R1+0x2f68], R126 ;  /* 0x002f687e01007387 */ /* 0x0009e80000100a00 */
[----:B------:R1:W-:Y:S04]  /*195d0*/  LDGSTS.E [R236+-0x61c00], [R40.64], P0 ;  /* 0x9e40000028ec7fae */ /* 0x0003e80008121844 */
[----:B------:R4:W-:Y:S04]  /*195e0*/  LDGSTS.E [R0+-0x61800], [R126.64], P0 ;  /* 0x9e8000007e007fae */ /* 0x0009e80008121844 */
[----:B-1----:R-:W2:Y:S04]  /*195f0*/  LDL.LU.64 R40, [R1+0x3640] ;  /* 0x0036400001287983 */ /* 0x002ea80000300a00 */
[----:B----4-:R-:W4:Y:S01]  /*19600*/  LDL.LU.64 R126, [R1+0x3e8] ;  /* 0x0003e800017e7983 */ /* 0x010f220000300a00 */
[----:B------:R-:W-:-:S04]  /*19610*/  IMAD.WIDE R34, R3, 0x4, R34 ;  /* 0x0000000403227825 */ /* 0x000fc800078e0222 */
[C---:B------:R-:W-:Y:S01]  /*19620*/  IMAD.WIDE R138, R3.reuse, 0x4, R138 ;  /* 0x00000004038a7825 */ /* 0x040fe200078e028a */
[----:B------:R1:W-:Y:S04]  /*19630*/  STL.64 [R1+0x2f60], R34 ;  /* 0x002f602201007387 */ /* 0x0003e80000100a00 */
[----:B------:R1:W-:Y:S04]  /*19640*/  LDGSTS.E [R236+-0x61400], [R34.64], P0 ;  /* 0x9ec0000022ec7fae */ /* 0x0003e80008121844 */
[----:B------:R1:W-:Y:S04]  /*19650*/  STL.64 [R1+0x2f58], R138 ;  /* 0x002f588a01007387 */ /* 0x0003e80000100a00 */
[----:B------:R1:W-:Y:S04]  /*19660*/  LDGSTS.E [R0+-0x61000], [R138.64], P0 ;  /* 0x9f0000008a007fae */ /* 0x0003e80008121844 */
[----:B-1----:R-:W4:Y:S04]  /*19670*/  LDL.LU.64 R34, [R1+0x3f0] ;  /* 0x0003f00001227983 */ /* 0x002f280000300a00 */
[----:B------:R-:W4:Y:S01]  /*19680*/  LDL.LU.64 R138, [R1+0x3638] ;  /* 0x00363800018a7983 */ /* 0x000f220000300a00 */
[----:B---3--:R-:W-:-:S05]  /*19690*/  IMAD.WIDE R136, R3, 0x4, R136 ;  /* 0x0000000403887825 */ /* 0x008fca00078e0288 */
[----:B------:R1:W-:Y:S04]  /*196a0*/  STL.64 [R1+0x2f50], R136 ;  /* 0x002f508801007387 */ /* 0x0003e80000100a00 */
[----:B------:R1:W-:Y:S01]  /*196b0*/  LDGSTS.E [R236+-0x60c00], [R136.64], P0 ;  /* 0x9f40000088ec7fae */ /* 0x0003e20008121844 */
[----:B------:R-:W-:-:S03]  /*196c0*/  IMAD.WIDE R132, R3, 0x4, R132 ;  /* 0x0000000403847825 */ /* 0x000fc600078e0284 */
[----:B-1----:R-:W3:Y:S04]  /*196d0*/  LDL.LU.64 R136, [R1+0x3630] ;  /* 0x0036300001887983 */ /* 0x002ee80000300a00 */
[----:B------:R1:W-:Y:S04]  /*196e0*/  STL.64 [R1+0x2f48], R132 ;  /* 0x002f488401007387 */ /* 0x0003e80000100a00 */
[----:B------:R-:W3:Y:S04]  /*196f0*/  LDL.LU.64 R236, [R1+0x3d0] ;  /* 0x0003d00001ec7983 */ /* 0x000ee80000300a00 */
[----:B------:R-:W1:Y:S04]  /*19700*/  S2R R2, SR_TID.X ;  /* 0x0000000000027919 */ /* 0x000e680000002100 */
[----:B------:R1:W-:Y:S04]  /*19710*/  LDGSTS.E [R0+-0x60800], [R132.64], P0 ;  /* 0x9f80000084007fae */ /* 0x0003e80008121844 */
[----:B-1----:R-:W1:Y:S04]  /*19720*/  S2R R0, SR_TID.X ;  /* 0x0000000000007919 */ /* 0x002e680000002100 */
[----:B------:R-:W4:Y:S01]  /*19730*/  LDL.LU.64 R132, [R1+0x3628] ;  /* 0x0036280001847983 */ /* 0x000f220000300a00 */
[----:B------:R-:W-:-:S05]  /*19740*/  LOP3.LUT R2, R2, 0x7f, RZ, 0xc0, !PT ;  /* 0x0000007f02027812 */ /* 0x000fca00078ec0ff */
[----:B------:R-:W-:Y:S01]  /*19750*/  IMAD.SHL.U32 R3, R2, 0x4, RZ ;  /* 0x0000000402037824 */ /* 0x000fe200078e00ff */
[C---:B-1----:R-:W-:Y:S02]  /*19760*/  LOP3.LUT R2, R0.reuse, 0x60, RZ, 0xc0, !PT ;  /* 0x0000006000027812 */ /* 0x042fe400078ec0ff */
[----:B------:R-:W-:Y:S02]  /*19770*/  LOP3.LUT R0, R0, 0x60, RZ, 0xc0, !PT ;  /* 0x0000006000007812 */ /* 0x000fe400078ec0ff */
[----:B------:R-:W-:Y:S02]  /*19780*/  SHF.R.U32.HI R2, RZ, 0x1, R2 ;  /* 0x00000001ff027819 */ /* 0x000fe40000011602 */
[----:B------:R-:W-:Y:S02]  /*19790*/  SHF.R.U32.HI R0, RZ, 0x1, R0 ;  /* 0x00000001ff007819 */ /* 0x000fe40000011600 */
[C---:B------:R-:W-:Y:S02]  /*197a0*/  LOP3.LUT R2, R3.reuse, R2, RZ, 0x3c, !PT ;  /* 0x0000000203027212 */ /* 0x040fe400078e3cff */
[----:B------:R-:W-:Y:S01]  /*197b0*/  LOP3.LUT R0, R3, R0, RZ, 0x3c, !PT ;  /* 0x0000000003007212 */ /* 0x000fe200078e3cff */
[----:B------:R-:W-:-:S04]  /*197c0*/  IMAD.MOV.U32 R3, RZ, RZ, c[0x0][0x18c] ;  /* 0x00006300ff037624 */ /* 0x000fc800078e00ff */
[----:B------:R-:W-:-:S04]  /*197d0*/  IMAD.SHL.U32 R3, R3, 0x20, RZ ;  /* 0x0000002003037824 */ /* 0x000fc800078e00ff */
[----:B--2---:R-:W-:Y:S01]  /*197e0*/  IMAD.WIDE R38, R3, 0x4, R38 ;  /* 0x0000000403267825 */ /* 0x004fe200078e0226 */
[----:B------:R-:W-:-:S04]  /*197f0*/  LOP3.LUT R2, R2, 0x40, RZ, 0x3c, !PT ;  /* 0x0000004002027812 */ /* 0x000fc800078e3cff */
[----:B------:R1:W-:Y:S01]  /*19800*/  STL.64 [R1+0x2f40], R38 ;  /* 0x002f402601007387 */ /* 0x0003e20000100a00 */
[----:B---3--:R-:W-:Y:S01]  /*19810*/  IMAD.WIDE R236, R3, 0x4, R236 ;  /* 0x0000000403ec7825 */ /* 0x008fe200078e02ec */
[----:B------:R-:W-:Y:S02]  /*19820*/  IADD3 R3, R0, 0x100000, RZ ;  /* 0x0010000000037810 */ /* 0x000fe40007ffe0ff */
[----:B------:R-:W-:-:S03]  /*19830*/  IADD3 R0, R2, 0x100000, RZ ;  /* 0x0010000002007810 */ /* 0x000fc60007ffe0ff */
[----:B------:R2:W-:Y:S04]  /*19840*/  LDGSTS.E [R3+-0x60400], [R38.64], P0 ;  /* 0x9fc0000026037fae */ /* 0x0005e80008121844 */
[----:B------:R3:W-:Y:S01]  /*19850*/  LDGSTS.E [R0+-0x6fe00], [R236.64], P0 ;  /* 0x90200000ec007fae */ /* 0x0007e20008121844 */
[----:B--2---:R-:W-:-:S03]  /*19860*/  IMAD.MOV.U32 R3, RZ, RZ, c[0x0][0x18c] ;  /* 0x00006300ff037624 */ /* 0x004fc600078e00ff */
[----:B-1----:R-:W2:Y:S01]  /*19870*/  LDL.LU.64 R38, [R1+0x3620] ;  /* 0x0036200001267983 */ /* 0x002ea20000300a00 */
[----:B------:R-:W-:-:S03]  /*19880*/  IMAD.SHL.U32 R3, R3, 0x20, RZ ;  /* 0x0000002003037824 */ /* 0x000fc600078e00ff */
[----:B------:R-:W-:Y:S04]  /*19890*/  STL [R1+0x353c], R236 ;  /* 0x00353cec01007387 */ /* 0x000fe80000100800 */
[----:B------:R3:W-:Y:S02]  /*198a0*/  STL [R1+0x3538], R237 ;  /* 0x003538ed01007387 */ /* 0x0007e40000100800 */
[----:B---3--:R-:W-:-:S05]  /*198b0*/  IMAD.WIDE R236, R3, 0x4, R130 ;  /* 0x0000000403ec7825 */ /* 0x008fca00078e0282 */
[----:B------:R-:W-:Y:S04]  /*198c0*/  STL [R1+0x3534], R236 ;  /* 0x003534ec01007387 */ /* 0x000fe80000100800 */
[----:B------:R4:W-:Y:S04]  /*198d0*/  LDGSTS.E [R0+-0x6fa00], [R236.64], P0 ;  /* 0x90600000ec007fae */ /* 0x0009e80008121844 */
[----:B------:R4:W-:Y:S04]  /*198e0*/  STL [R1+0x3530], R237 ;  /* 0x003530ed01007387 */ /* 0x0009e80000100800 */
[----:B------:R-:W3:Y:S01]  /*198f0*/  LDL.LU.64 R130, [R1+0x418] ;  /* 0x0004180001827983 */ /* 0x000ee20000300a00 */
[----:B----4-:R-:W-:-:S05]  /*19900*/  IMAD.WIDE R236, R3, 0x4, R126 ;  /* 0x0000000403ec7825 */ /* 0x010fca00078e027e */
[----:B------:R-:W-:Y:S04]  /*19910*/  STL [R1+0x352c], R236 ;  /* 0x00352cec01007387 */ /* 0x000fe80000100800 */
[----:B------:R1:W-:Y:S04]  /*19920*/  LDGSTS.E [R0+-0x6f600], [R236.64], P0 ;  /* 0x90a00000ec007fae */ /* 0x0003e80008121844 */
[----:B------:R1:W-:Y:S04]  /*19930*/  STL [R1+0x3528], R237 ;  /* 0x003528ed01007387 */ /* 0x0003e80000100800 */
[----:B------:R-:W4:Y:S01]  /*19940*/  LDL.LU.64 R126, [R1+0x420] ;  /* 0x00042000017e7983 */ /* 0x000f220000300a00 */
[----:B-1----:R-:W-:-:S05]  /*19950*/  IMAD.WIDE R236, R3, 0x4, R34 ;  /* 0x0000000403ec7825 */ /* 0x002fca00078e0222 */
[----:B------:R-:W-:Y:S04]  /*19960*/  STL [R1+0x3524], R236 ;  /* 0x003524ec01007387 */ /* 0x000fe80000100800 */
[----:B------:R1:W-:Y:S04]  /*19970*/  LDGSTS.E [R0+-0x6f200], [R236.64], P0 ;  /* 0x90e00000ec007fae */ /* 0x0003e80008121844 */
[----:B------:R1:W-:Y:S04]  /*19980*/  STL [R1+0x3520], R237 ;  /* 0x003520ed01007387 */ /* 0x0003e80000100800 */
[----:B-1----:R-:W2:Y:S04]  /*19990*/  LDL.LU.64 R236, [R1+0x3f8] ;  /* 0x0003f80001ec7983 */ /* 0x002ea80000300a00 */
[----:B------:R-:W3:Y:S01]  /*199a0*/  LDL.LU.64 R34, [R1+0x428] ;  /* 0x0004280001227983 */ /* 0x000ee20000300a00 */
[----:B--2---:R-:W-:-:S05]  /*199b0*/  IMAD.WIDE R236, R3, 0x4, R236 ;  /* 0x0000000403ec7825 */ /* 0x004fca00078e02ec */
[----:B------:R-:W-:Y:S04]  /*199c0*/  STL [R1+0x351c], R236 ;  /* 0x00351cec01007387 */ /* 0x000fe80000100800 */
[----:B------:R1:W-:Y:S04]  /*199d0*/  LDGSTS.E [R0+-0x6ee00], [R236.64], P0 ;  /* 0x91200000ec007fae */ /* 0x0003e80008121844 */
[----:B------:R1:W-:Y:S04]  /*199e0*/  STL [R1+0x3518], R237 ;  /* 0x003518ed01007387 */ /* 0x0003e80000100800 */
[----:B-1----:R-:W2:Y:S02]  /*199f0*/  LDL.LU.64 R236, [R1+0x400] ;  /* 0x0004000001ec7983 */ /* 0x002ea40000300a00 */
        /* <DEDUP_REMOVED lines=13> */
[----:B------:R3:W-:Y:S02]  /*19ad0*/  STL [R1+0x3500], R237 ;  /* 0x003500ed01007387 */ /* 0x0007e40000100800 */
[----:B---3--:R-:W-:-:S05]  /*19ae0*/  IMAD.WIDE R236, R3, 0x4, R130 ;  /* 0x0000000403ec7825 */ /* 0x008fca00078e0282 */
[----:B------:R-:W-:Y:S04]  /*19af0*/  STL [R1+0x34fc], R236 ;  /* 0x0034fcec01007387 */ /* 0x000fe80000100800 */
[----:B------:R4:W-:Y:S04]  /*19b00*/  LDGSTS.E [R0+-0x6de00], [R236.64], P0 ;  /* 0x92200000ec007fae */ /* 0x0009e80008121844 */
[----:B------:R4:W-:Y:S02]  /*19b10*/  STL [R1+0x34f8], R237 ;  /* 0x0034f8ed01007387 */ /* 0x0009e40000100800 */
[----:B----4-:R-:W-:-:S05]  /*19b20*/  IMAD.WIDE R236, R3, 0x4, R126 ;  /* 0x0000000403ec7825 */ /* 0x010fca00078e027e */
[----:B------:R-:W-:Y:S04]  /*19b30*/  STL [R1+0x34f4], R236 ;  /* 0x0034f4ec01007387 */ /* 0x000fe80000100800 */
[----:B------:R1:W-:Y:S04]  /*19b40*/  LDGSTS.E [R0+-0x6da00], [R236.64], P0 ;  /* 0x92600000ec007fae */ /* 0x0003e80008121844 */
[----:B------:R1:W-:Y:S04]  /*19b50*/  STL [R1+0x34f0], R237 ;  /* 0x0034f0ed01007387 */ /* 0x0003e80000100800 */
[----:B------:R-:W2:Y:S01]  /*19b60*/  LDL.LU.64 R130, [R1+0x28] ;  /* 0x0000280001827983 */ /* 0x000ea20000300a00 */
[----:B-1----:R-:W-:-:S05]  /*19b70*/  IMAD.WIDE R236, R3, 0x4, R34 ;  /* 0x0000000403ec7825 */ /* 0x002fca00078e0222 */
[----:B------:R-:W-:Y:S04]  /*19b80*/  STL [R1+0x34ec], R236 ;  /* 0x0034ecec01007387 */ /* 0x000fe80000100800 */
[----:B------:R-:W3:Y:S04]  /*19b90*/  LDL.LU.64 R126, [R1+0x20] ;  /* 0x00002000017e7983 */ /* 0x000ee80000300a00 */
[----:B------:R1:W-:Y:S04]  /*19ba0*/  LDGSTS.E [R0+-0x6d600], [R236.64], P0 ;  /* 0x92a00000ec007fae */ /* 0x0003e80008121844 */
[----:B------:R1:W-:Y:S04]  /*19bb0*/  STL [R1+0x34e8], R237 ;  /* 0x0034e8ed01007387 */ /* 0x0003e80000100800 */
[----:B-1----:R-:W4:Y:S04]  /*19bc0*/  LDL.LU.64 R236, [R1+0x430] ;  /* 0x0004300001ec7983 */ /* 0x002f280000300a00 */
[----:B------:R-:W2:Y:S01]  /*19bd0*/  LDL.LU.64 R34, [R1+0x18] ;  /* 0x0000180001227983 */ /* 0x000ea20000300a00 */
[----:B----4-:R-:W-:-:S05]  /*19be0*/  IMAD.WIDE R236, R3, 0x4, R236 ;  /* 0x0000000403ec7825 */ /* 0x010fca00078e02ec */
[----:B------:R-:W-:Y:S04]  /*19bf0*/  STL [R1+0x34e4], R236 ;  /* 0x0034e4ec01007387 */ /* 0x000fe80000100800 */
[----:B------:R1:W-:Y:S04]  /*19c00*/  LDGSTS.E [R0+-0x6d200], [R236.64], P0 ;  /* 0x92e00000ec007fae */ /* 0x0003e80008121844 */
[----:B------:R1:W-:Y:S04]  /*19c10*/  STL [R1+0x34e0], R237 ;  /* 0x0034e0ed01007387 */ /* 0x0003e80000100800 */
[----:B-1----:R-:W4:Y:S04]  /*19c20*/  LDL.LU.64 R236, [R1+0x438] ;  /* 0x0004380001ec7983 */ /* 0x002f280000300a00 */
[----:B------:R-:W1:Y:S01]  /*19c30*/  S2R R2, SR_TID.X ;  /* 0x0000000000027919 */ /* 0x000e620000002100 */
[----:B----4-:R-:W-:-:S05]  /*19c40*/  IMAD.WIDE R236, R3, 0x4, R236 ;  /* 0x0000000403ec7825 */ /* 0x010fca00078e02ec */
[----:B------:R-:W-:Y:S04]  /*19c50*/  STL [R1+0x34dc], R236 ;  /* 0x0034dcec01007387 */ /* 0x000fe80000100800 */
[----:B------:R4:W-:Y:S04]  /*19c60*/  LDGSTS.E [R0+-0x6ce00], [R236.64], P0 ;  /* 0x93200000ec007fae */ /* 0x0009e80008121844 */
[----:B------:R4:W-:Y:S04]  /*19c70*/  STL [R1+0x34d8], R237 ;  /* 0x0034d8ed01007387 */ /* 0x0009e80000100800 */
[----:B----4-:R-:W4:Y:S04]  /*19c80*/  LDL.LU.64 R236, [R1+0x440] ;  /* 0x0004400001ec7983 */ /* 0x010f280000300a00 */
[----:B------:R-:W2:Y:S01]  /*19c90*/  S2R R3, SR_TID.X ;  /* 0x0000000000037919 */ /* 0x000ea20000002100 */
[----:B-1----:R-:W-:-:S04]  /*19ca0*/  LOP3.LUT R0, R2, 0x60, RZ, 0xc0, !PT ;  /* 0x0000006002007812 */ /* 0x002fc800078ec0ff */
[----:B------:R-:W-:Y:S02]  /*19cb0*/  SHF.R.U32.HI R0, RZ, 0x1, R0 ;  /* 0x00000001ff007819 */ /* 0x000fe40000011600 */
[----:B--2---:R-:W-:-:S05]  /*19cc0*/  LOP3.LUT R3, R3, 0x7f, RZ, 0xc0, !PT ;  /* 0x0000007f03037812 */ /* 0x004fca00078ec0ff */
[----:B------:R-:W-:-:S05]  /*19cd0*/  IMAD.SHL.U32 R3, R3, 0x4, RZ ;  /* 0x0000000403037824 */ /* 0x000fca00078e00ff */
[----:B------:R-:W-:Y:S01]  /*19ce0*/  LOP3.LUT R0, R3, R0, RZ, 0x3c, !PT ;  /* 0x0000000003007212 */ /* 0x000fe200078e3cff */
[----:B------:R-:W-:-:S03]  /*19cf0*/  IMAD.MOV.U32 R3, RZ, RZ, c[0x0][0x18c] ;  /* 0x00006300ff037624 */ /* 0x000fc600078e00ff */
[----:B------:R-:W-:Y:S01]  /*19d00*/  LOP3.LUT R0, R0, 0x40, RZ, 0x3c, !PT ;  /* 0x0000004000007812 */ /* 0x000fe200078e3cff */
[----:B------:R-:W-:-:S03]  /*19d10*/  IMAD.SHL.U32 R3, R3, 0x20, RZ ;  /* 0x0000002003037824 */ /* 0x000fc600078e00ff */
[----:B------:R-:W-:Y:S01]  /*19d20*/  IADD3 R0, R0, 0x100000, RZ ;  /* 0x0010000000007810 */ /* 0x000fe20007ffe0ff */
[----:B----4-:R-:W-:-:S05]  /*19d30*/  IMAD.WIDE R236, R3, 0x4, R236 ;  /* 0x0000000403ec7825 */ /* 0x010fca00078e02ec */
[----:B------:R-:W-:Y:S04]  /*19d40*/  STL [R1+0x34d4], R236 ;  /* 0x0034d4ec01007387 */ /* 0x000fe80000100800 */
[----:B------:R1:W-:Y:S04]  /*19d50*/  LDGSTS.E [R0+-0x6ca00], [R236.64], P0 ;  /* 0x93600000ec007fae */ /* 0x0003e80008121844 */
[----:B------:R1:W-:Y:S04]  /*19d60*/  STL [R1+0x34d0], R237 ;  /* 0x0034d0ed01007387 */ /* 0x0003e80000100800 */
[----:B-1----:R-:W2:Y:S01]  /*19d70*/  LDL.LU.64 R236, [R1+0x448] ;  /* 0x0004480001ec7983 */ /* 0x002ea20000300a00 */
[----:B------:R-:W-:-:S02]  /*19d80*/  LOP3.LUT R3, R2, 0x7f, RZ, 0xc0, !PT ;  /* 0x0000007f02037812 */ /* 0x000fc400078ec0ff */
[----:B------:R-:W-:-:S03]  /*19d90*/  LOP3.LUT R0, R2, 0x60, RZ, 0xc0, !PT ;  /* 0x0000006002007812 */ /* 0x000fc600078ec0ff */
[----:B------:R-:W-:Y:S01]  /*19da0*/  IMAD.SHL.U32 R3, R3, 0x4, RZ ;  /* 0x0000000403037824 */ /* 0x000fe200078e00ff */
[----:B------:R-:W-:-:S04]  /*19db0*/  SHF.R.U32.HI R0, RZ, 0x1, R0 ;  /* 0x00000001ff007819 */ /* 0x000fc80000011600 */
[----:B------:R-:W-:Y:S01]  /*19dc0*/  LOP3.LUT R0, R3, R0, RZ, 0x3c, !PT ;  /* 0x0000000003007212 */ /* 0x000fe200078e3cff */
[----:B------:R-:W-:-:S03]  /*19dd0*/  IMAD.MOV.U32 R3, RZ, RZ, c[0x0][0x18c] ;  /* 0x00006300ff037624 */ /* 0x000fc600078e00ff */
[----:B------:R-:W-:Y:S01]  /*19de0*/  LOP3.LUT R0, R0, 0x40, RZ, 0x3c, !PT ;  /* 0x0000004000007812 */ /* 0x000fe200078e3cff */
[----:B------:R-:W-:-:S03]  /*19df0*/  IMAD.SHL.U32 R3, R3, 0x20, RZ ;  /* 0x0000002003037824 */ /* 0x000fc600078e00ff */
[----:B------:R-:W-:Y:S01]  /*19e00*/  IADD3 R0, R0, 0x100000, RZ ;  /* 0x0010000000007810 */ /* 0x000fe20007ffe0ff */
[----:B--2---:R-:W-:-:S05]  /*19e10*/  IMAD.WIDE R236, R3, 0x4, R236 ;  /* 0x0000000403ec7825 */ /* 0x004fca00078e02ec */
[----:B------:R-:W-:Y:S04]  /*19e20*/  STL [R1+0x34cc], R236 ;  /* 0x0034ccec01007387 */ /* 0x000fe80000100800 */
[----:B------:R1:W-:Y:S04]  /*19e30*/  LDGSTS.E [R0+-0x6c600], [R236.64], P0 ;  /* 0x93a00000ec007fae */ /* 0x0003e80008121844 */
[----:B------:R1:W-:Y:S04]  /*19e40*/  STL [R1+0x34c8], R237 ;  /* 0x0034c8ed01007387 */ /* 0x0003e80000100800 */
[----:B-1----:R-:W2:Y:S04]  /*19e50*/  LDL.LU.64 R236, [R1+0x450] ;  /* 0x0004500001ec7983 */ /* 0x002ea80000300a00 */
[----:B------:R-:W1:Y:S01]  /*19e60*/  S2R R0, SR_TID.X ;  /* 0x0000000000007919 */ /* 0x000e620000002100 */
[----:B------:R-:W-:-:S05]  /*19e70*/  LOP3.LUT R2, R2, 0x7f, RZ, 0xc0, !PT ;  /* 0x0000007f02027812 */ /* 0x000fca00078ec0ff */
[----:B------:R-:W-:Y:S01]  /*19e80*/  IMAD.SHL.U32 R2, R2, 0x4, RZ ;  /* 0x0000000402027824 */ /* 0x000fe200078e00ff */
[----:B-1----:R-:W-:-:S04]  /*19e90*/  LOP3.LUT R0, R0, 0x60, RZ, 0xc0, !PT ;  /* 0x0000006000007812 */ /* 0x002fc800078ec0ff */
[----:B------:R-:W-:-:S04]  /*19ea0*/  SHF.R.U32.HI R0, RZ, 0x1, R0 ;  /* 0x00000001ff007819 */ /* 0x000fc80000011600 */
[----:B------:R-:W-:-:S04]  /*19eb0*/  LOP3.LUT R0, R2, R0, RZ, 0x3c, !PT ;  /* 0x0000000002007212 */ /* 0x000fc800078e3cff */
[----:B------:R-:W-:-:S04]  /*19ec0*/  LOP3.LUT R0, R0, 0x40, RZ, 0x3c, !PT ;  /* 0x0000004000007812 */ /* 0x000fc800078e3cff */
[----:B------:R-:W-:Y:S01]  /*19ed0*/  IADD3 R0, R0, 0x100000, RZ ;  /* 0x0010000000007810 */ /* 0x000fe20007ffe0ff */
[----:B--2---:R-:W-:-:S05]  /*19ee0*/  IMAD.WIDE R236, R3, 0x4, R236 ;  /* 0x0000000403ec7825 */ /* 0x004fca00078e02ec */
[----:B------:R1:W-:Y:S04]  /*19ef0*/  LDGSTS.E [R0+-0x6c200], [R236.64], P0 ;  /* 0x93e00000ec007fae */ /* 0x0003e80008121844 */
[----:B------:R-:W-:Y:S04]  /*19f00*/  STL [R1+0x34c4], R236 ;  /* 0x0034c4ec01007387 */ /* 0x000fe80000100800 */
[----:B------:R2:W-:Y:S01]  /*19f10*/  STL [R1+0x34c0], R237 ;  /* 0x0034c0ed01007387 */ /* 0x0005e20000100800 */
[----:B-1----:R-:W-:-:S03]  /*19f20*/  MOV R0, R131 ;  /* 0x0000008300007202 */ /* 0x002fc60000000f00 */
[----:B--2---:R-:W2:Y:S04]  /*19f30*/  LDL.LU.64 R236, [R1+0x10] ;  /* 0x0000100001ec7983 */ /* 0x004ea80000300a00 */
[----:B------:R1:W-:Y:S04]  /*19f40*/  STL [R1+0x34bc], R130 ;  /* 0x0034bc8201007387 */ /* 0x0003e80000100800 */
[----:B-1----:R-:W4:Y:S04]  /*19f50*/  LDL.LU.64 R130, [R1+0x3618] ;  /* 0x0036180001827983 */ /* 0x002f280000300a00 */
[----:B---3--:R-:W-:Y:S04]  /*19f60*/  STL [R1+0x34b8], R126 ;  /* 0x0034b87e01007387 */ /* 0x008fe80000100800 */
[----:B------:R1:W-:Y:S02]  /*19f70*/  STL [R1+0x34b4], R0 ;  /* 0x0034b40001007387 */ /* 0x0003e40000100800 */
[----:B-1----:R-:W-:-:S02]  /*19f80*/  IMAD.MOV.U32 R0, RZ, RZ, R127 ;  /* 0x000000ffff007224 */ /* 0x002fc400078e007f */
[----:B------:R-:W3:Y:S04]  /*19f90*/  LDL.LU.64 R126, [R1+0x3610] ;  /* 0x00361000017e7983 */ /* 0x000ee80000300a00 */
[----:B------:R-:W-:Y:S04]  /*19fa0*/  STL [R1+0x34b0], R34 ;  /* 0x0034b02201007387 */ /* 0x000fe80000100800 */
[----:B------:R1:W-:Y:S02]  /*19fb0*/  STL [R1+0x34ac], R0 ;  /* 0x0034ac0001007387 */ /* 0x0003e40000100800 */
[----:B-1----:R-:W-:-:S02]  /*19fc0*/  IMAD.MOV.U32 R0, RZ, RZ, R35 ;  /* 0x000000ffff007224 */ /* 0x002fc400078e0023 */
[----:B------:R-:W3:Y:S04]  /*19fd0*/  LDL.LU.64 R34, [R1+0x3608] ;  /* 0x0036080001227983 */ /* 0x000ee80000300a00 */
[----:B--2---:R-:W-:Y:S04]  /*19fe0*/  STL [R1+0x34a8], R236 ;  /* 0x0034a8ec01007387 */ /* 0x004fe80000100800 */
[----:B------:R1:W-:Y:S02]  /*19ff0*/  STL [R1+0x34a4], R0 ;  /* 0x0034a40001007387 */ /* 0x0003e40000100800 */
[----:B-1----:R-:W-:-:S02]  /*1a000*/  IMAD.MOV.U32 R0, RZ, RZ, R237 ;  /* 0x000000ffff007224 */ /* 0x002fc400078e00ed */
[----:B---3--:R-:W-:Y:S04]  /*1a010*/  STL [R1+0x34a0], R34 ;  /* 0x0034a02201007387 */ /* 0x008fe80000100800 */
[----:B------:R1:W-:Y:S04]  /*1a020*/  STL [R1+0x349c], R0 ;  /* 0x00349c0001007387 */ /* 0x0003e80000100800 */
[----:B------:R-:W-:Y:S04]  /*1a030*/  STL [R1+0x3494], R35 ;  /* 0x0034942301007387 */ /* 0x000fe80000100800 */
        /* <DEDUP_REMOVED lines=8> */
[----:B------:R-:W-:Y:S01]  /*1a0c0*/  STL [R1+0x3478], R50 ;  /* 0x0034783201007387 */ /* 0x000fe20000100800 */
[----:B-1----:R-:W-:-:S03]  /*1a0d0*/  IMAD.MOV.U32 R0, RZ, RZ, R125 ;  /* 0x000000ffff007224 */ /* 0x002fc600078e007d */
[----:B------:R-:W-:Y:S04]  /*1a0e0*/  STL [R1+0x346c], R51 ;  /* 0x00346c3301007387 */ /* 0x000fe80000100800 */
[----:B------:R-:W-:Y:S04]  /*1a0f0*/  STL [R1+0x3470], R52 ;  /* 0x0034703401007387 */ /* 0x000fe80000100800 */
[----:B------:R-:W-:Y:S04]  /*1a100*/  STL [R1+0x3468], R53 ;  /* 0x0034683501007387 */ /* 0x000fe80000100800 */
[----:B------:R1:W-:Y:S04]  /*1a110*/  STL [R1+0x3464], R124 ;  /* 0x0034647c01007387 */ /* 0x0003e80000100800 */
[----:B-1----:R-:W2:Y:S04]  /*1a120*/  LDL.LU.64 R124, [R1+0x3600] ;  /* 0x00360000017c7983 */ /* 0x002ea80000300a00 */
[----:B------:R-:W-:Y:S04]  /*1a130*/  STL [R1+0x3460], R56 ;  /* 0x0034603801007387 */ /* 0x000fe80000100800 */
        /* <DEDUP_REMOVED lines=47> */
[----:B--2---:R-:W-:Y:S04]  /*1a430*/  STL [R1+0x33a4], R124 ;  /* 0x0033a47c01007387 */ /* 0x004fe80000100800 */
[----:B------:R-:W-:Y:S04]  /*1a440*/  STL [R1+0x339c], R125 ;  /* 0x00339c7d01007387 */ /* 0x000fe80000100800 */
[----:B------:R-:W-:Y:S04]  /*1a450*/  STL [R1+0x33a0], R126 ;  /* 0x0033a07e01007387 */ /* 0x000fe80000100800 */
[----:B------:R-:W-:Y:S04]  /*1a460*/  STL [R1+0x3394], R127 ;  /* 0x0033947f01007387 */ /* 0x000fe80000100800 */
[----:B----4-:R-:W-:Y:S04]  /*1a470*/  STL [R1+0x3398], R130 ;  /* 0x0033988201007387 */ /* 0x010fe80000100800 */
        /* <DEDUP_REMOVED lines=147> */
[----:B------:R-:W4:Y:S04]  /*1adb0*/  LDL.LU.64 R40, [R1+0x5d0] ;  /* 0x0005d00001287983 */ /* 0x000f280000300a00 */
[----:B------:R-:W-:Y:S04]  /*1adc0*/  STL [R1+0x3144], R153 ;  /* 0x0031449901007387 */ /* 0x000fe80000100800 */
[----:B------:R-:W2:Y:S04]  /*1add0*/  LDL.LU.64 R38, [R1+0x5c8] ;  /* 0x0005c80001267983 */ /* 0x000ea80000300a00 */
[----:B------:R-:W-:Y:S04]  /*1ade0*/  STL [R1+0x3148], R158 ;  /* 0x0031489e01007387 */ /* 0x000fe80000100800 */
[----:B------:R-:W-:Y:S04]  /*1adf0*/  STL [R1+0x313c], R159 ;  /* 0x00313c9f01007387 */ /* 0x000fe80000100800 */
[----:B------:R-:W-:Y:S04]  /*1ae00*/  STL [R1+0x3140], R166 ;  /* 0x003140a601007387 */ /* 0x000fe80000100800 */
[----:B------:R-:W-:Y:S04]  /*1ae10*/  STL [R1+0x3134], R167 ;  /* 0x003134a701007387 */ /* 0x000fe80000100800 */
[----:B------:R-:W-:Y:S04]  /*1ae20*/  STL [R1+0x3138], R174 ;  /* 0x003138ae01007387 */ /* 0x000fe80000100800 */
[----:B------:R-:W2:Y:S04]  /*1ae30*/  LDL.LU.64 R34, [R1+0x5c0] ;  /* 0x0005c00001227983 */ /* 0x000ea80000300a00 */
[----:B-1----:R-:W1:Y:S04]  /*1ae40*/  S2R R0, SR_TID.X ;  /* 0x0000000000007919 */ /* 0x002e680000002100 */
[----:B------:R-:W3:Y:S04]  /*1ae50*/  S2R R237, SR_TID.X ;  /* 0x0000000000ed7919 */ /* 0x000ee80000002100 */
[----:B------:R-:W-:Y:S04]  /*1ae60*/  STL [R1+0x312c], R175 ;  /* 0x00312caf01007387 */ /* 0x000fe80000100800 */
[----:B------:R-:W2:Y:S04]  /*1ae70*/  LDL.LU.64 R56, [R1+0x5b8] ;  /* 0x0005b80001387983 */ /* 0x000ea80000300a00 */
[----:B------:R-:W-:Y:S04]  /*1ae80*/  STL [R1+0x3130], R182 ;  /* 0x003130b601007387 */ /* 0x000fe80000100800 */
[----:B------:R-:W-:Y:S04]  /*1ae90*/  STL [R1+0x3124], R183 ;  /* 0x003124b701007387 */ /* 0x000fe80000100800 */
[----:B------:R-:W-:Y:S01]  /*1aea0*/  STL [R1+0x3128], R190 ;  /* 0x003128be01007387 */ /* 0x000fe20000100800 */
[----:B-1----:R-:W-:-:S03]  /*1aeb0*/  LOP3.LUT R0, R0, 0x7f, RZ, 0xc0, !PT ;  /* 0x0000007f00007812 */ /* 0x002fc600078ec0ff */
[----:B------:R-:W-:Y:S04]  /*1aec0*/  STL [R1+0x311c], R191 ;  /* 0x00311cbf01007387 */ /* 0x000fe80000100800 */
[----:B------:R-:W-:Y:S01]  /*1aed0*/  STL [R1+0x3120], R196 ;  /* 0x003120c401007387 */ /* 0x000fe20000100800 */
[----:B---3--:R-:W-:-:S03]  /*1aee0*/  LOP3.LUT R237, R237, 0x60, RZ, 0xc0, !PT ;  /* 0x00000060eded7812 */ /* 0x008fc600078ec0ff */
[----:B------:R-:W3:Y:S04]  /*1aef0*/  LDL.LU.64 R52, [R1+0x5b0] ;  /* 0x0005b00001347983 */ /* 0x000ee80000300a00 */
[----:B------:R-:W-:Y:S04]  /*1af00*/  STL [R1+0x3114], R197 ;  /* 0x003114c501007387 */ /* 0x000fe80000100800 */
[----:B------:R-:W3:Y:S01]  /*1af10*/  LDL.LU.64 R50, [R1+0x5a8] ;  /* 0x0005a80001327983 */ /* 0x000ee20000300a00 */
[----:B------:R-:W-:-:S03]  /*1af20*/  IMAD.SHL.U32 R0, R0, 0x4, RZ ;  /* 0x0000000400007824 */ /* 0x000fc600078e00ff */
[----:B------:R-:W-:Y:S01]  /*1af30*/  STL [R1+0x3118], R200 ;  /* 0x003118c801007387 */ /* 0x000fe20000100800 */
[----:B------:R-:W-:-:S03]  /*1af40*/  SHF.R.U32.HI R237, RZ, 0x1, R237 ;  /* 0x00000001ffed7819 */ /* 0x000fc600000116ed */
[----:B------:R-:W-:Y:S04]  /*1af50*/  STL [R1+0x310c], R201 ;  /* 0x00310cc901007387 */ /* 0x000fe80000100800 */
[----:B------:R-:W-:Y:S04]  /*1af60*/  STL [R1+0x3110], R208 ;  /* 0x003110d001007387 */ /* 0x000fe80000100800 */
[----:B------:R-:W-:Y:S04]  /*1af70*/  STL [R1+0x3104], R209 ;  /* 0x003104d101007387 */ /* 0x000fe80000100800 */
[----:B------:R-:W-:Y:S01]  /*1af80*/  STL [R1+0x3108], R216 ;  /* 0x003108d801007387 */ /* 0x000fe20000100800 */
[----:B------:R-:W-:-:S03]  /*1af90*/  LOP3.LUT R237, R0, R237, RZ, 0x3c, !PT ;  /* 0x000000ed00ed7212 */ /* 0x000fc600078e3cff */
[----:B------:R-:W3:Y:S01]  /*1afa0*/  LDL.LU.64 R46, [R1+0x5a0] ;  /* 0x0005a000012e7983 */ /* 0x000ee20000300a00 */
[----:B------:R-:W-:-:S03]  /*1afb0*/  LOP3.LUT R237, R237, 0x40, RZ, 0x3c, !PT ;  /* 0x00000040eded7812 */ /* 0x000fc600078e3cff */
[----:B------:R-:W3:Y:S01]  /*1afc0*/  LDL.LU.64 R44, [R1+0x598] ;  /* 0x00059800012c7983 */ /* 0x000ee20000300a00 */
[----:B------:R-:W-:-:S03]  /*1afd0*/  IADD3 R4, R237, 0x100000, RZ ;  /* 0x00100000ed047810 */ /* 0x000fc60007ffe0ff */
[----:B------:R-:W-:Y:S01]  /*1afe0*/  STL [R1+0x30fc], R217 ;  /* 0x0030fcd901007387 */ /* 0x000fe20000100800 */
[----:B----4-:R-:W-:-:S03]  /*1aff0*/  IMAD.WIDE R8, R3, 0x4, R40 ;  /* 0x0000000403087825 */ /* 0x010fc600078e0228 */
[----:B------:R-:W4:Y:S04]  /*1b000*/  LDL.LU.64 R40, [R1+0x590] ;  /* 0x0005900001287983 */ /* 0x000f280000300a00 */
[----:B------:R1:W-:Y:S01]  /*1b010*/  LDGSTS.E [R4+-0x6be00], [R8.64], P0 ;  /* 0x9420000008047fae */ /* 0x0003e20008121844 */
[----:B--2---:R-:W-:-:S03]  /*1b020*/  IMAD.WIDE R6, R3, 0x4, R38 ;  /* 0x0000000403067825 */ /* 0x004fc600078e0226 */
[----:B------:R-:W2:Y:S04]  /*1b030*/  LDL.LU.64 R38, [R1+0x588] ;  /* 0x0005880001267983 */ /* 0x000ea80000300a00 */
[----:B------:R1:W-:Y:S04]  /*1b040*/  STL.64 [R1+0x2f38], R8 ;  /* 0x002f380801007387 */ /* 0x0003e80000100a00 */
[----:B------:R1:W-:Y:S02]  /*1b050*/  STL.64 [R1+0x2f30], R6 ;  /* 0x002f300601007387 */ /* 0x0003e40000100a00 */
[----:B-1----:R-:W-:-:S02]  /*1b060*/  IMAD.WIDE R8, R3, 0x4, R34 ;  /* 0x0000000403087825 */ /* 0x002fc400078e0222 */
[----:B------:R-:W2:Y:S01]  /*1b070*/  LDL.LU.64 R34, [R1+0x580] ;  /* 0x0005800001227983 */ /* 0x000ea20000300a00 */
[----:B------:R-:W-:-:S05]  /*1b080*/  IADD3 R0, R237, 0x100000, RZ ;  /* 0x00100000ed007810 */ /* 0x000fca0007ffe0ff */
[----:B------:R1:W-:Y:S04]  /*1b090*/  LDGSTS.E [R0+-0x6ba00], [R6.64], P0 ;  /* 0x9460000006007fae */ /* 0x0003e80008121844 */
[----:B------:R3:W-:Y:S01]  /*1b0a0*/  LDGSTS.E [R4+-0x6b600], [R8.64], P0 ;  /* 0x94a0000008047fae */ /* 0x0007e20008121844 */
[----:B-1----:R-:W-:-:S03]  /*1b0b0*/  IMAD.WIDE R6, R3, 0x4, R56 ;  /* 0x0000000403067825 */ /* 0x002fc600078e0238 */
        /* <DEDUP_REMOVED lines=23> */
[----:B--2---:R-:W-:-:S03]  /*1b230*/  IMAD.WIDE R6, R3, 0x4, R38 ;  /* 0x0000000403067825 */ /* 0x004fc600078e0226 */
[----:B------:R-:W2:Y:S04]  /*1b240*/  LDL.LU.64 R38, [R1+0x548] ;  /* 0x0005480001267983 */ /* 0x000ea80000300a00 */
[----:B------:R1:W-:Y:S04]  /*1b250*/  STL.64 [R1+0x2ef8], R8 ;  /* 0x002ef80801007387 */ /* 0x0003e80000100a00 */
[----:B------:R1:W-:Y:S04]  /*1b260*/  STL.64 [R1+0x2ef0], R6 ;  /* 0x002ef00601007387 */ /* 0x0003e80000100a00 */
[----:B------:R1:W-:Y:S02]  /*1b270*/  LDGSTS.E [R0+-0x69a00], [R6.64], P0 ;  /* 0x9660000006007fae */ /* 0x0003e40008121844 */
[----:B-1----:R-:W-:-:S02]  /*1b280*/  IMAD.WIDE R8, R3, 0x4, R34 ;  /* 0x0000000403087825 */ /* 0x002fc400078e0222 */
[----:B------:R-:W2:Y:S04]  /*1b290*/  LDL.LU.64 R34, [R1+0x540] ;  /* 0x0005400001227983 */ /* 0x000ea80000300a00 */
[----:B------:R3:W-:Y:S01]  /*1b2a0*/  LDGSTS.E [R4+-0x69600], [R8.64], P0 ;  /* 0x96a0000008047fae */ /* 0x0007e20008121844 */
[----:B------:R-:W-:-:S03]  /*1b2b0*/  IMAD.WIDE R6, R3, 0x4, R56 ;  /* 0x0000000403067825 */ /* 0x000fc600078e0238 */
        /* <DEDUP_REMOVED lines=19> */
[----:B------:R2:W-:Y:S04]  /*1b3f0*/  LDGSTS.E [R0+-0x68200], [R6.64], P0 ;  /* 0x97e0000006007fae */ /* 0x0005e80008121844 */
[----:B------:R-:W3:Y:S01]  /*1b400*/  LDL.LU.64 R44, [R1+0x510] ;  /* 0x00051000012c7983 */ /* 0x000ee20000300a00 */
[----:B----4-:R-:W-:-:S03]  /*1b410*/  IMAD.WIDE R8, R3, 0x4, R40 ;  /* 0x0000000403087825 */ /* 0x010fc600078e0228 */
[----:B------:R-:W4:Y:S01]  /*1b420*/  LDL.LU.64 R40, [R1+0x508] ;  /* 0x0005080001287983 */ /* 0x000f220000300a00 */
[----:B--2---:R-:W-:-:S03]  /*1b430*/  IMAD.WIDE R6, R3, 0x4, R38 ;  /* 0x0000000403067825 */ /* 0x004fc600078e0226 */
[----:B------:R1:W-:Y:S04]  /*1b440*/  STL.64 [R1+0x2eb8], R8 ;  /* 0x002eb80801007387 */ /* 0x0003e80000100a00 */
[----:B------:R1:W-:Y:S04]  /*1b450*/  LDGSTS.E [R4+-0x67e00], [R8.64], P0 ;  /* 0x9820000008047fae */ /* 0x0003e80008121844 */
[----:B------:R2:W-:Y:S04]  /*1b460*/  STL.64 [R1+0x2eb0], R6 ;  /* 0x002eb00601007387 */ /* 0x0005e80000100a00 */
[----:B------:R-:W4:Y:S04]  /*1b470*/  LDL.LU.64 R38, [R1+0x500] ;  /* 0x0005000001267983 */ /* 0x000f280000300a00 */
[----:B------:R2:W-:Y:S01]  /*1b480*/  LDGSTS.E [R0+-0x67a00], [R6.64], P0 ;  /* 0x9860000006007fae */ /* 0x0005e20008121844 */
[----:B-1----:R-:W-:-:S03]  /*1b490*/  IMAD.WIDE R8, R3, 0x4, R34 ;  /* 0x0000000403087825 */ /* 0x002fc600078e0222 */
[----:B------:R-:W4:Y:S04]  /*1b4a0*/  LDL.LU.64 R34, [R1+0x4f8] ;  /* 0x0004f80001227983 */ /* 0x000f280000300a00 */
[----:B------:R3:W-:Y:S04]  /*1b4b0*/  STL.64 [R1+0x2ea8], R8 ;  /* 0x002ea80801007387 */ /* 0x0007e80000100a00 */
[----:B------:R3:W-:Y:S01]  /*1b4c0*/  LDGSTS.E [R4+-0x67600], [R8.64], P0 ;  /* 0x98a0000008047fae */ /* 0x0007e20008121844 */
[----:B--2---:R-:W-:-:S05]  /*1b4d0*/  IMAD.WIDE R6, R3, 0x4, R56 ;  /* 0x0000000403067825 */ /* 0x004fca00078e0238 */
[----:B------:R1:W-:Y:S04]  /*1b4e0*/  STL.64 [R1+0x2ea0], R6 ;  /* 0x002ea00601007387 */ /* 0x0003e80000100a00 */
[----:B------:R1:W-:Y:S04]  /*1b4f0*/  LDGSTS.E [R0+-0x67200], [R6.64], P0 ;  /* 0x98e0000006007fae */ /* 0x0003e80008121844 */
[----:B------:R-:W2:Y:S01]  /*1b500*/  LDL.LU.64 R56, [R1+0x4f0] ;  /* 0x0004f00001387983 */ /* 0x000ea20000300a00 */
[----:B---3--:R-:W-:-:S03]  /*1b510*/  IMAD.WIDE R8, R3, 0x4, R52 ;  /* 0x0000000403087825 */ /* 0x008fc600078e0234 */
[----:B------:R-:W3:Y:S01]  /*1b520*/  LDL.LU.64 R52, [R1+0x4e8] ;  /* 0x0004e80001347983 */ /* 0x000ee20000300a00 */
[----:B-1----:R-:W-:-:S03]  /*1b530*/  IMAD.WIDE R6, R3, 0x4, R50 ;  /* 0x0000000403067825 */ /* 0x002fc600078e0232 */
[----:B------:R1:W-:Y:S04]  /*1b540*/  STL.64 [R1+0x2e98], R8 ;  /* 0x002e980801007387 */ /* 0x0003e80000100a00 */
[----:B------:R1:W-:Y:S04]  /*1b550*/  LDGSTS.E [R4+-0x66e00], [R8.64], P0 ;  /* 0x9920000008047fae */ /* 0x0003e80008121844 */
[----:B------:R1:W-:Y:S04]  /*1b560*/  STL.64 [R1+0x2e90], R6 ;  /* 0x002e900601007387 */ /* 0x0003e80000100a00 */
[----:B------:R-:W3:Y:S04]  /*1b570*/  LDL.LU.64 R50, [R1+0x4e0] ;  /* 0x0004e00001327983 */ /* 0x000ee80000300a00 */
[----:B------:R1:W-:Y:S02]  /*1b580*/  LDGSTS.E [R0+-0x66a00], [R6.64], P0 ;  /* 0x9960000006007fae */ /* 0x0003e40008121844 */
[----:B-1----:R-:W-:-:S02]  /*1b590*/  IMAD.WIDE R8, R3, 0x4, R46 ;  /* 0x0000000403087825 */ /* 0x002fc400078e022e */
[----:B------:R-:W3:Y:S02]  /*1b5a0*/  LDL.LU.64 R46, [R1+0x4d8] ;  /* 0x0004d800012e7983 */ /* 0x000ee40000300a00 */
[C---:B------:R-:W-:Y:S02]  /*1b5b0*/  IMAD.WIDE R6, R3.reuse, 0x4, R60 ;  /* 0x0000000403067825 */ /* 0x040fe400078e023c */
[----:B------:R1:W-:Y:S04]  /*1b5c0*/  STL.64 [R1+0x2e88], R8 ;  /* 0x002e880801007387 */ /* 0x0003e80000100a00 */
[----:B------:R1:W-:Y:S04]  /*1b5d0*/  LDGSTS.E [R4+-0x66600], [R8.64], P0 ;  /* 0x99a0000008047fae */ /* 0x0003e80008121844 */
[----:B------:R4:W-:Y:S04]  /*1b5e0*/  STL.64 [R1+0x2e80], R6 ;  /* 0x002e800601007387 */ /* 0x0009e80000100a00 */
[----:B------:R4:W-:Y:S01]  /*1b5f0*/  LDGSTS.E [R0+-0x66200], [R6.64], P0 ;  /* 0x99e0000006007fae */ /* 0x0009e20008121844 */
[----:B-1----:R-:W-:-:S03]  /*1b600*/  IMAD.WIDE R8, R3, 0x4, R44 ;  /* 0x0000000403087825 */ /* 0x002fc600078e022c */
[----:B------:R-:W3:Y:S04]  /*1b610*/  LDL.LU.64 R44, [R1+0x4d0] ;  /* 0x0004d000012c7983 */ /* 0x000ee80000300a00 */
[----:B------:R1:W-:Y:S01]  /*1b620*/  LDGSTS.E [R4+-0x65e00], [R8.64], P0 ;  /* 0x9a20000008047fae */ /* 0x0003e20008121844 */
[----:B----4-:R-:W-:-:S03]  /*1b630*/  IMAD.WIDE R6, R3, 0x4, R40 ;  /* 0x0000000403067825 */ /* 0x010fc600078e0228 */
        /* <DEDUP_REMOVED lines=11> */
[----:B------:R3:W-:Y:S04]  /*1b6f0*/  LDGSTS.E [R0+-0x65200], [R6.64], P0 ;  /* 0x9ae0000006007fae */ /* 0x0007e80008121844 */
[----:B------:R-:W4:Y:S04]  /*1b700*/  LDL.LU.64 R66, [R1+0x4b0] ;  /* 0x0004b00001427983 */ /* 0x000f280000300a00 */
[----:B------:R-:W4:Y:S01]  /*1b710*/  LDL.LU.64 R62, [R1+0x4a8] ;  /* 0x0004a800013e7983 */ /* 0x000f220000300a00 */
[----:B--2---:R-:W-:-:S05]  /*1b720*/  IMAD.WIDE R8, R3, 0x4, R56 ;  /* 0x0000000403087825 */ /* 0x004fca00078e0238 */
[----:B------:R1:W-:Y:S01]  /*1b730*/  STL.64 [R1+0x2e58], R8 ;  /* 0x002e580801007387 */ /* 0x0003e20000100a00 */
[----:B---3--:R-:W-:-:S03]  /*1b740*/  IMAD.WIDE R6, R3, 0x4, R52 ;  /* 0x0000000403067825 */ /* 0x008fc600078e0234 */
[----:B------:R1:W-:Y:S04]  /*1b750*/  LDGSTS.E [R4+-0x64e00], [R8.64], P0 ;  /* 0x9b20000008047fae */ /* 0x0003e80008121844 */
[----:B------:R2:W-:Y:S04]  /*1b760*/  STL.64 [R1+0x2e50], R6 ;  /* 0x002e500601007387 */ /* 0x0005e80000100a00 */
[----:B------:R2:W-:Y:S04]  /*1b770*/  LDGSTS.E [R0+-0x64a00], [R6.64], P0 ;  /* 0x9b60000006007fae */ /* 0x0005e80008121844 */
[----:B------:R-:W3:Y:S04]  /*1b780*/  LDL.LU.64 R60, [R1+0x4a0] ;  /* 0x0004a000013c7983 */ /* 0x000ee80000300a00 */
[----:B------:R-:W3:Y:S01]  /*1b790*/  LDL.LU.64 R56, [R1+0x498] ;  /* 0x0004980001387983 */ /* 0x000ee20000300a00 */
[----:B-1----:R-:W-:-:S05]  /*1b7a0*/  IMAD.WIDE R8, R3, 0x4, R50 ;  /* 0x0000000403087825 */ /* 0x002fca00078e0232 */
[----:B------:R1:W-:Y:S04]  /*1b7b0*/  STL.64 [R1+0x2e48], R8 ;  /* 0x002e480801007387 */ /* 0x0003e80000100a00 */
[----:B------:R1:W-:Y:S01]  /*1b7c0*/  LDGSTS.E [R4+-0x64600], [R8.64], P0 ;  /* 0x9ba0000008047fae */ /* 0x0003e20008121844 */
[----:B--2---:R-:W-:-:S05]  /*1b7d0*/  IMAD.WIDE R6, R3, 0x4, R46 ;  /* 0x0000000403067825 */ /* 0x004fca00078e022e */
[----:B------:R4:W-:Y:S04]  /*1b7e0*/  STL.64 [R1+0x2e40], R6 ;  /* 0x002e400601007387 */ /* 0x0009e80000100a00 */
[----:B------:R-:W3:Y:S04]  /*1b7f0*/  LDL.LU.64 R52, [R1+0x490] ;  /* 0x0004900001347983 */ /* 0x000ee80000300a00 */
[----:B------:R-:W3:Y:S04]  /*1b800*/  LDL.LU.64 R50, [R1+0x488] ;  /* 0x0004880001327983 */ /* 0x000ee80000300a00 */
[----:B------:R4:W-:Y:S04]  /*1b810*/  LDGSTS.E [R0+-0x64200], [R6.64], P0 ;  /* 0x9be0000006007fae */ /* 0x0009e80008121844 */
[----:B------:R-:W3:Y:S01]  /*1b820*/  LDL.LU.64 R46, [R1+0x480] ;  /* 0x00048000012e7983 */ /* 0x000ee20000300a00 */
[----:B-1----:R-:W-:-:S03]  /*1b830*/  IMAD.WIDE R8, R3, 0x4, R44 ;  /* 0x0000000403087825 */ /* 0x002fc600078e022c */
[----:B------:R-:W3:Y:S04]  /*1b840*/  LDL.LU.64 R44, [R1+0x478] ;  /* 0x00047800012c7983 */ /* 0x000ee80000300a00 */
[----:B------:R1:W-:Y:S04]  /*1b850*/  STL.64 [R1+0x2e38], R8 ;  /* 0x002e380801007387 */ /* 0x0003e80000100a00 */
[----:B------:R1:W-:Y:S01]  /*1b860*/  LDGSTS.E [R4+-0x63e00], [R8.64], P0 ;  /* 0x9c20000008047fae */ /* 0x0003e20008121844 */
[----:B----4-:R-:W-:-:S05]  /*1b870*/  IMAD.WIDE R6, R3, 0x4, R40 ;  /* 0x0000000403067825 */ /* 0x010fca00078e0228 */
[----:B------:R4:W-:Y:S04]  /*1b880*/  STL.64 [R1+0x2e30], R6 ;  /* 0x002e300601007387 */ /* 0x0009e80000100a00 */
[----:B------:R4:W-:Y:S04]  /*1b890*/  LDGSTS.E [R0+-0x63a00], [R6.64], P0 ;  /* 0x9c60000006007fae */ /* 0x0009e80008121844 */
[----:B------:R-:W2:Y:S01]  /*1b8a0*/  LDL.LU.64 R40, [R1+0x470] ;  /* 0x0004700001287983 */ /* 0x000ea20000300a00 */
[----:B-1----:R-:W-:-:S03]  /*1b8b0*/  IMAD.WIDE R8, R3, 0x4, R38 ;  /* 0x0000000403087825 */ /* 0x002fc600078e0226 */
[----:B------:R-:W2:Y:S04]  /*1b8c0*/  LDL.LU.64 R38, [R1+0x468] ;  /* 0x0004680001267983 */ /* 0x000ea80000300a00 */
[----:B------:R1:W-:Y:S04]  /*1b8d0*/  STL.64 [R1+0x2e28], R8 ;  /* 0x002e280801007387 */ /* 0x0003e80000100a00 */
[----:B------:R1:W-:Y:S01]  /*1b8e0*/  LDGSTS.E [R4+-0x63600], [R8.64], P0 ;  /* 0x9ca0000008047fae */ /* 0x0003e20008121844 */
[----:B----4-:R-:W-:-:S05]  /*1b8f0*/  IMAD.WIDE R6, R3, 0x4, R34 ;  /* 0x0000000403067825 */ /* 0x010fca00078e0222 */
[----:B------:R4:W-:Y:S04]  /*1b900*/  STL.64 [R1+0x2e20], R6 ;  /* 0x002e200601007387 */ /* 0x0009e80000100a00 */
[----:B------:R-:W2:Y:S04]  /*1b910*/  LDL.LU.64 R34, [R1+0x460] ;  /* 0x0004600001227983 */ /* 0x000ea80000300a00 */
[----:B------:R4:W-:Y:S01]  /*1b920*/  LDGSTS.E [R0+-0x63200], [R6.64], P0 ;  /* 0x9ce0000006007fae */ /* 0x0009e20008121844 */
[----:B-1----:R-:W-:-:S05]  /*1b930*/  IMAD.WIDE R8, R3, 0x4, R66 ;  /* 0x0000000403087825 */ /* 0x002fca00078e0242 */
[----:B------:R3:W-:Y:S01]  /*1b940*/  STL.64 [R1+0x2e18], R8 ;  /* 0x002e180801007387 */ /* 0x0007e20000100a00 */
[----:B----4-:R-:W-:-:S03]  /*1b950*/  IMAD.WIDE R6, R3, 0x4, R62 ;  /* 0x0000000403067825 */ /* 0x010fc600078e023e */
[----:B------:R3:W-:Y:S04]  /*1b960*/  LDGSTS.E [R4+-0x62e00], [R8.64], P0 ;  /* 0x9d20000008047fae */ /* 0x0007e80008121844 */
[----:B------:R1:W-:Y:S04]  /*1b970*/  STL.64 [R1+0x2e10], R6 ;  /* 0x002e100601007387 */ /* 0x0003e80000100a00 */
[----:B------:R1:W-:Y:S01]  /*1b980*/  LDGSTS.E [R0+-0x62a00], [R6.64], P0 ;  /* 0x9d60000006007fae */ /* 0x0003e20008121844 */
[----:B---3--:R-:W-:-:S04]  /*1b990*/  IMAD.WIDE R8, R3, 0x4, R60 ;  /* 0x0000000403087825 */ /* 0x008fc800078e023c */
[C---:B-1----:R-:W-:Y:S01]  /*1b9a0*/  IMAD.WIDE R6, R3.reuse, 0x4, R56 ;  /* 0x0000000403067825 */ /* 0x042fe200078e0238 */
[----:B------:R1:W-:Y:S04]  /*1b9b0*/  STL.64 [R1+0x2e08], R8 ;  /* 0x002e080801007387 */ /* 0x0003e80000100a00 */
[----:B------:R1:W-:Y:S04]  /*1b9c0*/  LDGSTS.E [R4+-0x62600], [R8.64], P0 ;  /* 0x9da0000008047fae */ /* 0x0003e80008121844 */
[----:B------:R3:W-:Y:S04]  /*1b9d0*/  STL.64 [R1+0x2e00], R6 ;  /* 0x002e000601007387 */ /* 0x0007e80000100a00 */
[----:B------:R3:W-:Y:S01]  /*1b9e0*/  LDGSTS.E [R0+-0x62200], [R6.64], P0 ;  /* 0x9de0000006007fae */ /* 0x0007e20008121844 */
[----:B-1----:R-:W-:-:S04]  /*1b9f0*/  IMAD.WIDE R8, R3, 0x4, R52 ;  /* 0x0000000403087825 */ /* 0x002fc800078e0234 */
[C---:B---3--:R-:W-:Y:S01]  /*1ba00*/  IMAD.WIDE R6, R3.reuse, 0x4, R50 ;  /* 0x0000000403067825 */ /* 0x048fe200078e0232 */
[----:B------:R1:W-:Y:S04]  /*1ba10*/  STL.64 [R1+0x2df8], R8 ;  /* 0x002df80801007387 */ /* 0x0003e80000100a00 */
[----:B------:R1:W-:Y:S04]  /*1ba20*/  LDGSTS.E [R4+-0x61e00], [R8.64], P0 ;  /* 0x9e20000008047fae */ /* 0x0003e80008121844 */
[----:B------:R3:W-:Y:S04]  /*1ba30*/  STL.64 [R1+0x2df0], R6 ;  /* 0x002df00601007387 */ /* 0x0007e80000100a00 */
[----:B------:R3:W-:Y:S01]  /*1ba40*/  LDGSTS.E [R0+-0x61a00], [R6.64], P0 ;  /* 0x9e60000006007fae */ /* 0x0007e20008121844 */
[----:B-1----:R-:W-:-:S04]  /*1ba50*/  IMAD.WIDE R8, R3, 0x4, R46 ;  /* 0x0000000403087825 */ /* 0x002fc800078e022e */
[----:B---3--:R-:W-:Y:S01]  /*1ba60*/  IMAD.WIDE R6, R3, 0x4, R44 ;  /* 0x0000000403067825 */ /* 0x008fe200078e022c */
[----:B------:R2:W-:Y:S04]  /*1ba70*/  STL.64 [R1+0x2de8], R8 ;  /* 0x002de80801007387 */ /* 0x0005e80000100a00 */
[----:B------:R2:W-:Y:S04]  /*1ba80*/  LDGSTS.E [R4+-0x61600], [R8.64], P0 ;  /* 0x9ea0000008047fae */ /* 0x0005e80008121844 */
[----:B------:R1:W-:Y:S04]  /*1ba90*/  STL.64 [R1+0x2de0], R6 ;  /* 0x002de00601007387 */ /* 0x0003e80000100a00 */
[----:B------:R1:W-:Y:S04]  /*1baa0*/  LDGSTS.E [R0+-0x61200], [R6.64], P0 ;  /* 0x9ee0000006007fae */ /* 0x0003e80008121844 */
[----:B------:R-:W3:Y:S01]  /*1bab0*/  S2R R69, SR_TID.X ;  /* 0x0000000000457919 */ /* 0x000ee20000002100 */
[----:B------:R-:W-:-:S04]  /*1bac0*/  IMAD.MOV.U32 R2, RZ, RZ, c[0x0][0x188] ;  /* 0x00006200ff027624 */ /* 0x000fc800078e00ff */
[----:B------:R-:W-:Y:S02]  /*1bad0*/  IMAD.SHL.U32 R2, R2, 0x20, RZ ;  /* 0x0000002002027824 */ /* 0x000fe400078e00ff */
[----:B--2---:R-:W-:-:S04]  /*1bae0*/  IMAD.WIDE R8, R3, 0x4, R40 ;  /* 0x0000000403087825 */ /* 0x004fc800078e0228 */
[C---:B-1----:R-:W-:Y:S01]  /*1baf0*/  IMAD.WIDE R6, R3.reuse, 0x4, R38 ;  /* 0x0000000403067825 */ /* 0x042fe200078e0226 */
[----:B------:R1:W-:Y:S04]  /*1bb00*/  STL.64 [R1+0x2dd8], R8 ;  /* 0x002dd80801007387 */ /* 0x0003e80000100a00 */
[----:B------:R1:W-:Y:S04]  /*1bb10*/  LDGSTS.E [R4+-0x60e00], [R8.64], P0 ;  /* 0x9f20000008047fae */ /* 0x0003e80008121844 */
[----:B------:R2:W-:Y:S04]  /*1bb20*/  STL.64 [R1+0x2dd0], R6 ;  /* 0x002dd00601007387 */ /* 0x0005e80000100a00 */
[----:B------:R2:W-:Y:S01]  /*1bb30*/  LDGSTS.E [R0+-0x60a00], [R6.64], P0 ;  /* 0x9f60000006007fae */ /* 0x0005e20008121844 */
[----:B-1----:R-:W-:-:S04]  /*1bb40*/  IMAD.WIDE R8, R3, 0x4, R34 ;  /* 0x0000000403087825 */ /* 0x002fc800078e0222 */
[----:B--2---:R-:W-:Y:S01]  /*1bb50*/  IMAD.WIDE R6, R3, 0x4, R242 ;  /* 0x0000000403067825 */ /* 0x004fe200078e02f2 */
[----:B------:R1:W-:Y:S04]  /*1bb60*/  LDGSTS.E [R4+-0x60600], [R8.64], P0 ;  /* 0x9fa0000008047fae */ /* 0x0003e80008121844 */
[----:B------:R1:W5:Y:S04]  /*1bb70*/  LDL.LU.64 R242, [R1+0x35f0] ;  /* 0x0035f00001f27983 */ /* 0x0003680000300a00 */
[----:B------:R1:W-:Y:S04]  /*1bb80*/  STL.64 [R1+0x2dc8], R8 ;  /* 0x002dc80801007387 */ /* 0x0003e80000100a00 */
[----:B------:R1:W-:Y:S04]  /*1bb90*/  STL.64 [R1+0x2dc0], R6 ;  /* 0x002dc00601007387 */ /* 0x0003e80000100a00 */
[----:B------:R1:W-:Y:S04]  /*1bba0*/  STL [R1+0x3100], R170 ;  /* 0x003100aa01007387 */ /* 0x0003e80000100800 */
        /* <DEDUP_REMOVED lines=15> */
[----:B------:R1:W-:Y:S04]  /*1bca0*/  LDGSTS.E [R0+-0x60200], [R6.64], P0 ;  /* 0x9fe0000006007fae */ /* 0x0003e80008121844 */
[----:B------:R-:W0:Y:S01]  /*1bcb0*/  LDGDEPBAR ;  /* 0x00000000000079af */ /* 0x000e220000000000 */
[----:B------:R-:W-:Y:S05]  /*1bcc0*/  @P1 BRA `(.L_x_0) ;  /* 0x00007c9000001947 */ /* 0x000fea0003800000 */
[----:B-1-3--:R-:W-:Y:S01]  /*1bcd0*/  IMAD.SHL.U32 R0, R69, 0x20, RZ ;  /* 0x0000002045007824 */ /* 0x00afe200078e00ff */
[----:B------:R1:W-:Y:S01]  /*1bce0*/  STL [R1+0x18e0], RZ ;  /* 0x0018e0ff01007387 */ /* 0x0003e20000100800 */
[----:B------:R-:W-:Y:S01]  /*1bcf0*/  CS2R R224, SRZ ;  /* 0x0000000000e07805 */ /* 0x000fe2000001ff00 */
[----:B------:R-:W-:Y:S01]  /*1bd00*/  CS2R R226, SRZ ;  /* 0x0000000000e27805 */ /* 0x000fe2000001ff00 */
[----:B------:R-:W-:Y:S01]  /*1bd10*/  CS2R R220, SRZ ;  /* 0x0000000000dc7805 */ /* 0x000fe2000001ff00 */
[----:B------:R1:W-:Y:S01]  /*1bd20*/  STL [R1+0x35e4], R0 ;  /* 0x0035e40001007387 */ /* 0x0003e20000100800 */
[----:B------:R-:W-:Y:S01]  /*1bd30*/  CS2R R222, SRZ ;  /* 0x0000000000de7805 */ /* 0x000fe2000001ff00 */
[----:B------:R-:W-:Y:S01]  /*1bd40*/  CS2R R216, SRZ ;  /* 0x0000000000d87805 */ /* 0x000fe2000001ff00 */
[----:B------:R-:W-:Y:S01]  /*1bd50*/  CS2R R218, SRZ ;  /* 0x0000000000da7805 */ /* 0x000fe2000001ff00 */
[----:B------:R1:W-:Y:S01]  /*1bd60*/  STL [R1+0x18e4], RZ ;  /* 0x0018e4ff01007387 */ /* 0x0003e20000100800 */
        /* <DEDUP_REMOVED lines=68> */
[----:B------:R-:W-:-:S03]  /*1c1b0*/  CS2R R6, SRZ ;  /* 0x0000000000067805 */ /* 0x000fc6000001ff00 */
[----:B------:R1:W-:Y:S04]  /*1c1c0*/  STL [R1+0x18fc], RZ ;  /* 0x0018fcff01007387 */ /* 0x0003e80000100800 */
        /* <DEDUP_REMOVED lines=1504> */
[----:B------:R1:W-:Y:S04]  /*21fd0*/  STL [R1], RZ ;  /* 0x000000ff01007387 */ /* 0x0003e80000100800 */
        /* <DEDUP_REMOVED lines=406> */
[----:B------:R1:W-:Y:S01]  /*23940*/  STL [R1+0x148c], RZ ;  /* 0x00148cff01007387 */ /* 0x0003e20000100800 */
[----:B------:R-:W-:Y:S05]  /*23950*/  BRA `(.L_x_1) ;  /* 0x0004d39000007947 */ /* 0x000fea0003800000 */
.L_x_0:
[C---:B---3--:R-:W-:Y:S01]  /*23960*/  LOP3.LUT R5, R69.reuse, 0x7, RZ, 0xc0, !PT ;  /* 0x0000000745057812 */ /* 0x048fe200078ec0ff */
[----:B-1----:R-:W-:Y:S01]  /*23970*/  IMAD.SHL.U32 R7, R69, 0x2, RZ ;  /* 0x0000000245077824 */ /* 0x002fe200078e00ff */
[----:B------:R-:W-:Y:S01]  /*23980*/  SHF.R.S32.HI R0, RZ, 0x1f, R2 ;  /* 0x0000001fff007819 */ /* 0x000fe20000011402 */
[----:B------:R-:W-:Y:S01]  /*23990*/  IMAD.MOV.U32 R8, RZ, RZ, 0x4 ;  /* 0x00000004ff087424 */ /* 0x000fe200078e00ff */
[----:B------:R-:W-:Y:S01]  /*239a0*/  SHF.R.S32.HI R6, RZ, 0x1f, R3 ;  /* 0x0000001fff067819 */ /* 0x000fe20000011403 */
[----:B------:R-:W-:Y:S01]  /*239b0*/  IMAD R5, R5, 0x90, RZ ;  /* 0x0000009005057824 */ /* 0x000fe200078e02ff */
[----:B------:R-:W-:Y:S01]  /*239c0*/  SHF.L.U64.HI R0, R2, 0x2, R0 ;  /* 0x0000000202007819 */ /* 0x000fe20000010200 */
[----:B------:R-:W-:Y:S01]  /*239d0*/  STL [R1+0x30b8], RZ ;  /* 0x0030b8ff01007387 */ /* 0x000fe20000100800 */
[----:B------:R-:W-:Y:S01]  /*239e0*/  SHF.L.U64.HI R2, R3, 0x2, R6 ;  /* 0x0000000203027819 */ /* 0x000fe20000010206 */
[----:B------:R-:W-:Y:S01]  /*239f0*/  IMAD.SHL.U32 R6, R69, 0x20, RZ ;  /* 0x0000002045067824 */ /* 0x000fe200078e00ff */
[----:B------:R-:W-:Y:S01]  /*23a00*/  LOP3.LUT R5, R5, 0x30, R7, 0x78, !PT ;  /* 0x0000003005057812 */ /* 0x000fe200078e7807 */
[----:B------:R-:W-:Y:S01]  /*23a10*/  IMAD.MOV.U32 R7, RZ, RZ, -0x1 ;  /* 0xffffffffff077424 */ /* 0x000fe200078e00ff */
[----:B------:R-:W-:Y:S01]  /*23a20*/  LOP3.LUT R3, R69, 0x3, RZ, 0xc0, !PT ;  /* 0x0000000345037812 */ /* 0x000fe200078ec0ff */
[----:B------:R-:W-:Y:S01]  /*23a30*/  IMAD.MOV.U32 R68, RZ, RZ, 0x1f ;  /* 0x0000001fff447424 */ /* 0x000fe200078e00ff */
[----:B------:R-:W-:Y:S01]  /*23a40*/  STL [R1+0x35e4], R6 ;  /* 0x0035e40601007387 */ /* 0x000fe20000100800 */
[----:B------:R-:W-:Y:S01]  /*23a50*/  CS2R R224, SRZ ;  /* 0x0000000000e07805 */ /* 0x000fe2000001ff00 */
[----:B------:R-:W-:Y:S01]  /*23a60*/  CS2R R226, SRZ ;  /* 0x0000000000e27805 */ /* 0x000fe2000001ff00 */
[----:B------:R-:W-:Y:S01]  /*23a70*/  IMAD R3, R3, 0x820, RZ ;  /* 0x0000082003037824 */ /* 0x000fe200078e02ff */
[----:B------:R1:W-:Y:S01]  /*23a80*/  STL [R1+0x18ac], R8 ;  /* 0x0018ac0801007387 */ /* 0x0003e20000100800 */
[----:B------:R-:W-:Y:S01]  /*23a90*/  IADD3 R68, R68, c[0x0][0x180], RZ ;  /* 0x0000600044447a10 */ /* 0x000fe20007ffe0ff */
[----:B------:R-:W-:Y:S01]  /*23aa0*/  CS2R R220, SRZ ;  /* 0x0000000000dc7805 */ /* 0x000fe2000001ff00 */
[----:B------:R-:W-:Y:S01]  /*23ab0*/  CS2R R222, SRZ ;  /* 0x0000000000de7805 */ /* 0x000fe2000001ff00 */
[----:B------:R2:W-:Y:S01]  /*23ac0*/  STL [R1+0x2db0], R7 ;  /* 0x002db00701007387 */ /* 0x0005e20000100800 */
[----:B------:R-:W-:Y:S01]  /*23ad0*/  SHF.R.S32.HI R4, RZ, 0x1f, R68 ;  /* 0x0000001fff047819 */ /* 0x000fe20000011444 */
[----:B------:R-:W-:Y:S01]  /*23ae0*/  CS2R R216, SRZ ;  /* 0x0000000000d87805 */ /* 0x000fe2000001ff00 */
[----:B------:R-:W-:Y:S01]  /*23af0*/  LOP3.LUT R69, R3, 0x5c, R69, 0x78, !PT ;  /* 0x0000005c03457812 */ /* 0x000fe200078e7845 */
[----:B------:R3:W-:Y:S01]  /*23b00*/  STL [R1+0x18e0], RZ ;  /* 0x0018e0ff01007387 */ /* 0x0007e20000100800 */
[----:B------:R-:W-:Y:S01]  /*23b10*/  LEA.HI R4, R4, R68, RZ, 0x5 ;  /* 0x0000004404047211 */ /* 0x000fe200078f28ff */
[----:B------:R-:W-:Y:S01]  /*23b20*/  CS2R R218, SRZ ;  /* 0x0000000000da7805 */ /* 0x000fe2000001ff00 */
[----:B------:R-:W-:Y:S01]  /*23b30*/  LOP3.LUT R68, R5, 0x400, R6, 0xf8, !PT ;  /* 0x0000040005447812 */ /* 0x000fe200078ef806 */
[----:B------:R3:W-:Y:S01]  /*23b40*/  STL [R1+0x18e4], RZ ;  /* 0x0018e4ff01007387 */ /* 0x0007e20000100800 */
[----:B------:R-:W-:Y:S01]  /*23b50*/  SHF.R.S32.HI R70, RZ, 0x5, R4 ;  /* 0x00000005ff467819 */ /* 0x000fe20000011404 */
[----:B------:R-:W-:Y:S01]  /*23b60*/  CS2R R156, SRZ ;  /* 0x00000000009c7805 */ /* 0x000fe2000001ff00 */
[----:B------:R-:W-:Y:S01]  /*23b70*/  LOP3.LUT R3, R68, 0x40, RZ, 0x3c, !PT ;  /* 0x0000004044037812 */ /* 0x000fe200078e3cff */
        /* <DEDUP_REMOVED lines=63> */
[----:B-1----:R-:W-:Y:S01]  /*23f70*/  CS2R R8, SRZ ;  /* 0x0000000000087805 */ /* 0x002fe2000001ff00 */
[----:B------:R3:W-:Y:S01]  /*23f80*/  STL [R1+0x18f8], RZ ;  /* 0x0018f8ff01007387 */ /* 0x0007e20000100800 */
[----:B------:R-:W-:Y:S01]  /*23f90*/  CS2R R10, SRZ ;  /* 0x00000000000a7805 */ /* 0x000fe2000001ff00 */
[----:B------:R-:W-:Y:S01]  /*23fa0*/  CS2R R4, SRZ ;  /* 0x0000000000047805 */ /* 0x000fe2000001ff00 */
[----:B--2---:R-:W-:Y:S01]  /*23fb0*/  CS2R R6, SRZ ;  /* 0x0000000000067805 */ /* 0x004fe2000001ff00 */
[----:B------:R3:W-:Y:S01]  /*23fc0*/  STL [R1+0x18fc], RZ ;  /* 0x0018fcff01007387 */ /* 0x0007e20000100800 */
[----:B------:R-:W-:-:S02]  /*23fd0*/  IADD3 R70, R70, -0x5, RZ ;  /* 0xfffffffb46467810 */ /* 0x000fc40007ffe0ff */
[----:B------:R-:W-:Y:S01]  /*23fe0*/  LOP3.LUT R69, R69, 0x20, RZ, 0x3c, !PT ;  /* 0x0000002045457812 */ /* 0x000fe200078e3cff */
        /* <DEDUP_REMOVED lines=1834> */
[----:B------:R3:W-:Y:S04]  /*2b290*/  STL [R1+0x35c8], R68 ;  /* 0x0035c84401007387 */ /* 0x0007e80000100800 */
        /* <DEDUP_REMOVED lines=78> */
[----:B------:R3:W-:Y:S02]  /*2b780*/  STL [R1+0x35e0], R3 ;  /* 0x0035e00301007387 */ /* 0x0007e40000100800 */
.L_x_2:
[----:B---3--:R-:W2:Y:S01]  /*2b790*/  LDL.LU R3, [R1+0x2db0] ;  /* 0x002db00001037983 */ /* 0x008ea20000300800 */
[----:B------:R-:W-:-:S04]  /*2b7a0*/  DEPBAR.LE SB0, 0x8 ;  /* 0x000082000000791a */ /* 0x000fc80000000000 */
[----:B------:R-:W3:Y:S04]  /*2b7b0*/  LDL R68, [R1+0x35c8] ;  /* 0x0035c80001447983 */ /* 0x000ee80000100800 */
[----:B------:R-:W-:Y:S04]  /*2b7c0*/  STL [R1+0x3670], R0 ;  /* 0x0036700001007387 */ /* 0x000fe80000100800 */
[----:B------:R-:W-:Y:S04]  /*2b7d0*/  STL [R1+0x366c], R2 ;  /* 0x00366c0201007387 */ /* 0x000fe80000100800 */
[----:B-----5:R-:W-:Y:S04]  /*2b7e0*/  STL [R1+0x3668], R252 ;  /* 0x003668fc01007387 */ /* 0x020fe80000100800 */
[----:B-----5:R-:W-:Y:S04]  /*2b7f0*/  STL [R1+0x3664], R243 ;  /* 0x003664f301007387 */ /* 0x020fe80000100800 */
[----:B------:R-:W-:Y:S04]  /*2b800*/  STL [R1+0x3660], R242 ;  /* 0x003660f201007387 */ /* 0x000fe80000100800 */
[----:B------:R-:W1:Y:S02]  /*2b810*/  S2R R71, SR_TID.X ;  /* 0x0000000000477919 */ /* 0x000e640000002100 */
[----:B-1----:R-:W-:-:S02]  /*2b820*/  LOP3.LUT R69, R71, 0x3, RZ, 0xc0, !PT ;  /* 0x0000000347457812 */ /* 0x002fc400078ec0ff */
[----:B------:R-:W-:-:S03]  /*2b830*/  LOP3.LUT R70, R71, 0x3, RZ, 0xc0, !PT ;  /* 0x0000000347467812 */ /* 0x000fc600078ec0ff */
[----:B------:R-:W-:Y:S02]  /*2b840*/  IMAD R69, R69, 0x820, RZ ;  /* 0x0000082045457824 */ /* 0x000fe400078e02ff */
[----:B------:R-:W-:-:S03]  /*2b850*/  IMAD R70, R70, 0x820, RZ ;  /* 0x0000082046467824 */ /* 0x000fc600078e02ff */
[--C-:B------:R-:W-:Y:S02]  /*2b860*/  LOP3.LUT R69, R69, 0x5c, R71.reuse, 0x78, !PT ;  /* 0x0000005c45457812 */ /* 0x100fe400078e7847 */
[----:B------:R-:W-:Y:S02]  /*2b870*/  LOP3.LUT R70, R70, 0x5c, R71, 0x78, !PT ;  /* 0x0000005c46467812 */ /* 0x000fe400078e7847 */
[----:B------:R-:W-:Y:S01]  /*2b880*/  LOP3.LUT R69, R69, 0x20, RZ, 0x3c, !PT ;  /* 0x0000002045457812 */ /* 0x000fe200078e3cff */
[----:B------:R-:W-:Y:S01]  /*2b890*/  BAR.SYNC.DEFER_BLOCKING 0x0 ;  /* 0x0000000000007b1d */ /* 0x000fe20000010000 */
[----:B--2---:R-:W-:-:S04]  /*2b8a0*/  IADD3 R3, R3, 0x1, RZ ;  /* 0x0000000103037810 */ /* 0x004fc80007ffe0ff */
[----:B------:R-:W-:-:S04]  /*2b8b0*/  ISETP.GT.AND P0, PT, R3, 0x4, PT ;  /* 0x000000040300780c */ /* 0x000fc80003f04270 */
[----:B------:R-:W-:-:S04]  /*2b8c0*/  SEL R241, R3, RZ, !P0 ;  /* 0x000000ff03f17207 */ /* 0x000fc80004000000 */
[C---:B---3--:R-:W-:Y:S01]  /*2b8d0*/  LEA R196, R241.reuse, R68, 0x10 ;  /* 0x00000044f1c47211 */ /* 0x048fe200078e80ff */
[----:B------:R-:W-:Y:S01]  /*2b8e0*/  STL [R1+0x2db0], R241 ;  /* 0x002db0f101007387 */ /* 0x000fe20000100800 */
[C---:B------:R-:W-:Y:S02]  /*2b8f0*/  IMAD R3, R241.reuse, 0x10000, R70 ;  /* 0x00010000f1037824 */ /* 0x040fe400078e0246 */
[----:B------:R-:W-:Y:S01]  /*2b900*/  IMAD R240, R241, 0x10000, R69 ;  /* 0x00010000f1f07824 */ /* 0x000fe200078e0245 */
[----:B------:R-:W2:Y:S04]  /*2b910*/  LDL.LU.64 R192, [R1+0x18e0] ;  /* 0x0018e00001c07983 */ /* 0x000ea80000300a00 */
[----:B------:R-:W2:Y:S04]  /*2b920*/  LDL.LU.64 R194, [R1+0x18e8] ;  /* 0x0018e80001c27983 */ /* 0x000ea80000300a00 */
[----:B------:R-:W3:Y:S04]  /*2b930*/  LDL.LU.64 R188, [R1+0x1190] ;  /* 0x0011900001bc7983 */ /* 0x000ee80000300a00 */
[----:B------:R-:W3:Y:S04]  /*2b940*/  LDL.LU.64 R190, [R1+0x1198] ;  /* 0x0011980001be7983 */ /* 0x000ee80000300a00 */
[----:B------:R-:W4:Y:S04]  /*2b950*/  LDL.LU.64 R184, [R1+0xed0] ;  /* 0x000ed00001b87983 */ /* 0x000f280000300a00 */
[----:B------:R-:W4:Y:S04]  /*2b960*/  LDL.LU.64 R186, [R1+0xed8] ;  /* 0x000ed80001ba7983 */ /* 0x000f280000300a00 */
[----:B------:R-:W3:Y:S04]  /*2b970*/  LDL.LU.64 R164, [R1+0xc50] ;  /* 0x000c500001a47983 */ /* 0x000ee80000300a00 */
[----:B------:R-:W3:Y:S04]  /*2b980*/  LDL.LU.64 R166, [R1+0xc58] ;  /* 0x000c580001a67983 */ /* 0x000ee80000300a00 */
[----:B------:R-:W3:Y:S04]  /*2b990*/  LDL.LU.64 R160, [R1+0xb40] ;  /* 0x000b400001a07983 */ /* 0x000ee80000300a00 */
[----:B------:R-:W3:Y:S04]  /*2b9a0*/  LDL.LU.64 R162, [R1+0xb48] ;  /* 0x000b480001a27983 */ /* 0x000ee80000300a00 */
[----:B------:R-:W-:Y:S04]  /*2b9b0*/  LDS R88, [R3] ;  /* 0x0000000003587984 */ /* 0x000fe80000000800 */
[----:B------:R-:W-:Y:S04]  /*2b9c0*/  LDS R90, [R3+0x2000] ;  /* 0x00200000035a7984 */ /* 0x000fe80000000800 */
[----:B------:R-:W-:Y:S04]  /*2b9d0*/  LDS R89, [R240] ;  /* 0x00000000f0597984 */ /* 0x000fe80000000800 */
[----:B------:R-:W-:Y:S04]  /*2b9e0*/  LDS R91, [R240+0x2000] ;  /* 0x00200000f05b7984 */ /* 0x000fe80000000800 */
[----:B------:R-:W-:Y:S04]  /*2b9f0*/  LDSM.16.M88.4 R76, [R196+0x50000] ;  /* 0x05000000c44c783b */ /* 0x000fe80000000200 */
[----:B------:R-:W1:Y:S04]  /*2ba00*/  LDSM.16.M88.4 R68, [R196+0x50800] ;  /* 0x05080000c444783b */ /* 0x000e680000000200 */
[----:B------:R-:W4:Y:S04]  /*2ba10*/  LDL.LU.64 R180, [R1+0x940] ;  /* 0x0009400001b47983 */ /* 0x000f280000300a00 */
[----:B------:R-:W4:Y:S04]  /*2ba20*/  LDL.LU.64 R182, [R1+0x948] ;  /* 0x0009480001b67983 */ /* 0x000f280000300a00 */
[----:B------:R-:W-:Y:S04]  /*2ba30*/  LDS R92, [R3+0x80] ;  /* 0x00008000035c7984 */ /* 0x000fe80000000800 */
[----:B------:R-:W-:Y:S04]  /*2ba40*/  LDS R94, [R3+0x2080] ;  /* 0x00208000035e7984 */ /* 0x000fe80000000800 */
[----:B------:R-:W-:Y:S04]  /*2ba50*/  LDS R93, [R240+0x80] ;  /* 0x00008000f05d7984 */ /* 0x000fe80000000800 */
[----:B------:R-:W3:Y:S04]  /*2ba60*/  LDS R95, [R240+0x2080] ;  /* 0x00208000f05f7984 */ /* 0x000ee80000000800 */
[----:B------:R-:W4:Y:S04]  /*2ba70*/  LDL.LU.64 R176, [R1+0x7d0] ;  /* 0x0007d00001b07983 */ /* 0x000f280000300a00 */
[----:B------:R-:W4:Y:S04]  /*2ba80*/  LDL.LU.64 R178, [R1+0x7d8] ;  /* 0x0007d80001b27983 */ /* 0x000f280000300a00 */
[----:B------:R-:W-:Y:S04]  /*2ba90*/  LDS R96, [R3+0x100] ;  /* 0x0001000003607984 */ /* 0x000fe80000000800 */
[----:B------:R-:W-:Y:S04]  /*2baa0*/  LDS R98, [R3+0x2100] ;  /* 0x0021000003627984 */ /* 0x000fe80000000800 */
[----:B------:R-:W-:Y:S04]  /*2bab0*/  LDS R97, [R240+0x100] ;  /* 0x00010000f0617984 */ /* 0x000fe80000000800 */
[----:B------:R-:W4:Y:S04]  /*2bac0*/  LDS R99, [R240+0x2100] ;  /* 0x00210000f0637984 */ /* 0x000f280000000800 */
[----:B------:R-:W4:Y:S04]  /*2bad0*/  LDL.LU.64 R172, [R1+0x6c0] ;  /* 0x0006c00001ac7983 */ /* 0x000f280000300a00 */
[----:B------:R-:W4:Y:S04]  /*2bae0*/  LDL.LU.64 R174, [R1+0x6c8] ;  /* 0x0006c80001ae7983 */ /* 0x000f280000300a00 */
[----:B------:R-:W4:Y:S04]  /*2baf0*/  LDL.LU.64 R168, [R1+0x5a0] ;  /* 0x0005a00001a87983 */ /* 0x000f280000300a00 */
[----:B------:R-:W4:Y:S04]  /*2bb00*/  LDL.LU.64 R170, [R1+0x5a8] ;  /* 0x0005a80001aa7983 */ /* 0x000f280000300a00 */
[----:B------:R-:W-:Y:S04]  /*2bb10*/  LDS R100, [R3+0x180] ;  /* 0x0001800003647984 */ /* 0x000fe80000000800 */
[----:B------:R-:W-:Y:S04]  /*2bb20*/  LDS R102, [R3+0x2180] ;  /* 0x0021800003667984 */ /* 0x000fe80000000800 */
[----:B------:R-:W-:Y:S04]  /*2bb30*/  LDS R101, [R240+0x180] ;  /* 0x00018000f0657984 */ /* 0x000fe80000000800 */
[----:B------:R-:W2:Y:S04]  /*2bb40*/  LDS R103, [R240+0x2180] ;  /* 0x00218000f0677984 */ /* 0x000ea80000000800 */
[----:B------:R2:W-:Y:S04]  /*2bb50*/  STL [R1+0x3ff8], R241 ;  /* 0x003ff8f101007387 */ /* 0x0005e80000100800 */
[----:B-1----:R-:W-:Y:S04]  /*2bb60*/  STL [R1+0x42f8], R70 ;  /* 0x0042f84601007387 */ /* 0x002fe80000100800 */
[----:B------:R-:W-:Y:S04]  /*2bb70*/  STL [R1+0x42f4], R71 ;  /* 0x0042f44701007387 */ /* 0x000fe80000100800 */
[----:B------:R-:W-:Y:S04]  /*2bb80*/  LDS R104, [R3+0x200] ;  /* 0x0002000003687984 */ /* 0x000fe80000000800 */
[----:B------:R-:W-:Y:S04]  /*2bb90*/  LDS R106, [R3+0x2200] ;  /* 0x00220000036a7984 */ /* 0x000fe80000000800 */
[----:B------:R-:W-:Y:S04]  /*2bba0*/  LDS R105, [R240+0x200] ;  /* 0x00020000f0697984 */ /* 0x000fe80000000800 */
[----:B------:R-:W-:Y:S04]  /*2bbb0*/  LDS R107, [R240+0x2200] ;  /* 0x00220000f06b7984 */ /* 0x000fe80000000800 */
[----:B------:R-:W-:Y:S04]  /*2bbc0*/  LDS R140, [R3+0x280] ;  /* 0x00028000038c7984 */ /* 0x000fe80000000800 */
[----:B------:R-:W-:Y:S04]  /*2bbd0*/  LDS R142, [R3+0x2280] ;  /* 0x00228000038e7984 */ /* 0x000fe80000000800 */
[----:B------:R-:W-:Y:S04]  /*2bbe0*/  LDS R141, [R240+0x280] ;  /* 0x00028000f08d7984 */ /* 0x000fe80000000800 */
[----:B------:R-:W1:Y:S04]  /*2bbf0*/  LDS R143, [R240+0x2280] ;  /* 0x00228000f08f7984 */ /* 0x000e680000000800 */
        /* <DEDUP_REMOVED lines=28> */
[----:B------:R-:W-:Y:S01]  /*2bdc0*/  LDS R108, [R3+0x680] ;  /* 0x00068000036c7984 */ /* 0x000fe20000000800 */
[----:B--2---:R-:W-:Y:S03]  /*2bdd0*/  HMMA.1688.F32.TF32 R192, R88, R76, R192 ;  /* 0x0000004c58c0723c */ /* 0x004fe600000810c0 */
[----:B------:R-:W-:Y:S04]  /*2bde0*/  LDS R110, [R3+0x2680] ;  /* 0x00268000036e7984 */ /* 0x000fe80000000800 */
[----:B------:R-:W-:Y:S04]  /*2bdf0*/  LDS R109, [R240+0x680] ;  /* 0x00068000f06d7984 */ /* 0x000fe80000000800 */
[----:B------:R-:W2:Y:S04]  /*2be00*/  LDS R111, [R240+0x2680] ;  /* 0x00268000f06f7984 */ /* 0x000ea80000000800 */
[----:B------:R-:W-:Y:S04]  /*2be10*/  LDS R80, [R3+0x700] ;  /* 0x0007000003507984 */ /* 0x000fe80000000800 */
[----:B------:R-:W-:Y:S04]  /*2be20*/  LDS R82, [R3+0x2700] ;  /* 0x0027000003527984 */ /* 0x000fe80000000800 */
[----:B------:R-:W-:Y:S01]  /*2be30*/  LDS R81, [R240+0x700] ;  /* 0x00070000f0517984 */ /* 0x000fe20000000800 */
[----:B------:R-:W-:-:S03]  /*2be40*/  IMAD.MOV.U32 R241, RZ, RZ, R195 ;  /* 0x000000fffff17224 */ /* 0x000fc600078e00c3 */
[----:B------:R-:W-:Y:S04]  /*2be50*/  STL.64 [R1+0x1c70], R192 ;  /* 0x001c70c001007387 */ /* 0x000fe80000100a00 */
[----:B------:R3:W-:Y:S04]  /*2be60*/  STL [R1+0x1c78], R194 ;  /* 0x001c78c201007387 */ /* 0x0007e80000100800 */
[----:B------:R-:W1:Y:S04]  /*2be70*/  LDS R83, [R240+0x2700] ;  /* 0x00270000f0537984 */ /* 0x000e680000000800 */
[----:B------:R-:W-:Y:S01]  /*2be80*/  LDS R84, [R3+0x780] ;  /* 0x0007800003547984 */ /* 0x000fe20000000800 */
[-C--:B---3--:R-:W-:Y:S03]  /*2be90*/  HMMA.1688.F32.TF32 R192, R92, R76.reuse, R188 ;  /* 0x0000004c5cc0723c */ /* 0x088fe600000810bc */
[----:B------:R-:W-:Y:S04]  /*2bea0*/  LDS R86, [R3+0x2780] ;  /* 0x0027800003567984 */ /* 0x000fe80000000800 */
[----:B------:R-:W-:Y:S01]  /*2beb0*/  LDS R85, [R240+0x780] ;  /* 0x00078000f0557984 */ /* 0x000fe20000000800 */
[-C--:B----4-:R-:W-:Y:S03]  /*2bec0*/  HMMA.1688.F32.TF32 R188, R96, R76.reuse, R184 ;  /* 0x0000004c60bc723c */ /* 0x090fe600000810b8 */
[----:B------:R-:W3:Y:S05]  /*2bed0*/  LDS R87, [R240+0x2780] ;  /* 0x00278000f0577984 */ /* 0x000eea0000000800 */
[-C--:B------:R-:W-:Y:S07]  /*2bee0*/  HMMA.1688.F32.TF32 R184, R100, R76.reuse, R164 ;  /* 0x0000004c64b8723c */ /* 0x080fee00000810a4 */
[----:B------:R-:W-:Y:S04]  /*2bef0*/  STL.64 [R1+0x1cc0], R192 ;  /* 0x001cc0c001007387 */ /* 0x000fe80000100a00 */
[----:B------:R-:W-:Y:S04]  /*2bf00*/  STL.64 [R1+0x1cc8], R194 ;  /* 0x001cc8c201007387 */ /* 0x000fe80000100a00 */
[----:B------:R-:W4:Y:S04]  /*2bf10*/  LDL.LU.64 R164, [R1+0x1740] ;  /* 0x0017400001a47983 */ /* 0x000f280000300a00 */
[----:B------:R-:W-:Y:S04]  /*2bf20*/  STL.64 [R1+0x1e20], R188 ;  /* 0x001e20bc01007387 */ /* 0x000fe80000100a00 */
[----:B------:R-:W-:Y:S04]  /*2bf30*/  STL.64 [R1+0x1e28], R190 ;  /* 0x001e28be01007387 */ /* 0x000fe80000100a00 */
[----:B------:R-:W4:Y:S04]  /*2bf40*/  LDL.LU.64 R166, [R1+0x1748] ;  /* 0x0017480001a67983 */ /* 0x000f280000300a00 */
[----:B------:R-:W-:Y:S04]  /*2bf50*/  STL.64 [R1+0x1fa0], R184 ;  /* 0x001fa0b801007387 */ /* 0x000fe80000100a00 */
[----:B------:R2:W-:Y:S01]  /*2bf60*/  STL.64 [R1+0x1fa8], R186 ;  /* 0x001fa8ba01007387 */ /* 0x0005e20000100a00 */
[-C--:B-1----:R-:W-:Y:S03]  /*2bf70*/  HMMA.1688.F32.TF32 R180, R140, R76.reuse, R180 ;  /* 0x0000004c8cb4723c */ /* 0x082fe600000810b4 */
[----:B------:R-:W-:Y:S05]  /*2bf80*/  LDSM.16.M88.4 R192, [R196+0x59000] ;  /* 0x05900000c4c0783b */ /* 0x000fea0000000200 */
[-C--:B--2---:R-:W-:Y:S01]  /*2bf90*/  HMMA.1688.F32.TF32 R184, R104, R76.reuse, R160 ;  /* 0x0000004c68b8723c */ /* 0x084fe200000810a0 */
[----:B------:R-:W2:Y:S04]  /*2bfa0*/  LDL.LU.64 R160, [R1+0x1170] ;  /* 0x0011700001a07983 */ /* 0x000ea80000300a00 */
[----:B------:R-:W2:Y:S03]  /*2bfb0*/  LDL.LU.64 R162, [R1+0x1178] ;  /* 0x0011780001a27983 */ /* 0x000ea60000300a00 */
[-C--:B------:R-:W-:Y:S08]  /*2bfc0*/  HMMA.1688.F32.TF32 R176, R136, R76.reuse, R176 ;  /* 0x0000004c88b0723c */ /* 0x080ff000000810b0 */
[-C--:B------:R-:W-:Y:S07]  /*2bfd0*/  HMMA.1688.F32.TF32 R172, R132, R76.reuse, R172 ;  /* 0x0000004c84ac723c */ /* 0x080fee00000810ac */
[----:B------:R-:W-:Y:S01]  /*2bfe0*/  STL.64 [R1+0x20f0], R184 ;  /* 0x0020f0b801007387 */ /* 0x000fe20000100a00 */
[-C--:B------:R-:W-:Y:S03]  /*2bff0*/  HMMA.1688.F32.TF32 R168, R128, R76.reuse, R168 ;  /* 0x0000004c80a8723c */ /* 0x080fe600000810a8 */
[----:B------:R-:W-:Y:S04]  /*2c000*/  STL.64 [R1+0x20f8], R186 ;  /* 0x0020f8ba01007387 */ /* 0x000fe80000100a00 */
[----:B------:R-:W-:Y:S04]  /*2c010*/  STL.64 [R1+0x2440], R180 ;  /* 0x002440b401007387 */ /* 0x000fe80000100a00 */
[----:B------:R-:W-:Y:S04]  /*2c020*/  STL.64 [R1+0x2448], R182 ;  /* 0x002448b601007387 */ /* 0x000fe80000100a00 */
[----:B------:R-:W-:Y:S04]  /*2c030*/  STL.64 [R1+0x25b0], R176 ;  /* 0x0025b0b001007387 */ /* 0x000fe80000100a00 */
[----:B------:R1:W-:Y:S04]  /*2c040*/  STL.64 [R1+0x25b8], R178 ;  /* 0x0025b8b201007387 */ /* 0x0003e80000100a00 */
[----:B------:R-:W-:Y:S04]  /*2c050*/  STL.64 [R1+0x27b0], R172 ;  /* 0x0027b0ac01007387 */ /* 0x000fe80000100a00 */
[----:B------:R3:W-:Y:S01]  /*2c060*/  STL.64 [R1+0x27b8], R174 ;  /* 0x0027b8ae01007387 */ /* 0x0007e20000100a00 */
[-C--:B-1----:R-:W-:Y:S03]  /*2c070*/  HMMA.1688.F32.TF32 R176, R124, R76.reuse, R224 ;  /* 0x0000004c7cb0723c */ /* 0x082fe600000810e0 */
[----:B------:R-:W-:Y:S04]  /*2c080*/  STL.64 [R1+0x29b0], R168 ;  /* 0x0029b0a801007387 */ /* 0x000fe80000100a00 */
[----:B------:R1:W-:Y:S01]  /*2c090*/  STL.64 [R1+0x29b8], R170 ;  /* 0x0029b8aa01007387 */ /* 0x0003e20000100a00 */
[-C--:B---3--:R-:W-:Y:S08]  /*2c0a0*/  HMMA.1688.F32.TF32 R172, R120, R76.reuse, R220 ;  /* 0x0000004c78ac723c */ /* 0x088ff000000810dc */
[-C--:B-1----:R-:W-:Y:S07]  /*2c0b0*/  HMMA.1688.F32.TF32 R168, R116, R76.reuse, R216 ;  /* 0x0000004c74a8723c */ /* 0x082fee00000810d8 */
[----:B------:R-:W-:Y:S04]  /*2c0c0*/  STL.64 [R1+0x2aa0], R176 ;  /* 0x002aa0b001007387 */ /* 0x000fe80000100a00 */
[----:B------:R-:W-:Y:S04]  /*2c0d0*/  STL.64 [R1+0x2aa8], R178 ;  /* 0x002aa8b201007387 */ /* 0x000fe80000100a00 */
[----:B------:R-:W3:Y:S04]  /*2c0e0*/  LDL.LU.64 R184, [R1+0xec0] ;  /* 0x000ec00001b87983 */ /* 0x000ee80000300a00 */
[----:B------:R-:W-:Y:S04]  /*2c0f0*/  STL.64 [R1+0x2b70], R172 ;  /* 0x002b70ac01007387 */ /* 0x000fe80000100a00 */
[----:B------:R-:W-:Y:S04]  /*2c100*/  STL.64 [R1+0x2b78], R174 ;  /* 0x002b78ae01007387 */ /* 0x000fe80000100a00 */
[----:B------:R-:W3:Y:S04]  /*2c110*/  LDL.LU.64 R186, [R1+0xec8] ;  /* 0x000ec80001ba7983 */ /* 0x000ee80000300a00 */
[----:B------:R-:W-:Y:S04]  /*2c120*/  STL.64 [R1+0x2c20], R168 ;  /* 0x002c20a801007387 */ /* 0x000fe80000100a00 */
[----:B------:R1:W-:Y:S02]  /*2c130*/  STL.64 [R1+0x2c28], R170 ;  /* 0x002c28aa01007387 */ /* 0x0003e40000100a00 */
[-C--:B-1----:R-:W-:Y:S08]  /*2c140*/  HMMA.1688.F32.TF32 R168, R112, R76.reuse, R156 ;  /* 0x0000004c70a8723c */ /* 0x082ff0000008109c */
[-C--:B------:R-:W-:Y:S08]  /*2c150*/  HMMA.1688.F32.TF32 R156, R108, R76.reuse, R152 ;  /* 0x0000004c6c9c723c */ /* 0x080ff00000081098 */
[-C--:B------:R-:W-:Y:S07]  /*2c160*/  HMMA.1688.F32.TF32 R152, R80, R76.reuse, R144 ;  /* 0x0000004c5098723c */ /* 0x080fee0000081090 */
[----:B------:R-:W-:Y:S01]  /*2c170*/  STL.64 [R1+0x2cb0], R168 ;  /* 0x002cb0a801007387 */ /* 0x000fe20000100a00 */
[----:B------:R-:W-:Y:S03]  /*2c180*/  HMMA.1688.F32.TF32 R144, R84, R76, R72 ;  /* 0x0000004c5490723c */ /* 0x000fe60000081048 */
[----:B------:R-:W-:Y:S04]  /*2c190*/  STL.64 [R1+0x2cb8], R170 ;  /* 0x002cb8aa01007387 */ /* 0x000fe80000100a00 */
[----:B------:R-:W-:Y:S04]  /*2c1a0*/  STL.64 [R1+0x2d20], R156 ;  /* 0x002d209c01007387 */ /* 0x000fe80000100a00 */
[----:B------:R-:W-:Y:S04]  /*2c1b0*/  STL.64 [R1+0x2d28], R158 ;  /* 0x002d289e01007387 */ /* 0x000fe80000100a00 */
[----:B------:R-:W-:Y:S04]  /*2c1c0*/  STL.64 [R1+0x2d70], R152 ;  /* 0x002d709801007387 */ /* 0x000fe80000100a00 */
[----:B------:R-:W-:Y:S04]  /*2c1d0*/  STL.64 [R1+0x2d78], R154 ;  /* 0x002d789a01007387 */ /* 0x000fe80000100a00 */
[----:B------:R-:W3:Y:S04]  /*2c1e0*/  LDL.LU.64 R180, [R1+0xc30] ;  /* 0x000c300001b47983 */ /* 0x000ee80000300a00 */
[----:B------:R-:W-:Y:S04]  /*2c1f0*/  STL.64 [R1+0x2da0], R144 ;  /* 0x002da09001007387 */ /* 0x000fe80000100a00 */
[----:B------:R-:W-:Y:S04]  /*2c200*/  STL.64 [R1+0x2da8], R146 ;  /* 0x002da89201007387 */ /* 0x000fe80000100a00 */
[----:B------:R-:W3:Y:S01]  /*2c210*/  LDL.LU.64 R182, [R1+0xc38] ;  /* 0x000c380001b67983 */ /* 0x000ee20000300a00 */
[-C--:B----4-:R-:W-:Y:S11]  /*2c220*/  HMMA.1688.F32.TF32 R72, R88, R68.reuse, R164 ;  /* 0x000000445848723c */ /* 0x090ff600000810a4 */
[----:B------:R-:W-:Y:S11]  /*2c230*/  @!UPT UIADD3 URZ, URZ, URZ, URZ ;  /* 0x0000003f3f3ff290 */ /* 0x000ff6000fffe03f */
[----:B------:R-:W-:Y:S01]  /*2c240*/  @!UPT UIADD3 URZ, URZ, URZ, URZ ;  /* 0x0000003f3f3ff290 */ /* 0x000fe2000fffe03f */
[----:B------:R-:W-:Y:S04]  /*2c250*/  STL.64 [R1+0x1af0], R72 ;  /* 0x001af04801007387 */ /* 0x000fe80000100a00 */
[----:B------:R2:W-:Y:S04]  /*2c260*/  STL.64 [R1+0x1af8], R74 ;  /* 0x001af84a01007387 */ /* 0x0005e80000100a00 */
[----:B------:R-:W4:Y:S04]  /*2c270*/  LDL.LU.64 R176, [R1+0xa30] ;  /* 0x000a300001b07983 */ /* 0x000f280000300a00 */
[----:B------:R-:W4:Y:S01]  /*2c280*/  LDL.LU.64 R178, [R1+0xa38] ;  /* 0x000a380001b27983 */ /* 0x000f220000300a00 */
[-C--:B--2---:R-:W-:Y:S11]  /*2c290*/  HMMA.1688.F32.TF32 R72, R92, R68.reuse, R160 ;  /* 0x000000445c48723c */ /* 0x084ff600000810a0 */
[----:B------:R-:W-:Y:S11]  /*2c2a0*/  @!UPT UIADD3 URZ, URZ, URZ, URZ ;  /* 0x0000003f3f3ff290 */ /* 0x000ff6000fffe03f */
[----:B------:R-:W-:Y:S01]  /*2c2b0*/  @!UPT UIADD3 URZ, URZ, URZ, URZ ;  /* 0x0000003f3f3ff290 */ /* 0x000fe2000fffe03f */
[----:B------:R1:W-:Y:S04]  /*2c2c0*/  STL.64 [R1+0x1b60], R72 ;  /* 0x001b604801007387 */ /* 0x0003e80000100a00 */
[----:B------:R2:W-:Y:S04]  /*2c2d0*/  STL.64 [R1+0x1b68], R74 ;  /* 0x001b684a01007387 */ /* 0x0005e80000100a00 */
[----:B------:R-:W4:Y:S04]  /*2c2e0*/  LDL.LU.64 R144, [R1+0x930] ;  /* 0x0009300001907983 */ /* 0x000f280000300a00 */
[----:B------:R-:W4:Y:S04]  /*2c2f0*/  LDL.LU.64 R146, [R1+0x938] ;  /* 0x0009380001927983 */ /* 0x000f280000300a00 */
[----:B-1----:R-:W4:Y:S04]  /*2c300*/  LDL.LU.64 R72, [R1+0x7f0] ;  /* 0x0007f00001487983 */ /* 0x002f280000300a00 */
[----:B--2---:R-:W2:Y:S04]  /*2c310*/  LDL.LU.64 R74, [R1+0x7f8] ;  /* 0x0007f800014a7983 */ /* 0x004ea80000300a00 */
        /* <DEDUP_REMOVED lines=10> */
[----:B------:R-:W2:Y:S04]  /*2c3c0*/  LDL.LU.64 R152, [R1] ;  /* 0x0000000001987983 */ /* 0x000ea80000300a00 */
[----:B------:R-:W2:Y:S01]  /*2c3d0*/  LDL.LU.64 R154, [R1+0x8] ;  /* 0x00000800019a7983 */ /* 0x000ea20000300a00 */
[-C--:B---3--:R-:W-:Y:S11]  /*2c3e0*/  HMMA.1688.F32.TF32 R188, R96, R68.reuse, R184 ;  /* 0x0000004460bc723c */ /* 0x088ff600000810b8 */
[----:B------:R-:W-:Y:S11]  /*2c3f0*/  @!UPT UIADD3 URZ, URZ, URZ, URZ ;  /* 0x0000003f3f3ff290 */ /* 0x000ff6000fffe03f */
[----:B------:R-:W-:Y:S01]  /*2c400*/  @!UPT UIADD3 URZ, URZ, URZ, URZ ;  /* 0x0000003f3f3ff290 */ /* 0x000fe2000fffe03f */
[----:B------:R-:W-:Y:S04]  /*2c410*/  STL.64 [R1+0x1cb0], R188 ;  /* 0x001cb0bc01007387 */ /* 0x000fe80000100a00 */
[----:B------:R-:W-:Y:S01]  /*2c420*/  STL.64 [R1+0x1cb8], R190 ;  /* 0x001cb8be01007387 */ /* 0x000fe20000100a00 */
[-C--:B------:R-:W-:Y:S11]  /*2c430*/  HMMA.1688.F32.TF32 R184, R100, R68.reuse, R180 ;  /* 0x0000004464b8723c */ /* 0x080ff600000810b4 */
[----:B------:R-:W-:Y:S11]  /*2c440*/  @!UPT UIADD3 URZ, URZ, URZ, URZ ;  /* 0x0000003f3f3ff290 */ /* 0x000ff6000fffe03f */
[----:B------:R-:W-:Y:S01]  /*2c450*/  @!UPT UIADD3 URZ, URZ, URZ, URZ ;  /* 0x0000003f3f3ff290 */ /* 0x000fe2000fffe03f */
[----:B------:R-:W-:Y:S04]  /*2c460*/  STL.64 [R1+0x1e40], R184 ;  /* 0x001e40b801007387 */ /* 0x000fe80000100a00 */
[----:B------:R-:W-:Y:S01]  /*2c470*/  STL.64 [R1+0x1e48], R186 ;  /* 0x001e48ba01007387 */ /* 0x000fe20000100a00 */
[-C--:B----4-:R-:W-:Y:S08]  /*2c480*/  HMMA.1688.F32.TF32 R180, R104, R68.reuse, R176 ;  /* 0x0000004468b4723c */ /* 0x090ff000000810b0 */
[-C--:B------:R-:W-:Y:S01]  /*2c490*/  HMMA.1688.F32.TF32 R176, R140, R68.reuse, R144 ;  /* 0x000000448cb0723c */ /* 0x080fe20000081090 */
[----:B------:R-:W1:Y:S11]  /*2c4a0*/  LDSM.16.M88.4 R144, [R196+0x51000] ;  /* 0x05100000c490783b */ /* 0x000e760000000200 */
[----:B------:R-:W-:Y:S03]  /*2c4b0*/  @!UPT UIADD3 URZ, URZ, URZ, URZ ;  /* 0x0000003f3f3ff290 */ /* 0x000fe6000fffe03f */
[----:B------:R-:W-:Y:S04]  /*2c4c0*/  STL.64 [R1+0x1fc0], R180 ;  /* 0x001fc0b401007387 */ /* 0x000fe80000100a00 */
[----:B------:R-:W-:Y:S01]  /*2c4d0*/  STL.64 [R1+0x1fc8], R182 ;  /* 0x001fc8b601007387 */ /* 0x000fe20000100a00 */
[-C--:B--2---:R-:W-:Y:S03]  /*2c4e0*/  HMMA.1688.F32.TF32 R172, R132, R68.reuse, R172 ;  /* 0x0000004484ac723c */ /* 0x084fe600000810ac */
[----:B-1----:R-:W-:Y:S04]  /*2c4f0*/  STL [R1+0x4300], R146 ;  /* 0x0043009201007387 */ /* 0x002fe80000100800 */
[----:B------:R-:W-:Y:S04]  /*2c500*/  STL.64 [R1+0x23a0], R176 ;  /* 0x0023a0b001007387 */ /* 0x000fe80000100a00 */
[----:B------:R1:W-:Y:S02]  /*2c510*/  STL.64 [R1+0x23a8], R178 ;  /* 0x0023a8b201007387 */ /* 0x0003e40000100a00 */
[-C--:B-1----:R-:W-:Y:S02]  /*2c520*/  HMMA.1688.F32.TF32 R176, R136, R68.reuse, R72 ;  /* 0x0000004488b0723c */ /* 0x082fe40000081048 */
[----:B------:R-:W1:Y:S06]  /*2c530*/  LDSM.16.M88.4 R72, [R196+0x51800] ;  /* 0x05180000c448783b */ /* 0x000e6c0000000200 */
[-C--:B------:R-:W-:Y:S08]  /*2c540*/  HMMA.1688.F32.TF32 R168, R128, R68.reuse, R168 ;  /* 0x0000004480a8723c */ /* 0x080ff000000810a8 */
[-C--:B------:R-:W-:Y:S08]  /*2c550*/  HMMA.1688.F32.TF32 R164, R124, R68.reuse, R164 ;  /* 0x000000447ca4723c */ /* 0x080ff000000810a4 */
[-C--:B------:R-:W-:Y:S08]  /*2c560*/  HMMA.1688.F32.TF32 R160, R120, R68.reuse, R160 ;  /* 0x0000004478a0723c */ /* 0x080ff000000810a0 */
[-C--:B------:R-:W-:Y:S01]  /*2c570*/  HMMA.1688.F32.TF32 R156, R116, R68.reuse, R156 ;  /* 0x00000044749c723c */ /* 0x080fe2000008109c */
[----:B------:R-:W-:Y:S04]  /*2c580*/  STL [R1+0x42fc], R147 ;  /* 0x0042fc9301007387 */ /* 0x000fe80000100800 */
[----:B-1----:R-:W-:Y:S04]  /*2c590*/  STL [R1+0x4304], R74 ;  /* 0x0043044a01007387 */ /* 0x002fe80000100800 */
[----:B------:R-:W-:Y:S04]  /*2c5a0*/  STL.64 [R1+0x2520], R176 ;  /* 0x002520b001007387 */ /* 0x000fe80000100a00 */
[----:B------:R-:W-:Y:S04]  /*2c5b0*/  STL.64 [R1+0x2528], R178 ;  /* 0x002528b201007387 */ /* 0x000fe80000100a00 */
[----:B------:R-:W-:Y:S04]  /*2c5c0*/  STL [R1+0x42f0], R75 ;  /* 0x0042f04b01007387 */ /* 0x000fe80000100800 */
[----:B------:R-:W-:Y:S04]  /*2c5d0*/  STL.64 [R1+0x2730], R172 ;  /* 0x002730ac01007387 */ /* 0x000fe80000100a00 */
[----:B------:R-:W-:Y:S04]  /*2c5e0*/  STL.64 [R1+0x2738], R174 ;  /* 0x002738ae01007387 */ /* 0x000fe80000100a00 */
[----:B------:R-:W-:Y:S04]  /*2c5f0*/  STL.64 [R1+0x2850], R168 ;  /* 0x002850a801007387 */ /* 0x000fe80000100a00 */
[----:B------:R-:W-:Y:S04]  /*2c600*/  STL.64 [R1+0x2858], R170 ;  /* 0x002858aa01007387 */ /* 0x000fe80000100a00 */
[----:B------:R-:W-:Y:S04]  /*2c610*/  STL.64 [R1+0x2a30], R164 ;  /* 0x002a30a401007387 */ /* 0x000fe80000100a00 */
[----:B------:R-:W-:Y:S04]  /*2c620*/  STL.64 [R1+0x2a38], R166 ;  /* 0x002a38a601007387 */ /* 0x000fe80000100a00 */
[----:B------:R-:W-:Y:S04]  /*2c630*/  STL.64 [R1+0x2b10], R160 ;  /* 0x002b10a001007387 */ /* 0x000fe80000100a00 */
[----:B------:R-:W-:Y:S04]  /*2c640*/  STL.64 [R1+0x2b18], R162 ;  /* 0x002b18a201007387 */ /* 0x000fe80000100a00 */
[----:B------:R-:W2:Y:S04]  /*2c650*/  LDL.LU.64 R188, [R1+0x18c0] ;  /* 0x0018c00001bc7983 */ /* 0x000ea80000300a00 */
[----:B------:R-:W-:Y:S04]  /*2c660*/  STL.64 [R1+0x2bd0], R156 ;  /* 0x002bd09c01007387 */ /* 0x000fe80000100a00 */
[----:B------:R-:W-:Y:S04]  /*2c670*/  STL.64 [R1+0x2bd8], R158 ;  /* 0x002bd89e01007387 */ /* 0x000fe80000100a00 */
[----:B------:R-:W2:Y:S01]  /*2c680*/  LDL.LU.64 R190, [R1+0x18c8] ;  /* 0x0018c80001be7983 */ /* 0x000ea20000300a00 */
[-C--:B------:R-:W-:Y:S11]  /*2c690*/  HMMA.1688.F32.TF32 R152, R112, R68.reuse, R152 ;  /* 0x000000447098723c */ /* 0x080ff60000081098 */
[----:B------:R-:W-:Y:S11]  /*2c6a0*/  @!UPT UIADD3 URZ, URZ, URZ, URZ ;  /* 0x0000003f3f3ff290 */ /* 0x000ff6000fffe03f */
[----:B------:R-:W-:Y:S01]  /*2c6b0*/  @!UPT UIADD3 URZ, URZ, URZ, URZ ;  /* 0x0000003f3f3ff290 */ /* 0x000fe2000fffe03f */
[----:B------:R-:W-:Y:S04]  /*2c6c0*/  STL.64 [R1+0x2c70], R152 ;  /* 0x002c709801007387 */ /* 0x000fe80000100a00 */
[----:B------:R1:W-:Y:S04]  /*2c6d0*/  STL.64 [R1+0x2c78], R154 ;  /* 0x002c789a01007387 */ /* 0x0003e80000100a00 */
[----:B------:R-:W3:Y:S04]  /*2c6e0*/  LDL.LU.64 R184, [R1+0x1270] ;  /* 0x0012700001b87983 */ /* 0x000ee80000300a00 */
[----:B------:R-:W3:Y:S01]  /*2c6f0*/  LDL.LU.64 R186, [R1+0x1278] ;  /* 0x0012780001ba7983 */ /* 0x000ee20000300a00 */
[-C--:B-1----:R-:W-:Y:S03]  /*2c700*/  HMMA.1688.F32.TF32 R152, R108, R68.reuse, R244 ;  /* 0x000000446c98723c */ /* 0x082fe600000810f4 */
[----:B------:R-:W4:Y:S04]  /*2c710*/  LDL.LU.64 R180, [R1+0xf60] ;  /* 0x000f600001b47983 */ /* 0x000f280000300a00 */
        /* <DEDUP_REMOVED lines=9> */
[----:B------:R-:W-:Y:S04]  /*2c7b0*/  STL.64 [R1+0x2cf0], R152 ;  /* 0x002cf09801007387 */ /* 0x000fe80000100a00 */
[----:B------:R1:W-:Y:S04]  /*2c7c0*/  STL.64 [R1+0x2cf8], R154 ;  /* 0x002cf89a01007387 */ /* 0x0003e80000100a00 */
[----:B------:R-:W4:Y:S04]  /*2c7d0*/  LDL.LU.64 R160, [R1+0x6d0] ;  /* 0x0006d00001a07983 */ /* 0x000f280000300a00 */
[----:B------:R-:W4:Y:S01]  /*2c7e0*/  LDL.LU.64 R162, [R1+0x6d8] ;  /* 0x0006d80001a27983 */ /* 0x000f220000300a00 */
[-C--:B-1----:R-:W-:Y:S03]  /*2c7f0*/  HMMA.1688.F32.TF32 R152, R80, R68.reuse, R232 ;  /* 0x000000445098723c */ /* 0x082fe600000810e8 */
[----:B------:R-:W4:Y:S04]  /*2c800*/  LDL.LU.64 R156, [R1+0x5d0] ;  /* 0x0005d000019c7983 */ /* 0x000f280000300a00 */
[----:B------:R-:W4:Y:S11]  /*2c810*/  LDL.LU.64 R158, [R1+0x5d8] ;  /* 0x0005d800019e7983 */ /* 0x000f360000300a00 */
[----:B------:R-:W-:Y:S05]  /*2c820*/  @!UPT UIADD3 URZ, URZ, URZ, URZ ;  /* 0x0000003f3f3ff290 */ /* 0x000fea000fffe03f */
[----:B------:R1:W-:Y:S04]  /*2c830*/  STL.64 [R1+0x2d50], R152 ;  /* 0x002d509801007387 */ /* 0x0003e80000100a00 */
[----:B------:R1:W-:Y:S04]  /*2c840*/  STL.64 [R1+0x2d58], R154 ;  /* 0x002d589a01007387 */ /* 0x0003e80000100a00 */
[----:B-1----:R-:W4:Y:S04]  /*2c850*/  LDL.LU.64 R152, [R1+0x50] ;  /* 0x0000500001987983 */ /* 0x002f280000300a00 */
[----:B------:R-:W4:Y:S01]  /*2c860*/  LDL.LU.64 R154, [R1+0x58] ;  /* 0x00005800019a7983 */ /* 0x000f220000300a00 */
[----:B------:R-:W-:Y:S11]  /*2c870*/  HMMA.1688.F32.TF32 R148, R84, R68, R148 ;  /* 0x000000445494723c */ /* 0x000ff60000081094 */
[----:B------:R-:W-:Y:S11]  /*2c880*/  @!UPT UIADD3 URZ, URZ, URZ, URZ ;  /* 0x0000003f3f3ff290 */ /* 0x000ff6000fffe03f */
[----:B------:R-:W-:Y:S02]  /*2c890*/  @!UPT UIADD3 URZ, URZ, URZ, URZ ;  /* 0x0000003f3f3ff290 */ /* 0x000fe4000fffe03f */
[----:B------:R-:W-:Y:S01]  /*2c8a0*/  IMAD.MOV.U32 R0, RZ, RZ, R151 ;  /* 0x000000ffff007224 */ /* 0x000fe200078e0097 */
[----:B------:R1:W-:Y:S04]  /*2c8b0*/  STL.64 [R1+0x2d90], R148 ;  /* 0x002d909401007387 */ /* 0x0003e80000100a00 */
[----:B------:R2:W-:Y:S04]  /*2c8c0*/  STL [R1+0x2d98], R150 ;  /* 0x002d989601007387 */ /* 0x0005e80000100800 */
[----:B------:R-:W-:Y:S04]  /*2c8d0*/  STL [R1+0x4008], R0 ;  /* 0x0040080001007387 */ /* 0x000fe80000100800 */
[----:B-1----:R-:W4:Y:S01]  /*2c8e0*/  LDL.LU.64 R148, [R1+0x30] ;  /* 0x0000300001947983 */ /* 0x002f220000300a00 */
[-C--:B--2---:R-:W-:Y:S11]  /*2c8f0*/  HMMA.1688.F32.TF32 R188, R88, R144.reuse, R188 ;  /* 0x0000009058bc723c */ /* 0x084ff600000810bc */
[----:B------:R-:W-:Y:S11]  /*2c900*/  @!UPT UIADD3 URZ, URZ, URZ, URZ ;  /* 0x0000003f3f3ff290 */ /* 0x000ff6000fffe03f */
[----:B------:R-:W-:Y:S01]  /*2c910*/  @!UPT UIADD3 URZ, URZ, URZ, URZ ;  /* 0x0000003f3f3ff290 */ /* 0x000fe2000fffe03f */
[----:B------:R-:W-:Y:S04]  /*2c920*/  STL.64 [R1+0x1940], R188 ;  /* 0x001940bc01007387 */ /* 0x000fe80000100a00 */
[----:B------:R-:W-:Y:S04]  /*2c930*/  STL.64 [R1+0x1948], R190 ;  /* 0x001948be01007387 */ /* 0x000fe80000100a00 */
[----:B------:R-:W2:Y:S04]  /*2c940*/  LDL.LU.64 R150, [R1+0x38] ;  /* 0x0000380001967983 */ /* 0x000ea80000300a00 */
[----:B------:R-:W-:Y:S01]  /*2c950*/  LDSM.16.M88.4 R188, [R196+0x59800] ;  /* 0x05980000c4bc783b */ /* 0x000fe20000000200 */
[-C--:B---3--:R-:W-:Y:S11]  /*2c960*/  HMMA.1688.F32.TF32 R68, R92, R144.reuse, R184 ;  /* 0x000000905c44723c */ /* 0x088ff600000810b8 */
[----:B------:R-:W-:Y:S11]  /*2c970*/  @!UPT UIADD3 URZ, URZ, URZ, URZ ;  /* 0x0000003f3f3ff290 */ /* 0x000ff6000fffe03f */
[----:B------:R-:W-:Y:S01]  /*2c980*/  @!UPT UIADD3 URZ, URZ, URZ, URZ ;  /* 0x0000003f3f3ff290 */ /* 0x000fe2000fffe03f */
[----:B------:R1:W-:Y:S04]  /*2c990*/  STL.64 [R1+0x1ab0], R68 ;  /* 0x001ab04401007387 */ /* 0x0003e80000100a00 */
[----:B------:R3:W-:Y:S04]  /*2c9a0*/  STL.64 [R1+0x1ab8], R70 ;  /* 0x001ab84601007387 */ /* 0x0007e80000100a00 */
[----:B-1----:R-:W2:Y:S04]  /*2c9b0*/  LDL.LU.64 R68, [R1+0x10] ;  /* 0x0000100001447983 */ /* 0x002ea80000300a00 */
[----:B---3--:R-:W3:Y:S01]  /*2c9c0*/  LDL.LU.64 R70, [R1+0x18] ;  /* 0x0000180001467983 */ /* 0x008ee20000300a00 */
[-C--:B----4-:R-:W-:Y:S08]  /*2c9d0*/  HMMA.1688.F32.TF32 R180, R96, R144.reuse, R180 ;  /* 0x0000009060b4723c */ /* 0x090ff000000810b4 */
[-C--:B------:R-:W-:Y:S08]  /*2c9e0*/  HMMA.1688.F32.TF32 R176, R100, R144.reuse, R176 ;  /* 0x0000009064b0723c */ /* 0x080ff000000810b0 */
[-C--:B------:R-:W-:Y:S08]  /*2c9f0*/  HMMA.1688.F32.TF32 R172, R104, R144.reuse, R172 ;  /* 0x0000009068ac723c */ /* 0x080ff000000810ac */
[-C--:B------:R-:W-:Y:S08]  /*2ca00*/  HMMA.1688.F32.TF32 R168, R140, R144.reuse, R168 ;  /* 0x000000908ca8723c */ /* 0x080ff000000810a8 */
[-C--:B------:R-:W-:Y:S08]  /*2ca10*/  HMMA.1688.F32.TF32 R164, R136, R144.reuse, R164 ;  /* 0x0000009088a4723c */ /* 0x080ff000000810a4 */
[-C--:B------:R-:W-:Y:S08]  /*2ca20*/  HMMA.1688.F32.TF32 R160, R132, R144.reuse, R160 ;  /* 0x0000009084a0723c */ /* 0x080ff000000810a0 */
[-C--:B------:R-:W-:Y:S01]  /*2ca30*/  HMMA.1688.F32.TF32 R156, R128, R144.reuse, R156 ;  /* 0x00000090809c723c */ /* 0x080fe2000008109c */
[----:B------:R-:W-:Y:S04]  /*2ca40*/  STL.64 [R1+0x1b10], R180 ;  /* 0x001b10b401007387 */ /* 0x000fe80000100a00 */
[----:B------:R-:W-:Y:S04]  /*2ca50*/  STL.64 [R1+0x1b18], R182 ;  /* 0x001b18b601007387 */ /* 0x000fe80000100a00 */
[----:B------:R-:W-:Y:S04]  /*2ca60*/  STL.64 [R1+0x1c90], R176 ;  /* 0x001c90b001007387 */ /* 0x000fe80000100a00 */
[----:B------:R-:W-:Y:S04]  /*2ca70*/  STL.64 [R1+0x1c98], R178 ;  /* 0x001c98b201007387 */ /* 0x000fe80000100a00 */
[----:B------:R-:W-:Y:S04]  /*2ca80*/  STL.64 [R1+0x1e60], R172 ;  /* 0x001e60ac01007387 */ /* 0x000fe80000100a00 */
[----:B------:R-:W-:Y:S04]  /*2ca90*/  STL.64 [R1+0x1e68], R174 ;  /* 0x001e68ae01007387 */ /* 0x000fe80000100a00 */
[----:B------:R-:W-:Y:S04]  /*2caa0*/  STL.64 [R1+0x1fd0], R168 ;  /* 0x001fd0a801007387 */ /* 0x000fe80000100a00 */
[----:B------:R-:W-:Y:S01]  /*2cab0*/  STL.64 [R1+0x1fd8], R170 ;  /* 0x001fd8aa01007387 */ /* 0x000fe20000100a00 */
[-C--:B------:R-:W-:Y:S03]  /*2cac0*/  HMMA.1688.F32.TF32 R152, R124, R144.reuse, R152 ;  /* 0x000000907c98723c */ /* 0x080fe60000081098 */
[----:B------:R1:W-:Y:S04]  /*2cad0*/  STL.64 [R1+0x2460], R164 ;  /* 0x002460a401007387 */ /* 0x0003e80000100a00 */
[----:B------:R4:W-:Y:S04]  /*2cae0*/  STL.64 [R1+0x2468], R166 ;  /* 0x002468a601007387 */ /* 0x0009e80000100a00 */
[----:B------:R4:W-:Y:S04]  /*2caf0*/  STL.64 [R1+0x25d0], R160 ;  /* 0x0025d0a001007387 */ /* 0x0009e80000100a00 */
[----:B------:R4:W-:Y:S04]  /*2cb00*/  STL.64 [R1+0x25d8], R162 ;  /* 0x0025d8a201007387 */ /* 0x0009e80000100a00 */
[----:B-1----:R-:W3:Y:S04]  /*2cb10*/  LDL.LU.64 R164, [R1+0x1680] ;  /* 0x0016800001a47983 */ /* 0x002ee80000300a00 */
[----:B------:R1:W-:Y:S04]  /*2cb20*/  STL.64 [R1+0x27d0], R156 ;  /* 0x0027d09c01007387 */ /* 0x0003e80000100a00 */
[----:B------:R1:W-:Y:S04]  /*2cb30*/  STL.64 [R1+0x27d8], R158 ;  /* 0x0027d89e01007387 */ /* 0x0003e80000100a00 */
[----:B----4-:R-:W3:Y:S04]  /*2cb40*/  LDL.LU.64 R166, [R1+0x1688] ;  /* 0x0016880001a67983 */ /* 0x010ee80000300a00 */
[----:B------:R1:W-:Y:S04]  /*2cb50*/  STL.64 [R1+0x29c0], R152 ;  /* 0x0029c09801007387 */ /* 0x0003e80000100a00 */
[----:B------:R1:W-:Y:S04]  /*2cb60*/  STL.64 [R1+0x29c8], R154 ;  /* 0x0029c89a01007387 */ /* 0x0003e80000100a00 */
[----:B------:R-:W3:Y:S04]  /*2cb70*/  LDL.LU.64 R160, [R1+0x11d0] ;  /* 0x0011d00001a07983 */ /* 0x000ee80000300a00 */
[----:B------:R-:W3:Y:S04]  /*2cb80*/  LDL.LU.64 R162, [R1+0x11d8] ;  /* 0x0011d80001a27983 */ /* 0x000ee80000300a00 */
[----:B-1----:R-:W3:Y:S04]  /*2cb90*/  LDL.LU.64 R156, [R1+0xf40] ;  /* 0x000f4000019c7983 */ /* 0x002ee80000300a00 */
[----:B------:R-:W3:Y:S04]  /*2cba0*/  LDL.LU.64 R158, [R1+0xf48] ;  /* 0x000f4800019e7983 */ /* 0x000ee80000300a00 */
[----:B------:R-:W3:Y:S04]  /*2cbb0*/  LDL.LU.64 R152, [R1+0xd80] ;  /* 0x000d800001987983 */ /* 0x000ee80000300a00 */
[----:B------:R-:W3:Y:S01]  /*2cbc0*/  LDL.LU.64 R154, [R1+0xd88] ;  /* 0x000d8800019a7983 */ /* 0x000ee20000300a00 */
[-C--:B------:R-:W-:Y:S08]  /*2cbd0*/  HMMA.1688.F32.TF32 R168, R112, R144.reuse, R248 ;  /* 0x0000009070a8723c */ /* 0x080ff000000810f8 */
[-C--:B------:R-:W-:Y:S08]  /*2cbe0*/  HMMA.1688.F32.TF32 R176, R108, R144.reuse, R236 ;  /* 0x000000906cb0723c */ /* 0x080ff000000810ec */
[-C--:B------:R-:W-:Y:S08]  /*2cbf0*/  HMMA.1688.F32.TF32 R172, R80, R144.reuse, R228 ;  /* 0x0000009050ac723c */ /* 0x080ff000000810e4 */
[-C--:B--2---:R-:W-:Y:S11]  /*2cc00*/  HMMA.1688.F32.TF32 R148, R120, R144.reuse, R148 ;  /* 0x000000907894723c */ /* 0x084ff60000081094 */
[----:B------:R-:W-:Y:S11]  /*2cc10*/  @!UPT UIADD3 URZ, URZ, URZ, URZ ;  /* 0x0000003f3f3ff290 */ /* 0x000ff6000fffe03f */
[----:B------:R-:W-:Y:S01]  /*2cc20*/  @!UPT UIADD3 URZ, URZ, URZ, URZ ;  /* 0x0000003f3f3ff290 */ /* 0x000fe2000fffe03f */
[----:B------:R1:W-:Y:S04]  /*2cc30*/  STL.64 [R1+0x2ab0], R148 ;  /* 0x002ab09401007387 */ /* 0x0003e80000100a00 */
[----:B------:R2:W-:Y:S04]  /*2cc40*/  STL.64 [R1+0x2ab8], R150 ;  /* 0x002ab89601007387 */ /* 0x0005e80000100a00 */
[----:B-1----:R-:W4:Y:S04]  /*2cc50*/  LDL.LU.64 R148, [R1+0xb50] ;  /* 0x000b500001947983 */ /* 0x002f280000300a00 */
[----:B--2---:R-:W4:Y:S01]  /*2cc60*/  LDL.LU.64 R150, [R1+0xb58] ;  /* 0x000b580001967983 */ /* 0x004f220000300a00 */
[-C--:B---3--:R-:W-:Y:S11]  /*2cc70*/  HMMA.1688.F32.TF32 R68, R116, R144.reuse, R68 ;  /* 0x000000907444723c */ /* 0x088ff60000081044 */
[----:B------:R-:W-:Y:S11]  /*2cc80*/  @!UPT UIADD3 URZ, URZ, URZ, URZ ;  /* 0x0000003f3f3ff290 */ /* 0x000ff6000fffe03f */
[----:B------:R-:W-:Y:S01]  /*2cc90*/  @!UPT UIADD3 URZ, URZ, URZ, URZ ;  /* 0x0000003f3f3ff290 */ /* 0x000fe2000fffe03f */
[----:B------:R1:W-:Y:S04]  /*2cca0*/  STL.64 [R1+0x2b80], R68 ;  /* 0x002b804401007387 */ /* 0x0003e80000100a00 */
[----:B------:R2:W-:Y:S04]  /*2ccb0*/  STL.64 [R1+0x2b88], R70 ;  /* 0x002b884601007387 */ /* 0x0005e80000100a00 */
[----:B-1----:R-:W3:Y:S04]  /*2ccc0*/  LDL.LU.64 R68, [R1+0x950] ;  /* 0x0009500001447983 */ /* 0x002ee80000300a00 */
[----:B--2---:R-:W3:Y:S04]  /*2ccd0*/  LDL.LU.64 R70, [R1+0x958] ;  /* 0x0009580001467983 */ /* 0x004ee80000300a00 */
[----:B------:R-:W-:Y:S04]  /*2cce0*/  STL.64 [R1+0x2c30], R168 ;  /* 0x002c30a801007387 */ /* 0x000fe80000100a00 */
[----:B------:R1:W-:Y:S02]  /*2ccf0*/  STL.64 [R1+0x2c38], R170 ;  /* 0x002c38aa01007387 */ /* 0x0003e40000100a00 */
[----:B-1----:R-:W-:Y:S02]  /*2cd00*/  HMMA.1688.F32.TF32 R168, R84, R144, R64 ;  /* 0x0000009054a8723c */ /* 0x002fe40000081040 */
[----:B------:R-:W-:Y:S04]  /*2cd10*/  STL.64 [R1+0x2cc0], R176 ;  /* 0x002cc0b001007387 */ /* 0x000fe80000100a00 */
[----:B------:R-:W-:Y:S04]  /*2cd20*/  STL.64 [R1+0x2cc8], R178 ;  /* 0x002cc8b201007387 */ /* 0x000fe80000100a00 */
[----:B------:R1:W-:Y:S04]  /*2cd30*/  STL.64 [R1+0x2d30], R172 ;  /* 0x002d30ac01007387 */ /* 0x0003e80000100a00 */
[----:B------:R-:W-:Y:S04]  /*2cd40*/  STL.64 [R1+0x2d38], R174 ;  /* 0x002d38ae01007387 */ /* 0x000fe80000100a00 */
[----:B------:R-:W2:Y:S05]  /*2cd50*/  LDL.LU.64 R64, [R1+0x820] ;  /* 0x0008200001407983 */ /* 0x000eaa0000300a00 */
[----:B------:R-:W-:Y:S04]  /*2cd60*/  STL.64 [R1+0x2d80], R168 ;  /* 0x002d80a801007387 */ /* 0x000fe80000100a00 */
[----:B------:R-:W-:Y:S04]  /*2cd70*/  STL.64 [R1+0x2d88], R170 ;  /* 0x002d88aa01007387 */ /* 0x000fe80000100a00 */
[----:B------:R-:W2:Y:S01]  /*2cd80*/  LDL.LU.64 R66, [R1+0x828] ;  /* 0x0008280001427983 */ /* 0x000ea20000300a00 */
[-C--:B------:R-:W-:Y:S08]  /*2cd90*/  HMMA.1688.F32.TF32 R144, R88, R72.reuse, R164 ;  /* 0x000000485890723c */ /* 0x080ff000000810a4 */
[-C--:B------:R-:W-:Y:S11]  /*2cda0*/  HMMA.1688.F32.TF32 R160, R92, R72.reuse, R160 ;  /* 0x000000485ca0723c */ /* 0x080ff600000810a0 */
[----:B------:R-:W-:Y:S04]  /*2cdb0*/  @!UPT UIADD3 URZ, URZ, URZ, URZ ;  /* 0x0000003f3f3ff290 */ /* 0x000fe8000fffe03f */
[----:B------:R-:W-:Y:S04]  /*2cdc0*/  STL.64 [R1+0x1740], R144 ;  /* 0x0017409001007387 */ /* 0x000fe80000100a00 */
[----:B------:R1:W-:Y:S04]  /*2cdd0*/  STL.64 [R1+0x1748], R146 ;  /* 0x0017489201007387 */ /* 0x0003e80000100a00 */
[----:B-1----:R-:W2:Y:S01]  /*2cde0*/  LDL.LU.64 R172, [R1+0x700] ;  /* 0x0007000001ac7983 */ /* 0x002ea20000300a00 */
[-C--:B------:R-:W-:Y:S03]  /*2cdf0*/  HMMA.1688.F32.TF32 R144, R96, R72.reuse, R156 ;  /* 0x000000486090723c */ /* 0x080fe6000008109c */
[----:B------:R-:W-:Y:S04]  /*2ce00*/  STL.64 [R1+0x18c0], R160 ;  /* 0x0018c0a001007387 */ /* 0x000fe80000100a00 */
[----:B------:R-:W-:Y:S04]  /*2ce10*/  STL.64 [R1+0x18c8], R162 ;  /* 0x0018c8a201007387 */ /* 0x000fe80000100a00 */
[----:B------:R-:W2:Y:S11]  /*2ce20*/  LDL.LU.64 R174, [R1+0x708] ;  /* 0x0007080001ae7983 */ /* 0x000eb60000300a00 */
[----:B------:R-:W-:Y:S01]  /*2ce30*/  @!UPT UIADD3 URZ, URZ, URZ, URZ ;  /* 0x0000003f3f3ff290 */ /* 0x000fe2000fffe03f */
[----:B------:R-:W-:Y:S04]  /*2ce40*/  STL.64 [R1+0x1980], R144 ;  /* 0x0019809001007387 */ /* 0x000fe80000100a00 */
[----:B------:R1:W-:Y:S04]  /*2ce50*/  STL.64 [R1+0x1988], R146 ;  /* 0x0019889201007387 */ /* 0x0003e80000100a00 */
[----:B------:R-:W2:Y:S04]  /*2ce60*/  LDL.LU.64 R168, [R1+0x600] ;  /* 0x0006000001a87983 */ /* 0x000ea80000300a00 */
[----:B------:R-:W2:Y:S01]  /*2ce70*/  LDL.LU.64 R170, [R1+0x608] ;  /* 0x0006080001aa7983 */ /* 0x000ea20000300a00 */
[-C--:B-1----:R-:W-:Y:S11]  /*2ce80*/  HMMA.1688.F32.TF32 R144, R100, R72.reuse, R152 ;  /* 0x000000486490723c */ /* 0x082ff60000081098 */
[----:B------:R-:W-:Y:S11]  /*2ce90*/  @!UPT UIADD3 URZ, URZ, URZ, URZ ;  /* 0x0000003f3f3ff290 */ /* 0x000ff6000fffe03f */
[----:B------:R-:W-:Y:S01]  /*2cea0*/  @!UPT UIADD3 URZ, URZ, URZ, URZ ;  /* 0x0000003f3f3ff290 */ /* 0x000fe2000fffe03f */
[----:B------:R1:W-:Y:S04]  /*2ceb0*/  STL.64 [R1+0x1ae0], R144 ;  /* 0x001ae09001007387 */ /* 0x0003e80000100a00 */
[----:B------:R1:W-:Y:S04]  /*2cec0*/  STL.64 [R1+0x1ae8], R146 ;  /* 0x001ae89201007387 */ /* 0x0003e80000100a00 */
[----:B-1----:R-:W2:Y:S04]  /*2ced0*/  LDL.LU.64 R144, [R1+0x120] ;  /* 0x0001200001907983 */ /* 0x002ea80000300a00 */
[----:B------:R-:W2:Y:S01]  /*2cee0*/  LDL.LU.64 R146, [R1+0x128] ;  /* 0x0001280001927983 */ /* 0x000ea20000300a00 */
[-C--:B----4-:R-:W-:Y:S11]  /*2cef0*/  HMMA.1688.F32.TF32 R148, R104, R72.reuse, R148 ;  /* 0x000000486894723c */ /* 0x090ff60000081094 */
[----:B------:R-:W-:Y:S11]  /*2cf00*/  @!UPT UIADD3 URZ, URZ, URZ, URZ ;  /* 0x0000003f3f3ff290 */ /* 0x000ff6000fffe03f */
[----:B------:R-:W-:Y:S01]  /*2cf10*/  @!UPT UIADD3 URZ, URZ, URZ, URZ ;  /* 0x0000003f3f3ff290 */ /* 0x000fe2000fffe03f */
[----:B------:R-:W-:Y:S04]  /*2cf20*/  STL.64 [R1+0x1ca0], R148 ;  /* 0x001ca09401007387 */ /* 0x000fe80000100a00 */
[----:B------:R-:W-:Y:S04]  /*2cf30*/  STL.64 [R1+0x1ca8], R150 ;  /* 0x001ca89601007387 */ /* 0x000fe80000100a00 */
[----:B------:R-:W1:Y:S04]  /*2cf40*/  LDSM.16.M88.4 R148, [R196+0x52000] ;  /* 0x05200000c494783b */ /* 0x000e680000000200 */
[----:B------:R-:W4:Y:S04]  /*2cf50*/  LDL.LU.64 R160, [R1+0x100] ;  /* 0x0001000001a07983 */ /* 0x000f280000300a00 */
[----:B------:R-:W4:Y:S01]  /*2cf60*/  LDL.LU.64 R162, [R1+0x108] ;  /* 0x0001080001a27983 */ /* 0x000f220000300a00 */
[-C--:B---3--:R-:W-:Y:S11]  /*2cf70*/  HMMA.1688.F32.TF32 R68, R140, R72.reuse, R68 ;  /* 0x000000488c44723c */ /* 0x088ff60000081044 */
[----:B------:R-:W-:Y:S11]  /*2cf80*/  @!UPT UIADD3 URZ, URZ, URZ, URZ ;  /* 0x0000003f3f3ff290 */ /* 0x000ff6000fffe03f */
[----:B------:R-:W-:Y:S01]  /*2cf90*/  @!UPT UIADD3 URZ, URZ, URZ, URZ ;  /* 0x0000003f3f3ff290 */ /* 0x000fe2000fffe03f */
[----:B------:R3:W-:Y:S04]  /*2cfa0*/  STL.64 [R1+0x1e70], R68 ;  /* 0x001e704401007387 */ /* 0x0007e80000100a00 */
[----:B------:R2:W-:Y:S04]  /*2cfb0*/  STL.64 [R1+0x1e78], R70 ;  /* 0x001e784601007387 */ /* 0x0005e80000100a00 */
[----:B-1----:R-:W-:Y:S04]  /*2cfc0*/  STL [R1+0x430c], R150 ;  /* 0x00430c9601007387 */ /* 0x002fe80000100800 */
[----:B------:R-:W-:Y:S04]  /*2cfd0*/  STL [R1+0x4308], R151 ;  /* 0x0043089701007387 */ /* 0x000fe80000100800 */
[----:B------:R-:W4:Y:S04]  /*2cfe0*/  LDL.LU.64 R156, [R1+0xe0] ;  /* 0x0000e000019c7983 */ /* 0x000f280000300a00 */
[----:B------:R-:W4:Y:S01]  /*2cff0*/  LDL.LU.64 R158, [R1+0xe8] ;  /* 0x0000e800019e7983 */ /* 0x000f220000300a00 */
[-C--:B--2---:R-:W-:Y:S11]  /*2d000*/  HMMA.1688.F32.TF32 R64, R136, R72.reuse, R64 ;  /* 0x000000488840723c */ /* 0x084ff60000081040 */
[----:B------:R-:W-:Y:S11]  /*2d010*/  @!UPT UIADD3 URZ, URZ, URZ, URZ ;  /* 0x0000003f3f3ff290 */ /* 0x000ff6000fffe03f */
[----:B------:R-:W-:Y:S01]  /*2d020*/  @!UPT UIADD3 URZ, URZ, URZ, URZ ;  /* 0x0000003f3f3ff290 */ /* 0x000fe2000fffe03f */
[----:B------:R-:W-:Y:S04]  /*2d030*/  STL.64 [R1+0x23b0], R64 ;  /* 0x0023b04001007387 */ /* 0x000fe80000100a00 */
[----:B------:R-:W-:Y:S04]  /*2d040*/  STL.64 [R1+0x23b8], R66 ;  /* 0x0023b84201007387 */ /* 0x000fe80000100a00 */
[----:B------:R-:W2:Y:S04]  /*2d050*/  LDL.LU.64 R164, [R1+0xc0] ;  /* 0x0000c00001a47983 */ /* 0x000ea80000300a00 */
[----:B------:R-:W2:Y:S04]  /*2d060*/  LDL.LU.64 R166, [R1+0xc8] ;  /* 0x0000c80001a67983 */ /* 0x000ea80000300a00 */
[----:B------:R-:W2:Y:S04]  /*2d070*/  LDL.LU.64 R152, [R1+0xa0] ;  /* 0x0000a00001987983 */ /* 0x000ea80000300a00 */
[----:B------:R-:W2:Y:S04]  /*2d080*/  LDL.LU.64 R154, [R1+0xa8] ;  /* 0x0000a800019a7983 */ /* 0x000ea80000300a00 */
[----:B---3--:R-:W3:Y:S04]  /*2d090*/  LDL.LU.64 R68, [R1+0x80] ;  /* 0x0000800001447983 */ /* 0x008ee80000300a00 */
[----:B------:R-:W3:Y:S04]  /*2d0a0*/  LDL.LU.64 R70, [R1+0x88] ;  /* 0x0000880001467983 */ /* 0x000ee80000300a00 */
[----:B------:R-:W1:Y:S01]  /*2d0b0*/  LDSM.16.M88.4 R64, [R196+0x52800] ;  /* 0x05280000c440783b */ /* 0x000e620000000200 */
[-C--:B------:R-:W-:Y:S08]  /*2d0c0*/  HMMA.1688.F32.TF32 R176, R132, R72.reuse, R172 ;  /* 0x0000004884b0723c */ /* 0x080ff000000810ac */
[-C--:B------:R-:W-:Y:S01]  /*2d0d0*/  HMMA.1688.F32.TF32 R172, R128, R72.reuse, R168 ;  /* 0x0000004880ac723c */ /* 0x080fe200000810a8 */
[----:B-1----:R-:W-:Y:S04]  /*2d0e0*/  STL [R1+0x4314], R66 ;  /* 0x0043144201007387 */ /* 0x002fe80000100800 */
[----:B------:R-:W-:Y:S10]  /*2d0f0*/  STL [R1+0x4310], R67 ;  /* 0x0043104301007387 */ /* 0x000ff40000100800 */
[----:B------:R-:W-:Y:S04]  /*2d100*/  STL.64 [R1+0x2530], R176 ;  /* 0x002530b001007387 */ /* 0x000fe80000100a00 */
[----:B------:R-:W-:Y:S01]  /*2d110*/  STL.64 [R1+0x2538], R178 ;  /* 0x002538b201007387 */ /* 0x000fe20000100a00 */
[-C--:B------:R-:W-:Y:S03]  /*2d120*/  HMMA.1688.F32.TF32 R168, R124, R72.reuse, R144 ;  /* 0x000000487ca8723c */ /* 0x080fe60000081090 */
[----:B------:R-:W3:Y:S04]  /*2d130*/  LDL.LU.64 R144, [R1+0x18f0] ;  /* 0x0018f00001907983 */ /* 0x000ee80000300a00 */
[----:B------:R-:W-:Y:S04]  /*2d140*/  STL.64 [R1+0x2740], R172 ;  /* 0x002740ac01007387 */ /* 0x000fe80000100a00 */
[----:B------:R-:W-:Y:S04]  /*2d150*/  STL.64 [R1+0x2748], R174 ;  /* 0x002748ae01007387 */ /* 0x000fe80000100a00 */
[----:B------:R-:W3:Y:S08]  /*2d160*/  LDL.LU.64 R146, [R1+0x18f8] ;  /* 0x0018f80001927983 */ /* 0x000ef00000300a00 */
[----:B------:R-:W-:Y:S04]  /*2d170*/  STL.64 [R1+0x2860], R168 ;  /* 0x002860a801007387 */ /* 0x000fe80000100a00 */
[----:B------:R4:W-:Y:S02]  /*2d180*/  STL.64 [R1+0x2868], R170 ;  /* 0x002868aa01007387 */ /* 0x0009e40000100a00 */
[-C--:B----4-:R-:W-:Y:S02]  /*2d190*/  HMMA.1688.F32.TF32 R168, R120, R72.reuse, R160 ;  /* 0x0000004878a8723c */ /* 0x090fe400000810a0 */
[----:B------:R-:W4:Y:S04]  /*2d1a0*/  LDL.LU.64 R160, [R1+0x1280] ;  /* 0x0012800001a07983 */ /* 0x000f280000300a00 */
[----:B------:R-:W4:Y:S11]  /*2d1b0*/  LDL.LU.64 R162, [R1+0x1288] ;  /* 0x0012880001a27983 */ /* 0x000f360000300a00 */
[----:B------:R-:W-:Y:S06]  /*2d1c0*/  @!UPT UIADD3 URZ, URZ, URZ, URZ ;  /* 0x0000003f3f3ff290 */ /* 0x000fec000fffe03f */
[----:B------:R-:W-:Y:S04]  /*2d1d0*/  STL.64 [R1+0x2a40], R168 ;  /* 0x002a40a801007387 */ /* 0x000fe80000100a00 */
[----:B------:R1:W-:Y:S02]  /*2d1e0*/  STL.64 [R1+0x2a48], R170 ;  /* 0x002a48aa01007387 */ /* 0x0003e40000100a00 */
[-C--:B-1----:R-:W-:Y:S02]  /*2d1f0*/  HMMA.1688.F32.TF32 R168, R116, R72.reuse, R156 ;  /* 0x0000004874a8723c */ /* 0x082fe4000008109c */
[----:B------:R-:W4:Y:S04]  /*2d200*/  LDL.LU.64 R156, [R1+0xfe0] ;  /* 0x000fe000019c7983 */ /* 0x000f280000300a00 */
[----:B------:R-:W4:Y:S11]  /*2d210*/  LDL.LU.64 R158, [R1+0xfe8] ;  /* 0x000fe800019e7983 */ /* 0x000f360000300a00 */
[----:B------:R-:W-:Y:S06]  /*2d220*/  @!UPT UIADD3 URZ, URZ, URZ, URZ ;  /* 0x0000003f3f3ff290 */ /* 0x000fec000fffe03f */
[----:B------:R-:W-:Y:S04]  /*2d230*/  STL.64 [R1+0x2b20], R168 ;  /* 0x002b20a801007387 */ /* 0x000fe80000100a00 */
[----:B------:R2:W-:Y:S02]  /*2d240*/  STL.64 [R1+0x2b28], R170 ;  /* 0x002b28aa01007387 */ /* 0x0005e40000100a00 */
[-C--:B--2---:R-:W-:Y:S02]  /*2d250*/  HMMA.1688.F32.TF32 R168, R112, R72.reuse, R164 ;  /* 0x0000004870a8723c */ /* 0x084fe400000810a4 */
[----:B------:R-:W2:Y:S06]  /*2d260*/  LDL.LU.64 R164, [R1+0xdc0] ;  /* 0x000dc00001a47983 */ /* 0x000eac0000300a00 */
[-C--:B------:R-:W-:Y:S11]  /*2d270*/  HMMA.1688.F32.TF32 R152, R108, R72.reuse, R152 ;  /* 0x000000486c98723c */ /* 0x080ff60000081098 */
[----:B------:R-:W-:Y:S04]  /*2d280*/  @!UPT UIADD3 URZ, URZ, URZ, URZ ;  /* 0x0000003f3f3ff290 */ /* 0x000fe8000fffe03f */
[----:B------:R-:W-:Y:S04]  /*2d290*/  STL.64 [R1+0x2be0], R168 ;  /* 0x002be0a801007387 */ /* 0x000fe80000100a00 */
[----:B------:R-:W-:Y:S04]  /*2d2a0*/  STL.64 [R1+0x2be8], R170 ;  /* 0x002be8aa01007387 */ /* 0x000fe80000100a00 */
[----:B------:R-:W2:Y:S01]  /*2d2b0*/  LDL.LU.64 R166, [R1+0xdc8] ;  /* 0x000dc80001a67983 */ /* 0x000ea20000300a00 */
[-C--:B---3--:R-:W-:Y:S03]  /*2d2c0*/  HMMA.1688.F32.TF32 R68, R80, R72.reuse, R68 ;  /* 0x000000485044723c */ /* 0x088fe60000081044 */
[----:B------:R1:W-:Y:S04]  /*2d2d0*/  STL.64 [R1+0x2c80], R152 ;  /* 0x002c809801007387 */ /* 0x0003e80000100a00 */
[----:B------:R3:W-:Y:S04]  /*2d2e0*/  STL.64 [R1+0x2c88], R154 ;  /* 0x002c889a01007387 */ /* 0x0007e80000100a00 */
[----:B-1----:R-:W2:Y:S04]  /*2d2f0*/  LDL.LU.64 R152, [R1+0xbb0] ;  /* 0x000bb00001987983 */ /* 0x002ea80000300a00 */
[----:B---3--:R-:W3:Y:S08]  /*2d300*/  LDL.LU.64 R154, [R1+0xbb8] ;  /* 0x000bb800019a7983 */ /* 0x008ef00000300a00 */
[----:B------:R1:W-:Y:S04]  /*2d310*/  STL.64 [R1+0x2d00], R68 ;  /* 0x002d004401007387 */ /* 0x0003e80000100a00 */
[----:B------:R1:W-:Y:S04]  /*2d320*/  STL.64 [R1+0x2d08], R70 ;  /* 0x002d084601007387 */ /* 0x0003e80000100a00 */
[----:B-1----:R-:W3:Y:S04]  /*2d330*/  LDL.LU.64 R68, [R1+0x9b0] ;  /* 0x0009b00001447983 */ /* 0x002ee80000300a00 */
[----:B------:R-:W3:Y:S01]  /*2d340*/  LDL.LU.64 R70, [R1+0x9b8] ;  /* 0x0009b80001467983 */ /* 0x000ee20000300a00 */
[----:B------:R-:W-:Y:S08]  /*2d350*/  HMMA.1688.F32.TF32 R72, R84, R72, R60 ;  /* 0x000000485448723c */ /* 0x000ff0000008103c */
[-C--:B------:R-:W-:Y:S01]  /*2d360*/  HMMA.1688.F32.TF32 R60, R88, R148.reuse, R144 ;  /* 0x00000094583c723c */ /* 0x080fe20000081090 */
[----:B------:R-:W3:Y:S11]  /*2d370*/  LDL.LU.64 R144, [R1+0x830] ;  /* 0x0008300001907983 */ /* 0x000ef60000300a00 */
[----:B------:R-:W-:Y:S03]  /*2d380*/  @!UPT UIADD3 URZ, URZ, URZ, URZ ;  /* 0x0000003f3f3ff290 */ /* 0x000fe6000fffe03f */
[----:B------:R-:W-:Y:S04]  /*2d390*/  STL.64 [R1+0x2d60], R72 ;  /* 0x002d604801007387 */ /* 0x000fe80000100a00 */
[----:B------:R-:W-:Y:S04]  /*2d3a0*/  STL.64 [R1+0x2d68], R74 ;  /* 0x002d684a01007387 */ /* 0x000fe80000100a00 */
[----:B------:R-:W3:Y:S04]  /*2d3b0*/  LDL.LU.64 R146, [R1+0x838] ;  /* 0x0008380001927983 */ /* 0x000ee80000300a00 */
[----:B------:R1:W-:Y:S04]  /*2d3c0*/  STL.64 [R1+0x11c0], R60 ;  /* 0x0011c03c01007387 */ /* 0x0003e80000100a00 */
[----:B------:R1:W-:Y:S04]  /*2d3d0*/  STL.64 [R1+0x11c8], R62 ;  /* 0x0011c83e01007387 */ /* 0x0003e80000100a00 */
[----:B-1----:R-:W3:Y:S04]  /*2d3e0*/  LDL.LU.64 R60, [R1+0x6f0] ;  /* 0x0006f000013c7983 */ /* 0x002ee80000300a00 */
        /* <DEDUP_REMOVED lines=8> */
[-C--:B-1----:R-:W-:Y:S11]  /*2d470*/  HMMA.1688.F32.TF32 R72, R96, R148.reuse, R156 ;  /* 0x000000946048723c */ /* 0x082ff6000008109c */
[----:B------:R-:W-:Y:S11]  /*2d480*/  @!UPT UIADD3 URZ, URZ, URZ, URZ ;  /* 0x0000003f3f3ff290 */ /* 0x000ff6000fffe03f */
[----:B------:R-:W-:Y:S01]  /*2d490*/  @!UPT UIADD3 URZ, URZ, URZ, URZ ;  /* 0x0000003f3f3ff290 */ /* 0x000fe2000fffe03f */
[----:B------:R1:W-:Y:S04]  /*2d4a0*/  STL.64 [R1+0x1700], R72 ;  /* 0x0017004801007387 */ /* 0x0003e80000100a00 */
[----:B------:R1:W-:Y:S04]  /*2d4b0*/  STL.64 [R1+0x1708], R74 ;  /* 0x0017084a01007387 */ /* 0x0003e80000100a00 */
[----:B------:R-:W4:Y:S04]  /*2d4c0*/  LDL.LU.64 R156, [R1+0x110] ;  /* 0x00011000019c7983 */ /* 0x000f280000300a00 */
[----:B------:R-:W4:Y:S04]  /*2d4d0*/  LDL.LU.64 R158, [R1+0x118] ;  /* 0x00011800019e7983 */ /* 0x000f280000300a00 */
[----:B-1----:R-:W4:Y:S04]  /*2d4e0*/  LDL.LU.64 R72, [R1+0xf0] ;  /* 0x0000f00001487983 */ /* 0x002f280000300a00 */
[----:B------:R-:W4:Y:S01]  /*2d4f0*/  LDL.LU.64 R74, [R1+0xf8] ;  /* 0x0000f800014a7983 */ /* 0x000f220000300a00 */
[-C--:B--2---:R-:W-:Y:S11]  /*2d500*/  HMMA.1688.F32.TF32 R164, R100, R148.reuse, R164 ;  /* 0x0000009464a4723c */ /* 0x084ff600000810a4 */
[----:B------:R-:W-:Y:S11]  /*2d510*/  @!UPT UIADD3 URZ, URZ, URZ, URZ ;  /* 0x0000003f3f3ff290 */ /* 0x000ff6000fffe03f */
[----:B------:R-:W-:Y:S01]  /*2d520*/  @!UPT UIADD3 URZ, URZ, URZ, URZ ;  /* 0x0000003f3f3ff290 */ /* 0x000fe2000fffe03f */
[----:B------:R-:W-:Y:S04]  /*2d530*/  STL.64 [R1+0x1930], R164 ;  /* 0x001930a401007387 */ /* 0x000fe80000100a00 */
[----:B------:R3:W-:Y:S02]  /*2d540*/  STL.64 [R1+0x1938], R166 ;  /* 0x001938a601007387 */ /* 0x0007e40000100a00 */
[-C--:B---3--:R-:W-:Y:S02]  /*2d550*/  HMMA.1688.F32.TF32 R164, R104, R148.reuse, R152 ;  /* 0x0000009468a4723c */ /* 0x088fe40000081098 */
[----:B------:R-:W2:Y:S04]  /*2d560*/  LDL.LU.64 R152, [R1+0xd0] ;  /* 0x0000d00001987983 */ /* 0x000ea80000300a00 */
[----:B------:R-:W2:Y:S11]  /*2d570*/  LDL.LU.64 R154, [R1+0xd8] ;  /* 0x0000d800019a7983 */ /* 0x000eb60000300a00 */
[----:B------:R-:W-:Y:S06]  /*2d580*/  @!UPT UIADD3 URZ, URZ, URZ, URZ ;  /* 0x0000003f3f3ff290 */ /* 0x000fec000fffe03f */
[----:B------:R-:W-:Y:S04]  /*2d590*/  STL.64 [R1+0x1b00], R164 ;  /* 0x001b00a401007387 */ /* 0x000fe80000100a00 */
[----:B------:R1:W-:Y:S02]  /*2d5a0*/  STL.64 [R1+0x1b08], R166 ;  /* 0x001b08a601007387 */ /* 0x0003e40000100a00 */
[-C--:B-1----:R-:W-:Y:S02]  /*2d5b0*/  HMMA.1688.F32.TF32 R164, R140, R148.reuse, R68 ;  /* 0x000000948ca4723c */ /* 0x082fe40000081044 */
[----:B------:R-:W3:Y:S04]  /*2d5c0*/  LDL.LU.64 R68, [R1+0xb0] ;  /* 0x0000b00001447983 */ /* 0x000ee80000300a00 */
[----:B------:R-:W3:Y:S11]  /*2d5d0*/  LDL.LU.64 R70, [R1+0xb8] ;  /* 0x0000b80001467983 */ /* 0x000ef60000300a00 */
        /* <DEDUP_REMOVED lines=15> */
[-C--:B----4-:R-:W-:Y:S08]  /*2d6d0*/  HMMA.1688.F32.TF32 R164, R128, R148.reuse, R160 ;  /* 0x0000009480a4723c */ /* 0x090ff000000810a0 */
[-C--:B------:R-:W-:Y:S01]  /*2d6e0*/  HMMA.1688.F32.TF32 R160, R124, R148.reuse, R156 ;  /* 0x000000947ca0723c */ /* 0x080fe2000008109c */
[----:B------:R-:W4:Y:S11]  /*2d6f0*/  LDL.LU.64 R156, [R1+0x1910] ;  /* 0x00191000019c7983 */ /* 0x000f360000300a00 */
[----:B------:R-:W-:Y:S03]  /*2d700*/  @!UPT UIADD3 URZ, URZ, URZ, URZ ;  /* 0x0000003f3f3ff290 */ /* 0x000fe6000fffe03f */
[----:B------:R-:W-:Y:S04]  /*2d710*/  STL.64 [R1+0x25e0], R164 ;  /* 0x0025e0a401007387 */ /* 0x000fe80000100a00 */
[----:B------:R-:W-:Y:S04]  /*2d720*/  STL.64 [R1+0x25e8], R166 ;  /* 0x0025e8a601007387 */ /* 0x000fe80000100a00 */
[----:B------:R-:W4:Y:S04]  /*2d730*/  LDL.LU.64 R158, [R1+0x1918] ;  /* 0x00191800019e7983 */ /* 0x000f280000300a00 */
        /* <DEDUP_REMOVED lines=9> */
[----:B------:R-:W2:Y:S04]  /*2d7d0*/  LDL.LU.64 R152, [R1+0xfa0] ;  /* 0x000fa00001987983 */ /* 0x000ea80000300a00 */
[----:B------:R-:W2:Y:S11]  /*2d7e0*/  LDL.LU.64 R154, [R1+0xfa8] ;  /* 0x000fa800019a7983 */ /* 0x000eb60000300a00 */
[----:B------:R-:W-:Y:S06]  /*2d7f0*/  @!UPT UIADD3 URZ, URZ, URZ, URZ ;  /* 0x0000003f3f3ff290 */ /* 0x000fec000fffe03f */
[----:B------:R-:W-:Y:S04]  /*2d800*/  STL.64 [R1+0x2ac0], R160 ;  /* 0x002ac0a001007387 */ /* 0x000fe80000100a00 */
[----:B------:R3:W-:Y:S02]  /*2d810*/  STL.64 [R1+0x2ac8], R162 ;  /* 0x002ac8a201007387 */ /* 0x0007e40000100a00 */
[-C--:B---3--:R-:W-:Y:S02]  /*2d820*/  HMMA.1688.F32.TF32 R160, R112, R148.reuse, R68 ;  /* 0x0000009470a0723c */ /* 0x088fe40000081044 */
        /* <DEDUP_REMOVED lines=17> */
[----:B-1----:R-:W-:Y:S02]  /*2d940*/  HMMA.1688.F32.TF32 R160, R84, R148, R56 ;  /* 0x0000009454a0723c */ /* 0x002fe40000081038 */
[----:B------:R-:W3:Y:S11]  /*2d950*/  LDL.LU.64 R56, [R1+0x860] ;  /* 0x0008600001387983 */ /* 0x000ef60000300a00 */
[----:B------:R-:W-:Y:S10]  /*2d960*/  @!UPT UIADD3 URZ, URZ, URZ, URZ ;  /* 0x0000003f3f3ff290 */ /* 0x000ff4000fffe03f */
[----:B------:R-:W-:Y:S04]  /*2d970*/  STL.64 [R1+0x2d40], R160 ;  /* 0x002d40a001007387 */ /* 0x000fe80000100a00 */
[----:B------:R-:W-:Y:S04]  /*2d980*/  STL.64 [R1+0x2d48], R162 ;  /* 0x002d48a201007387 */ /* 0x000fe80000100a00 */
[----:B------:R-:W3:Y:S01]  /*2d990*/  LDL.LU.64 R58, [R1+0x868] ;  /* 0x00086800013a7983 */ /* 0x000ee20000300a00 */
[-C--:B----4-:R-:W-:Y:S11]  /*2d9a0*/  HMMA.1688.F32.TF32 R148, R88, R64.reuse, R156 ;  /* 0x000000405894723c */ /* 0x090ff6000008109c */
[----:B------:R-:W-:Y:S11]  /*2d9b0*/  @!UPT UIADD3 URZ, URZ, URZ, URZ ;  /* 0x0000003f3f3ff290 */ /* 0x000ff6000fffe03f */
[----:B------:R-:W-:Y:S01]  /*2d9c0*/  @!UPT UIADD3 URZ, URZ, URZ, URZ ;  /* 0x0000003f3f3ff290 */ /* 0x000fe2000fffe03f */
[----:B------:R-:W-:Y:S04]  /*2d9d0*/  STL.64 [R1+0xf40], R148 ;  /* 0x000f409401007387 */ /* 0x000fe80000100a00 */
[----:B------:R1:W-:Y:S02]  /*2d9e0*/  STL.64 [R1+0xf48], R150 ;  /* 0x000f489601007387 */ /* 0x0003e40000100a00 */
[-C--:B-1----:R-:W-:Y:S02]  /*2d9f0*/  HMMA.1688.F32.TF32 R148, R92, R64.reuse, R72 ;  /* 0x000000405c94723c */ /* 0x082fe40000081048 */
[----:B------:R-:W4:Y:S04]  /*2da00*/  LDL.LU.64 R72, [R1+0x730] ;  /* 0x0007300001487983 */ /* 0x000f280000300a00 */
[----:B------:R-:W4:Y:S11]  /*2da10*/  LDL.LU.64 R74, [R1+0x738] ;  /* 0x00073800014a7983 */ /* 0x000f360000300a00 */
[----:B------:R-:W-:Y:S06]  /*2da20*/  @!UPT UIADD3 URZ, URZ, URZ, URZ ;  /* 0x0000003f3f3ff290 */ /* 0x000fec000fffe03f */
[----:B------:R-:W-:Y:S04]  /*2da30*/  STL.64 [R1+0x10a0], R148 ;  /* 0x0010a09401007387 */ /* 0x000fe80000100a00 */
[----:B------:R2:W-:Y:S04]  /*2da40*/  STL.64 [R1+0x10a8], R150 ;  /* 0x0010a89601007387 */ /* 0x0005e80000100a00 */
[----:B------:R-:W4:Y:S04]  /*2da50*/  LDL.LU.64 R160, [R1+0x620] ;  /* 0x0006200001a07983 */ /* 0x000f280000300a00 */
        /* <DEDUP_REMOVED lines=10> */
[----:B------:R1:W-:Y:S01]  /*2db00*/  STL.64 [R1+0x16b0], R148 ;  /* 0x0016b09401007387 */ /* 0x0003e20000100a00 */
[-C--:B------:R-:W-:Y:S03]  /*2db10*/  HMMA.1688.F32.TF32 R144, R104, R64.reuse, R144 ;  /* 0x000000406890723c */ /* 0x080fe60000081090 */
[----:B------:R3:W-:Y:S04]  /*2db20*/  STL.64 [R1+0x16b8], R150 ;  /* 0x0016b89601007387 */ /* 0x0007e80000100a00 */
[----:B------:R-:W2:Y:S04]  /*2db30*/  LDL.LU.64 R152, [R1+0x1e0] ;  /* 0x0001e00001987983 */ /* 0x000ea80000300a00 */
[----:B------:R-:W2:Y:S01]  /*2db40*/  LDL.LU.64 R154, [R1+0x1e8] ;  /* 0x0001e800019a7983 */ /* 0x000ea20000300a00 */
[-C--:B------:R-:W-:Y:S11]  /*2db50*/  HMMA.1688.F32.TF32 R60, R140, R64.reuse, R60 ;  /* 0x000000408c3c723c */ /* 0x080ff6000008103c */
[----:B------:R-:W-:Y:S04]  /*2db60*/  STL.64 [R1+0x1960], R144 ;  /* 0x0019609001007387 */ /* 0x000fe80000100a00 */
[----:B------:R-:W-:Y:S04]  /*2db70*/  STL.64 [R1+0x1968], R146 ;  /* 0x0019689201007387 */ /* 0x000fe80000100a00 */
[----:B-1----:R-:W2:Y:S04]  /*2db80*/  LDL.LU.64 R148, [R1+0x1a0] ;  /* 0x0001a00001947983 */ /* 0x002ea80000300a00 */
[----:B---3--:R-:W3:Y:S04]  /*2db90*/  LDL.LU.64 R150, [R1+0x1a8] ;  /* 0x0001a80001967983 */ /* 0x008ee80000300a00 */
[----:B------:R-:W-:Y:S04]  /*2dba0*/  STL.64 [R1+0x1b30], R60 ;  /* 0x001b303c01007387 */ /* 0x000fe80000100a00 */
[----:B------:R-:W-:Y:S04]  /*2dbb0*/  STL.64 [R1+0x1b38], R62 ;  /* 0x001b383e01007387 */ /* 0x000fe80000100a00 */
[----:B------:R-:W1:Y:S01]  /*2dbc0*/  LDSM.16.M88.4 R60, [R196+0x53000] ;  /* 0x05300000c43c783b */ /* 0x000e620000000200 */
[-C--:B------:R-:W-:Y:S03]  /*2dbd0*/  HMMA.1688.F32.TF32 R56, R136, R64.reuse, R56 ;  /* 0x000000408838723c */ /* 0x080fe60000081038 */
[----:B-1----:R-:W-:Y:S04]  /*2dbe0*/  STL [R1+0x431c], R62 ;  /* 0x00431c3e01007387 */ /* 0x002fe80000100800 */
[----:B------:R-:W-:Y:S04]  /*2dbf0*/  STL [R1+0x4318], R63 ;  /* 0x0043183f01007387 */ /* 0x000fe80000100800 */
[----:B------:R-:W3:Y:S04]  /*2dc00*/  LDL.LU.64 R156, [R1+0x180] ;  /* 0x00018000019c7983 */ /* 0x000ee80000300a00 */
[----:B------:R-:W3:Y:S08]  /*2dc10*/  LDL.LU.64 R158, [R1+0x188] ;  /* 0x00018800019e7983 */ /* 0x000ef00000300a00 */
[----:B------:R-:W-:Y:S04]  /*2dc20*/  STL.64 [R1+0x1cf0], R56 ;  /* 0x001cf03801007387 */ /* 0x000fe80000100a00 */
[----:B------:R-:W-:Y:S04]  /*2dc30*/  STL.64 [R1+0x1cf8], R58 ;  /* 0x001cf83a01007387 */ /* 0x000fe80000100a00 */
[----:B------:R-:W3:Y:S04]  /*2dc40*/  LDL.LU.64 R144, [R1+0x160] ;  /* 0x0001600001907983 */ /* 0x000ee80000300a00 */
[----:B------:R-:W3:Y:S04]  /*2dc50*/  LDL.LU.64 R146, [R1+0x168] ;  /* 0x0001680001927983 */ /* 0x000ee80000300a00 */
[----:B------:R-:W1:Y:S01]  /*2dc60*/  LDSM.16.M88.4 R56, [R196+0x53800] ;  /* 0x05380000c438783b */ /* 0x000e620000000200 */
[-C--:B----4-:R-:W-:Y:S03]  /*2dc70*/  HMMA.1688.F32.TF32 R164, R132, R64.reuse, R72 ;  /* 0x0000004084a4723c */ /* 0x090fe60000081048 */
[----:B-1----:R-:W-:Y:S04]  /*2dc80*/  STL [R1+0x4324], R58 ;  /* 0x0043243a01007387 */ /* 0x002fe80000100800 */
[----:B------:R-:W-:Y:S04]  /*2dc90*/  STL [R1+0x4320], R59 ;  /* 0x0043203b01007387 */ /* 0x000fe80000100800 */
[----:B------:R-:W4:Y:S04]  /*2dca0*/  LDL.LU.64 R72, [R1+0x140] ;  /* 0x0001400001487983 */ /* 0x000f280000300a00 */
[----:B------:R-:W4:Y:S08]  /*2dcb0*/  LDL.LU.64 R74, [R1+0x148] ;  /* 0x00014800014a7983 */ /* 0x000f300000300a00 */
[----:B------:R-:W-:Y:S04]  /*2dcc0*/  STL.64 [R1+0x23c0], R164 ;  /* 0x0023c0a401007387 */ /* 0x000fe80000100a00 */
[----:B------:R1:W-:Y:S02]  /*2dcd0*/  STL.64 [R1+0x23c8], R166 ;  /* 0x0023c8a601007387 */ /* 0x0003e40000100a00 */
[-C--:B-1----:R-:W-:Y:S08]  /*2dce0*/  HMMA.1688.F32.TF32 R164, R128, R64.reuse, R160 ;  /* 0x0000004080a4723c */ /* 0x082ff000000810a0 */
[-C--:B--2---:R-:W-:Y:S01]  /*2dcf0*/  HMMA.1688.F32.TF32 R160, R124, R64.reuse, R68 ;  /* 0x000000407ca0723c */ /* 0x084fe20000081044 */
[----:B------:R-:W2:Y:S11]  /*2dd00*/  LDL.LU.64 R68, [R1+0x1920] ;  /* 0x0019200001447983 */ /* 0x000eb60000300a00 */
[----:B------:R-:W-:Y:S03]  /*2dd10*/  @!UPT UIADD3 URZ, URZ, URZ, URZ ;  /* 0x0000003f3f3ff290 */ /* 0x000fe6000fffe03f */
[----:B------:R-:W-:Y:S04]  /*2dd20*/  STL.64 [R1+0x2540], R164 ;  /* 0x002540a401007387 */ /* 0x000fe80000100a00 */
[----:B------:R-:W-:Y:S04]  /*2dd30*/  STL.64 [R1+0x2548], R166 ;  /* 0x002548a601007387 */ /* 0x000fe80000100a00 */
[----:B------:R-:W2:Y:S04]  /*2dd40*/  LDL.LU.64 R70, [R1+0x1928] ;  /* 0x0019280001467983 */ /* 0x000ea80000300a00 */
[----:B------:R-:W-:Y:S04]  /*2dd50*/  STL.64 [R1+0x2750], R160 ;  /* 0x002750a001007387 */ /* 0x000fe80000100a00 */
[----:B------:R1:W-:Y:S02]  /*2dd60*/  STL.64 [R1+0x2758], R162 ;  /* 0x002758a201007387 */ /* 0x0003e40000100a00 */
[-C--:B-1----:R-:W-:Y:S02]  /*2dd70*/  HMMA.1688.F32.TF32 R160, R120, R64.reuse, R152 ;  /* 0x0000004078a0723c */ /* 0x082fe40000081098 */
        /* <DEDUP_REMOVED lines=12> */
[----:B------:R-:W3:Y:S06]  /*2de40*/  LDL.LU.64 R156, [R1+0xde0] ;  /* 0x000de000019c7983 */ /* 0x000eec0000300a00 */
[-C--:B------:R-:W-:Y:S11]  /*2de50*/  HMMA.1688.F32.TF32 R144, R108, R64.reuse, R144 ;  /* 0x000000406c90723c */ /* 0x080ff60000081090 */
[----:B------:R-:W-:Y:S04]  /*2de60*/  @!UPT UIADD3 URZ, URZ, URZ, URZ ;  /* 0x0000003f3f3ff290 */ /* 0x000fe8000fffe03f */
[----:B------:R-:W-:Y:S04]  /*2de70*/  STL.64 [R1+0x2b30], R160 ;  /* 0x002b30a001007387 */ /* 0x000fe80000100a00 */
[----:B------:R-:W-:Y:S04]  /*2de80*/  STL.64 [R1+0x2b38], R162 ;  /* 0x002b38a201007387 */ /* 0x000fe80000100a00 */
[----:B------:R-:W3:Y:S04]  /*2de90*/  LDL.LU.64 R158, [R1+0xde8] ;  /* 0x000de800019e7983 */ /* 0x000ee80000300a00 */
[----:B------:R1:W-:Y:S04]  /*2dea0*/  STL.64 [R1+0x2bf0], R144 ;  /* 0x002bf09001007387 */ /* 0x0003e80000100a00 */
[----:B------:R1:W-:Y:S04]  /*2deb0*/  STL.64 [R1+0x2bf8], R146 ;  /* 0x002bf89201007387 */ /* 0x0003e80000100a00 */
[----:B-1----:R-:W3:Y:S04]  /*2dec0*/  LDL.LU.64 R144, [R1+0xbd0] ;  /* 0x000bd00001907983 */ /* 0x002ee80000300a00 */
[----:B------:R-:W3:Y:S01]  /*2ded0*/  LDL.LU.64 R146, [R1+0xbd8] ;  /* 0x000bd80001927983 */ /* 0x000ee20000300a00 */
[-C--:B----4-:R-:W-:Y:S03]  /*2dee0*/  HMMA.1688.F32.TF32 R160, R80, R64.reuse, R72 ;  /* 0x0000004050a0723c */ /* 0x090fe60000081048 */
[----:B------:R-:W4:Y:S04]  /*2def0*/  LDL.LU.64 R72, [R1+0x9d0] ;  /* 0x0009d00001487983 */ /* 0x000f280000300a00 */
[----:B------:R-:W4:Y:S01]  /*2df00*/  LDL.LU.64 R74, [R1+0x9d8] ;  /* 0x0009d800014a7983 */ /* 0x000f220000300a00 */
[----:B------:R-:W-:Y:S11]  /*2df10*/  HMMA.1688.F32.TF32 R64, R84, R64, R52 ;  /* 0x000000405440723c */ /* 0x000ff60000081034 */
[----:B------:R-:W-:Y:S04]  /*2df20*/  @!UPT UIADD3 URZ, URZ, URZ, URZ ;  /* 0x0000003f3f3ff290 */ /* 0x000fe8000fffe03f */
[----:B------:R-:W-:Y:S04]  /*2df30*/  STL.64 [R1+0x2c90], R160 ;  /* 0x002c90a001007387 */ /* 0x000fe80000100a00 */
[----:B------:R-:W-:Y:S01]  /*2df40*/  STL.64 [R1+0x2c98], R162 ;  /* 0x002c98a201007387 */ /* 0x000fe20000100a00 */
[-C--:B--2---:R-:W-:Y:S03]  /*2df50*/  HMMA.1688.F32.TF32 R52, R88, R60.reuse, R68 ;  /* 0x0000003c5834723c */ /* 0x084fe60000081044 */
[----:B------:R-:W2:Y:S04]  /*2df60*/  LDL.LU.64 R68, [R1+0x870] ;  /* 0x0008700001447983 */ /* 0x000ea80000300a00 */
[----:B------:R-:W-:Y:S04]  /*2df70*/  STL.64 [R1+0x2d10], R64 ;  /* 0x002d104001007387 */ /* 0x000fe80000100a00 */
[----:B------:R-:W-:Y:S04]  /*2df80*/  STL.64 [R1+0x2d18], R66 ;  /* 0x002d184201007387 */ /* 0x000fe80000100a00 */
[----:B------:R-:W2:Y:S08]  /*2df90*/  LDL.LU.64 R70, [R1+0x878] ;  /* 0x0008780001467983 */ /* 0x000eb00000300a00 */
[----:B------:R1:W-:Y:S04]  /*2dfa0*/  STL.64 [R1+0xee0], R52 ;  /* 0x000ee03401007387 */ /* 0x0003e80000100a00 */
[----:B------:R1:W-:Y:S04]  /*2dfb0*/  STL.64 [R1+0xee8], R54 ;  /* 0x000ee83601007387 */ /* 0x0003e80000100a00 */
[----:B-1----:R-:W2:Y:S04]  /*2dfc0*/  LDL.LU.64 R52, [R1+0x710] ;  /* 0x0007100001347983 */ /* 0x002ea80000300a00 */
[----:B------:R-:W2:Y:S01]  /*2dfd0*/  LDL.LU.64 R54, [R1+0x718] ;  /* 0x0007180001367983 */ /* 0x000ea20000300a00 */
[-C--:B------:R-:W-:Y:S11]  /*2dfe0*/  HMMA.1688.F32.TF32 R64, R92, R60.reuse, R152 ;  /* 0x0000003c5c40723c */ /* 0x080ff60000081098 */
[----:B------:R-:W-:Y:S11]  /*2dff0*/  @!UPT UIADD3 URZ, URZ, URZ, URZ ;  /* 0x0000003f3f3ff290 */ /* 0x000ff6000fffe03f */
[----:B------:R-:W-:Y:S01]  /*2e000*/  @!UPT UIADD3 URZ, URZ, URZ, URZ ;  /* 0x0000003f3f3ff290 */ /* 0x000fe2000fffe03f */
[----:B------:R-:W-:Y:S04]  /*2e010*/  STL.64 [R1+0xef0], R64 ;  /* 0x000ef04001007387 */ /* 0x000fe80000100a00 */
[----:B------:R3:W-:Y:S04]  /*2e020*/  STL.64 [R1+0xef8], R66 ;  /* 0x000ef84201007387 */ /* 0x0007e80000100a00 */
[----:B------:R-:W2:Y:S04]  /*2e030*/  LDL.LU.64 R152, [R1+0x610] ;  /* 0x0006100001987983 */ /* 0x000ea80000300a00 */
[----:B------:R-:W2:Y:S01]  /*2e040*/  LDL.LU.64 R154, [R1+0x618] ;  /* 0x00061800019a7983 */ /* 0x000ea20000300a00 */
[-C--:B---3--:R-:W-:Y:S11]  /*2e050*/  HMMA.1688.F32.TF32 R64, R96, R60.reuse, R148 ;  /* 0x0000003c6040723c */ /* 0x088ff60000081094 */
[----:B------:R-:W-:Y:S11]  /*2e060*/  @!UPT UIADD3 URZ, URZ, URZ, URZ ;  /* 0x0000003f3f3ff290 */ /* 0x000ff6000fffe03f */
[----:B------:R-:W-:Y:S01]  /*2e070*/  @!UPT UIADD3 URZ, URZ, URZ, URZ ;  /* 0x0000003f3f3ff290 */ /* 0x000fe2000fffe03f */
[----:B------:R1:W-:Y:S04]  /*2e080*/  STL.64 [R1+0xf00], R64 ;  /* 0x000f004001007387 */ /* 0x0003e80000100a00 */
[----:B------:R3:W-:Y:S04]  /*2e090*/  STL.64 [R1+0xf08], R66 ;  /* 0x000f084201007387 */ /* 0x0007e80000100a00 */
[----:B------:R-:W2:Y:S04]  /*2e0a0*/  LDL.LU.64 R148, [R1+0x1f0] ;  /* 0x0001f00001947983 */ /* 0x000ea80000300a00 */
[----:B------:R-:W2:Y:S04]  /*2e0b0*/  LDL.LU.64 R150, [R1+0x1f8] ;  /* 0x0001f80001967983 */ /* 0x000ea80000300a00 */
[----:B-1----:R-:W2:Y:S04]  /*2e0c0*/  LDL.LU.64 R64, [R1+0x1d0] ;  /* 0x0001d00001407983 */ /* 0x002ea80000300a00 */
[----:B---3--:R-:W3:Y:S01]  /*2e0d0*/  LDL.LU.64 R66, [R1+0x1d8] ;  /* 0x0001d80001427983 */ /* 0x008ee20000300a00 */
[-C--:B------:R-:W-:Y:S11]  /*2e0e0*/  HMMA.1688.F32.TF32 R156, R100, R60.reuse, R156 ;  /* 0x0000003c649c723c */ /* 0x080ff6000008109c */
[----:B------:R-:W-:Y:S11]  /*2e0f0*/  @!UPT UIADD3 URZ, URZ, URZ, URZ ;  /* 0x0000003f3f3ff290 */ /* 0x000ff6000fffe03f */
[----:B------:R-:W-:Y:S01]  /*2e100*/  @!UPT UIADD3 URZ, URZ, URZ, URZ ;  /* 0x0000003f3f3ff290 */ /* 0x000fe2000fffe03f */
        /* <DEDUP_REMOVED lines=26> */
[-C--:B-1----:R-:W-:Y:S02]  /*2e2b0*/  HMMA.1688.F32.TF32 R156, R128, R60.reuse, R152 ;  /* 0x0000003c809c723c */ /* 0x082fe40000081098 */
[----:B------:R-:W2:Y:S11]  /*2e2c0*/  LDL.LU.64 R152, [R1+0x1970] ;  /* 0x0019700001987983 */ /* 0x000eb60000300a00 */
[----:B------:R-:W-:Y:S10]  /*2e2d0*/  @!UPT UIADD3 URZ, URZ, URZ, URZ ;  /* 0x0000003f3f3ff290 */ /* 0x000ff4000fffe03f */
[----:B------:R-:W-:Y:S01]  /*2e2e0*/  STL.64 [R1+0x2480], R156 ;  /* 0x0024809c01007387 */ /* 0x000fe20000100a00 */
[-C--:B------:R-:W-:Y:S03]  /*2e2f0*/  HMMA.1688.F32.TF32 R148, R124, R60.reuse, R148 ;  /* 0x0000003c7c94723c */ /* 0x080fe60000081094 */
[----:B------:R-:W-:Y:S04]  /*2e300*/  STL.64 [R1+0x2488], R158 ;  /* 0x0024889e01007387 */ /* 0x000fe80000100a00 */
[----:B------:R-:W2:Y:S11]  /*2e310*/  LDL.LU.64 R154, [R1+0x1978] ;  /* 0x00197800019a7983 */ /* 0x000eb60000300a00 */
[----:B------:R-:W-:Y:S05]  /*2e320*/  @!UPT UIADD3 URZ, URZ, URZ, URZ ;  /* 0x0000003f3f3ff290 */ /* 0x000fea000fffe03f */
[----:B------:R-:W-:Y:S04]  /*2e330*/  STL.64 [R1+0x25f0], R148 ;  /* 0x0025f09401007387 */ /* 0x000fe80000100a00 */
[----:B------:R3:W-:Y:S02]  /*2e340*/  STL.64 [R1+0x25f8], R150 ;  /* 0x0025f89601007387 */ /* 0x0007e40000100a00 */
[-C--:B---3--:R-:W-:Y:S02]  /*2e350*/  HMMA.1688.F32.TF32 R148, R120, R60.reuse, R64 ;  /* 0x0000003c7894723c */ /* 0x088fe40000081040 */
[----:B------:R-:W3:Y:S04]  /*2e360*/  LDL.LU.64 R64, [R1+0x1300] ;  /* 0x0013000001407983 */ /* 0x000ee80000300a00 */
[----:B------:R-:W3:Y:S11]  /*2e370*/  LDL.LU.64 R66, [R1+0x1308] ;  /* 0x0013080001427983 */ /* 0x000ef60000300a00 */
[----:B------:R-:W-:Y:S06]  /*2e380*/  @!UPT UIADD3 URZ, URZ, URZ, URZ ;  /* 0x0000003f3f3ff290 */ /* 0x000fec000fffe03f */
[----:B------:R1:W-:Y:S04]  /*2e390*/  STL.64 [R1+0x27f0], R148 ;  /* 0x0027f09401007387 */ /* 0x0003e80000100a00 */
[----:B------:R1:W-:Y:S04]  /*2e3a0*/  STL.64 [R1+0x27f8], R150 ;  /* 0x0027f89601007387 */ /* 0x0003e80000100a00 */
[----:B-1----:R-:W3:Y:S04]  /*2e3b0*/  LDL.LU.64 R148, [R1+0x1040] ;  /* 0x0010400001947983 */ /* 0x002ee80000300a00 */
[----:B------:R-:W3:Y:S01]  /*2e3c0*/  LDL.LU.64 R150, [R1+0x1048] ;  /* 0x0010480001967983 */ /* 0x000ee20000300a00 */
[-C--:B------:R-:W-:Y:S11]  /*2e3d0*/  HMMA.1688.F32.TF32 R144, R116, R60.reuse, R144 ;  /* 0x0000003c7490723c */ /* 0x080ff60000081090 */
[----:B------:R-:W-:Y:S11]  /*2e3e0*/  @!UPT UIADD3 URZ, URZ, URZ, URZ ;  /* 0x0000003f3f3ff290 */ /* 0x000ff6000fffe03f */
[----:B------:R-:W-:Y:S01]  /*2e3f0*/  @!UPT UIADD3 URZ, URZ, URZ, URZ ;  /* 0x0000003f3f3ff290 */ /* 0x000fe2000fffe03f */
[----:B------:R1:W-:Y:S04]  /*2e400*/  STL.64 [R1+0x29e0], R144 ;  /* 0x0029e09001007387 */ /* 0x0003e80000100a00 */
[----:B------:R4:W-:Y:S04]  /*2e410*/  STL.64 [R1+0x29e8], R146 ;  /* 0x0029e89201007387 */ /* 0x0009e80000100a00 */
[----:B-1----:R-:W3:Y:S04]  /*2e420*/  LDL.LU.64 R144, [R1+0xc70] ;  /* 0x000c700001907983 */ /* 0x002ee80000300a00 */
[----:B----4-:R-:W4:Y:S01]  /*2e430*/  LDL.LU.64 R146, [R1+0xc78] ;  /* 0x000c780001927983 */ /* 0x010f220000300a00 */
[-C--:B------:R-:W-:Y:S11]  /*2e440*/  HMMA.1688.F32.TF32 R72, R112, R60.reuse, R72 ;  /* 0x0000003c7048723c */ /* 0x080ff60000081048 */
[----:B------:R-:W-:Y:S11]  /*2e450*/  @!UPT UIADD3 URZ, URZ, URZ, URZ ;  /* 0x0000003f3f3ff290 */ /* 0x000ff6000fffe03f */
[----:B------:R-:W-:Y:S01]  /*2e460*/  @!UPT UIADD3 URZ, URZ, URZ, URZ ;  /* 0x0000003f3f3ff290 */ /* 0x000fe2000fffe03f */
[----:B------:R1:W-:Y:S04]  /*2e470*/  STL.64 [R1+0x2ad0], R72 ;  /* 0x002ad04801007387 */ /* 0x0003e80000100a00 */
[----:B------:R1:W-:Y:S04]  /*2e480*/  STL.64 [R1+0x2ad8], R74 ;  /* 0x002ad84a01007387 */ /* 0x0003e80000100a00 */
[----:B-1----:R-:W4:Y:S04]  /*2e490*/  LDL.LU.64 R72, [R1+0xbc0] ;  /* 0x000bc00001487983 */ /* 0x002f280000300a00 */
[----:B------:R-:W4:Y:S01]  /*2e4a0*/  LDL.LU.64 R74, [R1+0xbc8] ;  /* 0x000bc800014a7983 */ /* 0x000f220000300a00 */
[-C--:B--2---:R-:W-:Y:S11]  /*2e4b0*/  HMMA.1688.F32.TF32 R68, R108, R60.reuse, R68 ;  /* 0x0000003c6c44723c */ /* 0x084ff60000081044 */
[----:B------:R-:W-:Y:S11]  /*2e4c0*/  @!UPT UIADD3 URZ, URZ, URZ, URZ ;  /* 0x0000003f3f3ff290 */ /* 0x000ff6000fffe03f */
[----:B------:R-:W-:Y:S01]  /*2e4d0*/  @!UPT UIADD3 URZ, URZ, URZ, URZ ;  /* 0x0000003f3f3ff290 */ /* 0x000fe2000fffe03f */
[----:B------:R-:W-:Y:S04]  /*2e4e0*/  STL.64 [R1+0x2ba0], R68 ;  /* 0x002ba04401007387 */ /* 0x000fe80000100a00 */
[----:B------:R1:W-:Y:S02]  /*2e4f0*/  STL.64 [R1+0x2ba8], R70 ;  /* 0x002ba84601007387 */ /* 0x0003e40000100a00 */
[-C--:B-1----:R-:W-:Y:S02]  /*2e500*/  HMMA.1688.F32.TF32 R68, R80, R60.reuse, R52 ;  /* 0x0000003c5044723c */ /* 0x082fe40000081034 */
[----:B------:R-:W2:Y:S04]  /*2e510*/  LDL.LU.64 R52, [R1+0x9c0] ;  /* 0x0009c00001347983 */ /* 0x000ea80000300a00 */
[----:B------:R-:W2:Y:S11]  /*2e520*/  LDL.LU.64 R54, [R1+0x9c8] ;  /* 0x0009c80001367983 */ /* 0x000eb60000300a00 */
[----:B------:R-:W-:Y:S06]  /*2e530*/  @!UPT UIADD3 URZ, URZ, URZ, URZ ;  /* 0x0000003f3f3ff290 */ /* 0x000fec000fffe03f */
[----:B------:R1:W-:Y:S04]  /*2e540*/  STL.64 [R1+0x2c50], R68 ;  /* 0x002c504401007387 */ /* 0x0003e80000100a00 */
[----:B------:R1:W-:Y:S04]  /*2e550*/  STL.64 [R1+0x2c58], R70 ;  /* 0x002c584601007387 */ /* 0x0003e80000100a00 */
[----:B-1----:R-:W2:Y:S04]  /*2e560*/  LDL.LU.64 R68, [R1+0x880] ;  /* 0x0008800001447983 */ /* 0x002ea80000300a00 */
[----:B------:R-:W2:Y:S01]  /*2e570*/  LDL.LU.64 R70, [R1+0x888] ;  /* 0x0008880001467983 */ /* 0x000ea20000300a00 */
[----:B------:R-:W-:Y:S08]  /*2e580*/  HMMA.1688.F32.TF32 R48, R84, R60, R48 ;  /* 0x0000003c5430723c */ /* 0x000ff00000081030 */
[-C--:B------:R-:W-:Y:S11]  /*2e590*/  HMMA.1688.F32.TF32 R152, R88, R56.reuse, R152 ;  /* 0x000000385898723c */ /* 0x080ff60000081098 */
[----:B------:R-:W-:Y:S04]  /*2e5a0*/  @!UPT UIADD3 URZ, URZ, URZ, URZ ;  /* 0x0000003f3f3ff290 */ /* 0x000fe8000fffe03f */
[----:B------:R-:W-:Y:S04]  /*2e5b0*/  STL.64 [R1+0x2ce0], R48 ;  /* 0x002ce03001007387 */ /* 0x000fe80000100a00 */
[----:B------:R3:W-:Y:S05]  /*2e5c0*/  STL.64 [R1+0x2ce8], R50 ;  /* 0x002ce83201007387 */ /* 0x0007ea0000100a00 */
[----:B------:R-:W-:Y:S02]  /*2e5d0*/  IMAD.MOV.U32 R59, RZ, RZ, R155 ;  /* 0x000000ffff3b7224 */ /* 0x000fe400078e009b */
[----:B------:R-:W-:Y:S01]  /*2e5e0*/  IMAD.MOV.U32 R58, RZ, RZ, R154 ;  /* 0x000000ffff3a7224 */ /* 0x000fe200078e009a */
[----:B------:R1:W-:Y:S04]  /*2e5f0*/  STL.64 [R1+0xe50], R152 ;  /* 0x000e509801007387 */ /* 0x0003e80000100a00 */
[----:B------:R-:W-:Y:S01]  /*2e600*/  STL [R1+0x432c], R59 ;  /* 0x00432c3b01007387 */ /* 0x000fe20000100800 */
[-C--:B---3--:R-:W-:Y:S03]  /*2e610*/  HMMA.1688.F32.TF32 R48, R92, R56.reuse, R64 ;  /* 0x000000385c30723c */ /* 0x088fe60000081040 */
[----:B------:R-:W-:Y:S04]  /*2e620*/  STL [R1+0x4328], R58 ;  /* 0x0043283a01007387 */ /* 0x000fe80000100800 */
[----:B------:R-:W3:Y:S04]  /*2e630*/  LDL.LU.64 R64, [R1+0x750] ;  /* 0x0007500001407983 */ /* 0x000ee80000300a00 */
[----:B------:R-:W3:Y:S11]  /*2e640*/  LDL.LU.64 R66, [R1+0x758] ;  /* 0x0007580001427983 */ /* 0x000ef60000300a00 */
[----:B------:R-:W-:Y:S01]  /*2e650*/  @!UPT UIADD3 URZ, URZ, URZ, URZ ;  /* 0x0000003f3f3ff290 */ /* 0x000fe2000fffe03f */
[----:B------:R-:W-:Y:S04]  /*2e660*/  STL.64 [R1+0xe70], R48 ;  /* 0x000e703001007387 */ /* 0x000fe80000100a00 */
[----:B------:R1:W-:Y:S04]  /*2e670*/  STL.64 [R1+0xe78], R50 ;  /* 0x000e783201007387 */ /* 0x0003e80000100a00 */
[----:B-1----:R-:W3:Y:S04]  /*2e680*/  LDL.LU.64 R152, [R1+0x640] ;  /* 0x0006400001987983 */ /* 0x002ee80000300a00 */
[----:B------:R-:W3:Y:S01]  /*2e690*/  LDL.LU.64 R154, [R1+0x648] ;  /* 0x00064800019a7983 */ /* 0x000ee20000300a00 */
[-C--:B------:R-:W-:Y:S11]  /*2e6a0*/  HMMA.1688.F32.TF32 R48, R96, R56.reuse, R148 ;  /* 0x000000386030723c */ /* 0x080ff60000081094 */
[----:B------:R-:W-:Y:S11]  /*2e6b0*/  @!UPT UIADD3 URZ, URZ, URZ, URZ ;  /* 0x0000003f3f3ff290 */ /* 0x000ff6000fffe03f */
[----:B------:R-:W-:Y:S01]  /*2e6c0*/  @!UPT UIADD3 URZ, URZ, URZ, URZ ;  /* 0x0000003f3f3ff290 */ /* 0x000fe2000fffe03f */
[----:B------:R-:W-:Y:S04]  /*2e6d0*/  STL.64 [R1+0xe90], R48 ;  /* 0x000e903001007387 */ /* 0x000fe80000100a00 */
[----:B------:R4:W-:Y:S04]  /*2e6e0*/  STL.64 [R1+0xe98], R50 ;  /* 0x000e983201007387 */ /* 0x0009e80000100a00 */
[----:B------:R-:W3:Y:S04]  /*2e6f0*/  LDL.LU.64 R148, [R1+0x2e0] ;  /* 0x0002e00001947983 */ /* 0x000ee80000300a00 */
        /* <DEDUP_REMOVED lines=11> */
[----:B------:R-:W-:Y:S04]  /*2e7b0*/  STL.64 [R1+0xed0], R48 ;  /* 0x000ed03001007387 */ /* 0x000fe80000100a00 */
[----:B------:R2:W-:Y:S04]  /*2e7c0*/  STL.64 [R1+0xed8], R50 ;  /* 0x000ed83201007387 */ /* 0x0005e80000100a00 */
[----:B------:R-:W4:Y:S04]  /*2e7d0*/  LDL.LU.64 R72, [R1+0x280] ;  /* 0x0002800001487983 */ /* 0x000f280000300a00 */
[----:B------:R-:W4:Y:S01]  /*2e7e0*/  LDL.LU.64 R74, [R1+0x288] ;  /* 0x00028800014a7983 */ /* 0x000f220000300a00 */
[-C--:B--2---:R-:W-:Y:S03]  /*2e7f0*/  HMMA.1688.F32.TF32 R48, R140, R56.reuse, R52 ;  /* 0x000000388c30723c */ /* 0x084fe60000081034 */
[----:B------:R-:W1:Y:S11]  /*2e800*/  LDSM.16.M88.4 R52, [R196+0x54000] ;  /* 0x05400000c434783b */ /* 0x000e760000000200 */
[----:B------:R-:W-:Y:S09]  /*2e810*/  @!UPT UIADD3 URZ, URZ, URZ, URZ ;  /* 0x0000003f3f3ff290 */ /* 0x000ff2000fffe03f */
[----:B------:R-:W-:Y:S04]  /*2e820*/  STL.64 [R1+0x1300], R48 ;  /* 0x0013003001007387 */ /* 0x000fe80000100a00 */
        /* <DEDUP_REMOVED lines=10> */
[----:B------:R-:W1:Y:S04]  /*2e8d0*/  LDSM.16.M88.4 R48, [R196+0x54800] ;  /* 0x05480000c430783b */ /* 0x000e680000000200 */
[----:B------:R-:W2:Y:S04]  /*2e8e0*/  LDL.LU.64 R68, [R1+0x220] ;  /* 0x0002200001447983 */ /* 0x000ea80000300a00 */
[----:B------:R-:W2:Y:S01]  /*2e8f0*/  LDL.LU.64 R70, [R1+0x228] ;  /* 0x0002280001467983 */ /* 0x000ea20000300a00 */
[-C--:B---3--:R-:W-:Y:S03]  /*2e900*/  HMMA.1688.F32.TF32 R156, R132, R56.reuse, R64 ;  /* 0x00000038849c723c */ /* 0x088fe60000081040 */
[----:B-1----:R-:W-:Y:S04]  /*2e910*/  STL [R1+0x4338], R50 ;  /* 0x0043383201007387 */ /* 0x002fe80000100800 */
[----:B------:R-:W-:Y:S04]  /*2e920*/  STL [R1+0x42ec], R51 ;  /* 0x0042ec3301007387 */ /* 0x000fe80000100800 */
[----:B------:R-:W3:Y:S04]  /*2e930*/  LDL.LU.64 R64, [R1+0x1c0] ;  /* 0x0001c00001407983 */ /* 0x000ee80000300a00 */
[----:B------:R-:W3:Y:S08]  /*2e940*/  LDL.LU.64 R66, [R1+0x1c8] ;  /* 0x0001c80001427983 */ /* 0x000ef00000300a00 */
[----:B------:R-:W-:Y:S04]  /*2e950*/  STL.64 [R1+0x1c60], R156 ;  /* 0x001c609c01007387 */ /* 0x000fe80000100a00 */
[----:B------:R1:W-:Y:S02]  /*2e960*/  STL.64 [R1+0x1c68], R158 ;  /* 0x001c689e01007387 */ /* 0x0003e40000100a00 */
[-C--:B-1----:R-:W-:Y:S08]  /*2e970*/  HMMA.1688.F32.TF32 R156, R128, R56.reuse, R152 ;  /* 0x00000038809c723c */ /* 0x082ff00000081098 */
[-C--:B------:R-:W-:Y:S01]  /*2e980*/  HMMA.1688.F32.TF32 R152, R124, R56.reuse, R148 ;  /* 0x000000387c98723c */ /* 0x080fe20000081094 */
[----:B------:R-:W3:Y:S11]  /*2e990*/  LDL.LU.64 R148, [R1+0x1ac0] ;  /* 0x001ac00001947983 */ /* 0x000ef60000300a00 */
[----:B------:R-:W-:Y:S03]  /*2e9a0*/  @!UPT UIADD3 URZ, URZ, URZ, URZ ;  /* 0x0000003f3f3ff290 */ /* 0x000fe6000fffe03f */
[----:B------:R-:W-:Y:S04]  /*2e9b0*/  STL.64 [R1+0x23d0], R156 ;  /* 0x0023d09c01007387 */ /* 0x000fe80000100a00 */
[----:B------:R-:W-:Y:S04]  /*2e9c0*/  STL.64 [R1+0x23d8], R158 ;  /* 0x0023d89e01007387 */ /* 0x000fe80000100a00 */
[----:B------:R-:W3:Y:S04]  /*2e9d0*/  LDL.LU.64 R150, [R1+0x1ac8] ;  /* 0x001ac80001967983 */ /* 0x000ee80000300a00 */
        /* <DEDUP_REMOVED lines=22> */
[----:B------:R-:W2:Y:S02]  /*2eb40*/  LDL.LU.64 R70, [R1+0xc18] ;  /* 0x000c180001467983 */ /* 0x000ea40000300a00 */
[-C--:B------:R-:W-:Y:S11]  /*2eb50*/  HMMA.1688.F32.TF32 R44, R84, R56.reuse, R44 ;  /* 0x00000038542c723c */ /* 0x080ff6000008102c */
[----:B------:R-:W-:Y:S04]  /*2eb60*/  @!UPT UIADD3 URZ, URZ, URZ, URZ ;  /* 0x0000003f3f3ff290 */ /* 0x000fe8000fffe03f */
[----:B------:R-:W-:Y:S04]  /*2eb70*/  STL.64 [R1+0x2b40], R152 ;  /* 0x002b409801007387 */ /* 0x000fe80000100a00 */
[----:B------:R3:W-:Y:S02]  /*2eb80*/  STL.64 [R1+0x2b48], R154 ;  /* 0x002b489a01007387 */ /* 0x0007e40000100a00 */
[----:B---3--:R-:W-:Y:S02]  /*2eb90*/  HMMA.1688.F32.TF32 R152, R80, R56, R64 ;  /* 0x000000385098723c */ /* 0x008fe40000081040 */
[----:B------:R-:W3:Y:S04]  /*2eba0*/  LDL.LU.64 R64, [R1+0xa10] ;  /* 0x000a100001407983 */ /* 0x000ee80000300a00 */
[----:B------:R-:W3:Y:S11]  /*2ebb0*/  LDL.LU.64 R66, [R1+0xa18] ;  /* 0x000a180001427983 */ /* 0x000ef60000300a00 */
[----:B------:R-:W-:Y:S06]  /*2ebc0*/  @!UPT UIADD3 URZ, URZ, URZ, URZ ;  /* 0x0000003f3f3ff290 */ /* 0x000fec000fffe03f */
[----:B------:R1:W-:Y:S04]  /*2ebd0*/  STL.64 [R1+0x2c00], R152 ;  /* 0x002c009801007387 */ /* 0x0003e80000100a00 */
[----:B------:R1:W-:Y:S01]  /*2ebe0*/  STL.64 [R1+0x2c08], R154 ;  /* 0x002c089a01007387 */ /* 0x0003e20000100a00 */
[----:B------:R-:W-:Y:S03]  /*2ebf0*/  HMMA.1688.F32.TF32 R148, R88, R52, R148 ;  /* 0x000000345894723c */ /* 0x000fe60000081094 */
[----:B------:R1:W-:Y:S04]  /*2ec00*/  STL.64 [R1+0x2ca0], R44 ;  /* 0x002ca02c01007387 */ /* 0x0003e80000100a00 */
[----:B------:R4:W-:Y:S04]  /*2ec10*/  STL.64 [R1+0x2ca8], R46 ;  /* 0x002ca82e01007387 */ /* 0x0009e80000100a00 */
[----:B-1----:R-:W3:Y:S04]  /*2ec20*/  LDL.LU.64 R152, [R1+0x8b0] ;  /* 0x0008b00001987983 */ /* 0x002ee80000300a00 */
[----:B------:R-:W3:Y:S09]  /*2ec30*/  LDL.LU.64 R154, [R1+0x8b8] ;  /* 0x0008b800019a7983 */ /* 0x000ef20000300a00 */
[----:B------:R-:W-:-:S02]  /*2ec40*/  IMAD.MOV.U32 R54, RZ, RZ, R148 ;  /* 0x000000ffff367224 */ /* 0x000fc400078e0094 */
[----:B------:R-:W-:Y:S02]  /*2ec50*/  IMAD.MOV.U32 R55, RZ, RZ, R149 ;  /* 0x000000ffff377224 */ /* 0x000fe400078e0095 */
[----:B------:R-:W-:Y:S02]  /*2ec60*/  IMAD.MOV.U32 R59, RZ, RZ, R150 ;  /* 0x000000ffff3b7224 */ /* 0x000fe400078e0096 */
[----:B------:R-:W-:Y:S01]  /*2ec70*/  IMAD.MOV.U32 R58, RZ, RZ, R151 ;  /* 0x000000ffff3a7224 */ /* 0x000fe200078e0097 */
[----:B------:R-:W-:Y:S04]  /*2ec80*/  STL [R1+0x4348], R54 ;  /* 0x0043483601007387 */ /* 0x000fe80000100800 */
[----:B------:R-:W-:Y:S04]  /*2ec90*/  STL [R1+0x4344], R55 ;  /* 0x0043443701007387 */ /* 0x000fe80000100800 */
[----:B------:R-:W-:Y:S04]  /*2eca0*/  STL [R1+0x4340], R59 ;  /* 0x0043403b01007387 */ /* 0x000fe80000100800 */
[----:B------:R1:W-:Y:S04]  /*2ecb0*/  STL [R1+0x433c], R58 ;  /* 0x00433c3a01007387 */ /* 0x0003e80000100800 */
[----:B------:R-:W3:Y:S04]  /*2ecc0*/  LDL.LU.64 R44, [R1+0x740] ;  /* 0x00074000012c7983 */ /* 0x000ee80000300a00 */
[----:B----4-:R-:W4:Y:S01]  /*2ecd0*/  LDL.LU.64 R46, [R1+0x748] ;  /* 0x00074800012e7983 */ /* 0x010f220000300a00 */
[-C--:B-1----:R-:W-:Y:S11]  /*2ece0*/  HMMA.1688.F32.TF32 R56, R92, R52.reuse, R144 ;  /* 0x000000345c38723c */ /* 0x082ff60000081090 */
        /* <DEDUP_REMOVED lines=25> */
[----:B------:R-:W-:Y:S04]  /*2ee80*/  STL.64 [R1+0xe28], R58 ;  /* 0x000e283a01007387 */ /* 0x000fe80000100a00 */
[----:B------:R-:W2:Y:S04]  /*2ee90*/  LDL.LU.64 R68, [R1+0x250] ;  /* 0x0002500001447983 */ /* 0x000ea80000300a00 */
[----:B------:R-:W2:Y:S01]  /*2eea0*/  LDL.LU.64 R70, [R1+0x258] ;  /* 0x0002580001467983 */ /* 0x000ea20000300a00 */
[-C--:B---3--:R-:W-:Y:S11]  /*2eeb0*/  HMMA.1688.F32.TF32 R156, R140, R52.reuse, R64 ;  /* 0x000000348c9c723c */ /* 0x088ff60000081040 */
[----:B------:R-:W-:Y:S11]  /*2eec0*/  @!UPT UIADD3 URZ, URZ, URZ, URZ ;  /* 0x0000003f3f3ff290 */ /* 0x000ff6000fffe03f */
[----:B------:R-:W-:Y:S02]  /*2eed0*/  @!UPT UIADD3 URZ, URZ, URZ, URZ ;  /* 0x0000003f3f3ff290 */ /* 0x000fe4000fffe03f */
[----:B-1----:R-:W-:Y:S02]  /*2eee0*/  IMAD.MOV.U32 R56, RZ, RZ, R159 ;  /* 0x000000ffff387224 */ /* 0x002fe400078e009f */
[----:B------:R-:W-:Y:S02]  /*2eef0*/  IMAD.MOV.U32 R57, RZ, RZ, R158 ;  /* 0x000000ffff397224 */ /* 0x000fe400078e009e */
[----:B------:R-:W-:Y:S02]  /*2ef00*/  IMAD.MOV.U32 R64, RZ, RZ, R157 ;  /* 0x000000ffff407224 */ /* 0x000fe400078e009d */
[----:B------:R-:W-:Y:S01]  /*2ef10*/  IMAD.MOV.U32 R65, RZ, RZ, R156 ;  /* 0x000000ffff417224 */ /* 0x000fe200078e009c */
[----:B------:R-:W-:Y:S04]  /*2ef20*/  STL [R1+0x4204], R56 ;  /* 0x0042043801007387 */ /* 0x000fe80000100800 */
[----:B------:R-:W-:Y:S04]  /*2ef30*/  STL [R1+0x4200], R57 ;  /* 0x0042003901007387 */ /* 0x000fe80000100800 */
[----:B------:R-:W-:Y:S04]  /*2ef40*/  STL [R1+0x41fc], R64 ;  /* 0x0041fc4001007387 */ /* 0x000fe80000100800 */
[----:B------:R1:W-:Y:S04]  /*2ef50*/  STL [R1+0x41f8], R65 ;  /* 0x0041f84101007387 */ /* 0x0003e80000100800 */
[----:B-1----:R-:W3:Y:S04]  /*2ef60*/  LDL.LU.64 R64, [R1+0x210] ;  /* 0x0002100001407983 */ /* 0x002ee80000300a00 */
[----:B------:R-:W3:Y:S01]  /*2ef70*/  LDL.LU.64 R66, [R1+0x218] ;  /* 0x0002180001427983 */ /* 0x000ee20000300a00 */
[-C--:B------:R-:W-:Y:S11]  /*2ef80*/  HMMA.1688.F32.TF32 R56, R136, R52.reuse, R152 ;  /* 0x000000348838723c */ /* 0x080ff60000081098 */
[----:B------:R-:W-:Y:S11]  /*2ef90*/  @!UPT UIADD3 URZ, URZ, URZ, URZ ;  /* 0x0000003f3f3ff290 */ /* 0x000ff6000fffe03f */
[----:B------:R-:W-:Y:S01]  /*2efa0*/  @!UPT UIADD3 URZ, URZ, URZ, URZ ;  /* 0x0000003f3f3ff290 */ /* 0x000fe2000fffe03f */
[----:B------:R-:W-:Y:S04]  /*2efb0*/  STL.64 [R1+0x18f0], R56 ;  /* 0x0018f03801007387 */ /* 0x000fe80000100a00 */
[----:B------:R4:W-:Y:S02]  /*2efc0*/  STL.64 [R1+0x18f8], R58 ;  /* 0x0018f83a01007387 */ /* 0x0009e40000100a00 */
[-C--:B----4-:R-:W-:Y:S02]  /*2efd0*/  HMMA.1688.F32.TF32 R56, R132, R52.reuse, R44 ;  /* 0x000000348438723c */ /* 0x090fe4000008102c */
[----:B------:R-:W4:Y:S04]  /*2efe0*/  LDL.LU.64 R44, [R1+0x1b0] ;  /* 0x0001b000012c7983 */ /* 0x000f280000300a00 */
[----:B------:R-:W4:Y:S02]  /*2eff0*/  LDL.LU.64 R46, [R1+0x1b8] ;  /* 0x0001b800012e7983 */ /* 0x000f240000300a00 */
[-C--:B------:R-:W-:Y:S11]  /*2f000*/  HMMA.1688.F32.TF32 R148, R128, R52.reuse, R148 ;  /* 0x000000348094723c */ /* 0x080ff60000081094 */
[----:B------:R-:W-:Y:S04]  /*2f010*/  @!UPT UIADD3 URZ, URZ, URZ, URZ ;  /* 0x0000003f3f3ff290 */ /* 0x000fe8000fffe03f */
[----:B------:R1:W-:Y:S04]  /*2f020*/  STL.64 [R1+0x1ac0], R56 ;  /* 0x001ac03801007387 */ /* 0x0003e80000100a00 */
[----:B------:R1:W-:Y:S04]  /*2f030*/  STL.64 [R1+0x1ac8], R58 ;  /* 0x001ac83a01007387 */ /* 0x0003e80000100a00 */
[----:B-1----:R-:W4:Y:S04]  /*2f040*/  LDL.LU.64 R56, [R1+0x1ad0] ;  /* 0x001ad00001387983 */ /* 0x002f280000300a00 */
[----:B------:R-:W-:Y:S04]  /*2f050*/  STL.64 [R1+0x1c80], R148 ;  /* 0x001c809401007387 */ /* 0x000fe80000100a00 */
[----:B------:R-:W-:Y:S04]  /*2f060*/  STL.64 [R1+0x1c88], R150 ;  /* 0x001c889601007387 */ /* 0x000fe80000100a00 */
[----:B------:R-:W4:Y:S01]  /*2f070*/  LDL.LU.64 R58, [R1+0x1ad8] ;  /* 0x001ad800013a7983 */ /* 0x000f220000300a00 */
[-C--:B------:R-:W-:Y:S11]  /*2f080*/  HMMA.1688.F32.TF32 R72, R124, R52.reuse, R72 ;  /* 0x000000347c48723c */ /* 0x080ff60000081048 */
[----:B------:R-:W-:Y:S11]  /*2f090*/  @!UPT UIADD3 URZ, URZ, URZ, URZ ;  /* 0x0000003f3f3ff290 */ /* 0x000ff6000fffe03f */
[----:B------:R-:W-:Y:S01]  /*2f0a0*/  @!UPT UIADD3 URZ, URZ, URZ, URZ ;  /* 0x0000003f3f3ff290 */ /* 0x000fe2000fffe03f */
[----:B------:R1:W-:Y:S04]  /*2f0b0*/  STL.64 [R1+0x24d0], R72 ;  /* 0x0024d04801007387 */ /* 0x0003e80000100a00 */
[----:B------:R1:W-:Y:S04]  /*2f0c0*/  STL.64 [R1+0x24d8], R74 ;  /* 0x0024d84a01007387 */ /* 0x0003e80000100a00 */
[----:B-1----:R-:W4:Y:S04]  /*2f0d0*/  LDL.LU.64 R72, [R1+0x17c0] ;  /* 0x0017c00001487983 */ /* 0x002f280000300a00 */
        /* <DEDUP_REMOVED lines=8> */
[-C--:B------:R-:W-:Y:S08]  /*2f160*/  HMMA.1688.F32.TF32 R148, R116, R52.reuse, R144 ;  /* 0x000000347494723c */ /* 0x080ff00000081090 */
        /* <DEDUP_REMOVED lines=14> */
[-C--:B----4-:R-:W-:Y:S02]  /*2f250*/  HMMA.1688.F32.TF32 R144, R80, R52.reuse, R44 ;  /* 0x000000345090723c */ /* 0x090fe4000008102c */
[----:B------:R-:W4:Y:S04]  /*2f260*/  LDL.LU.64 R44, [R1+0xa00] ;  /* 0x000a0000012c7983 */ /* 0x000f280000300a00 */
[----:B------:R-:W4:Y:S02]  /*2f270*/  LDL.LU.64 R46, [R1+0xa08] ;  /* 0x000a0800012e7983 */ /* 0x000f240000300a00 */
[----:B------:R-:W-:Y:S11]  /*2f280*/  HMMA.1688.F32.TF32 R40, R84, R52, R40 ;  /* 0x000000345428723c */ /* 0x000ff60000081028 */
[----:B------:R-:W-:Y:S04]  /*2f290*/  @!UPT UIADD3 URZ, URZ, URZ, URZ ;  /* 0x0000003f3f3ff290 */ /* 0x000fe8000fffe03f */
[----:B------:R-:W-:Y:S04]  /*2f2a0*/  STL.64 [R1+0x2bb0], R144 ;  /* 0x002bb09001007387 */ /* 0x000fe80000100a00 */
[----:B------:R1:W-:Y:S04]  /*2f2b0*/  STL.64 [R1+0x2bb8], R146 ;  /* 0x002bb89201007387 */ /* 0x0003e80000100a00 */
[----:B------:R1:W-:Y:S04]  /*2f2c0*/  STL.64 [R1+0x2c60], R40 ;  /* 0x002c602801007387 */ /* 0x0003e80000100a00 */
[----:B------:R1:W-:Y:S02]  /*2f2d0*/  STL.64 [R1+0x2c68], R42 ;  /* 0x002c682a01007387 */ /* 0x0003e40000100a00 */
[----:B-1----:R-:W-:Y:S11]  /*2f2e0*/  HMMA.1688.F32.TF32 R144, R88, R48, R56 ;  /* 0x000000305890723c */ /* 0x002ff60000081038 */
[----:B------:R-:W-:Y:S11]  /*2f2f0*/  @!UPT UIADD3 URZ, URZ, URZ, URZ ;  /* 0x0000003f3f3ff290 */ /* 0x000ff6000fffe03f */
[----:B------:R-:W-:Y:S01]  /*2f300*/  @!UPT UIADD3 URZ, URZ, URZ, URZ ;  /* 0x0000003f3f3ff290 */ /* 0x000fe2000fffe03f */
[----:B------:R-:W-:Y:S04]  /*2f310*/  STL [R1+0xc38], R146 ;  /* 0x000c389201007387 */ /* 0x000fe80000100800 */
[----:B------:R-:W4:Y:S04]  /*2f320*/  LDL.LU.64 R40, [R1+0x8c0] ;  /* 0x0008c00001287983 */ /* 0x000f280000300a00 */
[----:B------:R-:W4:Y:S01]  /*2f330*/  LDL.LU.64 R42, [R1+0x8c8] ;  /* 0x0008c800012a7983 */ /* 0x000f220000300a00 */
[----:B------:R-:W-:Y:S02]  /*2f340*/  IMAD.MOV.U32 R59, RZ, RZ, R144 ;  /* 0x000000ffff3b7224 */ /* 0x000fe400078e0090 */
[----:B------:R-:W-:-:S03]  /*2f350*/  IMAD.MOV.U32 R58, RZ, RZ, R145 ;  /* 0x000000ffff3a7224 */ /* 0x000fc600078e0091 */
[----:B------:R-:W-:Y:S04]  /*2f360*/  STL [R1+0x4358], R59 ;  /* 0x0043583b01007387 */ /* 0x000fe80000100800 */
[----:B------:R1:W-:Y:S02]  /*2f370*/  STL [R1+0x4354], R58 ;  /* 0x0043543a01007387 */ /* 0x0003e40000100800 */
[----:B-1----:R-:W-:Y:S01]  /*2f380*/  HMMA.1688.F32.TF32 R56, R92, R48, R72 ;  /* 0x000000305c38723c */ /* 0x002fe20000081048 */
[----:B------:R-:W-:-:S05]  /*2f390*/  MOV R50, R147 ;  /* 0x0000009300327202 */ /* 0x000fca0000000f00 */
[----:B------:R-:W-:Y:S02]  /*2f3a0*/  STL [R1+0x434c], R50 ;  /* 0x00434c3201007387 */ /* 0x000fe40000100800 */
[-C--:B------:R-:W-:Y:S02]  /*2f3b0*/  HMMA.1688.F32.TF32 R52, R96, R48.reuse, R60 ;  /* 0x000000306034723c */ /* 0x080fe4000008103c */
[----:B------:R-:W4:Y:S11]  /*2f3c0*/  LDL.LU.64 R60, [R1+0x780] ;  /* 0x00078000013c7983 */ /* 0x000f360000300a00 */
[----:B------:R-:W-:Y:S02]  /*2f3d0*/  @!UPT UIADD3 URZ, URZ, URZ, URZ ;  /* 0x0000003f3f3ff290 */ /* 0x000fe4000fffe03f */
[----:B------:R-:W-:Y:S04]  /*2f3e0*/  STL.64 [R1+0xc60], R56 ;  /* 0x000c603801007387 */ /* 0x000fe80000100a00 */
[----:B------:R-:W-:Y:S04]  /*2f3f0*/  STL.64 [R1+0xc68], R58 ;  /* 0x000c683a01007387 */ /* 0x000fe80000100a00 */
[----:B------:R-:W4:Y:S04]  /*2f400*/  LDL.LU.64 R62, [R1+0x788] ;  /* 0x00078800013e7983 */ /* 0x000f280000300a00 */
[----:B------:R1:W-:Y:S04]  /*2f410*/  STL.64 [R1+0xc70], R52 ;  /* 0x000c703401007387 */ /* 0x0003e80000100a00 */
[----:B------:R1:W-:Y:S04]  /*2f420*/  STL.64 [R1+0xc78], R54 ;  /* 0x000c783601007387 */ /* 0x0003e80000100a00 */
[----:B------:R-:W4:Y:S04]  /*2f430*/  LDL.LU.64 R148, [R1+0x660] ;  /* 0x0006600001947983 */ /* 0x000f280000300a00 */
[----:B------:R-:W4:Y:S04]  /*2f440*/  LDL.LU.64 R150, [R1+0x668] ;  /* 0x0006680001967983 */ /* 0x000f280000300a00 */
[----:B-1----:R-:W4:Y:S04]  /*2f450*/  LDL.LU.64 R52, [R1+0x3e0] ;  /* 0x0003e00001347983 */ /* 0x002f280000300a00 */
[----:B------:R-:W4:Y:S01]  /*2f460*/  LDL.LU.64 R54, [R1+0x3e8] ;  /* 0x0003e80001367983 */ /* 0x000f220000300a00 */
[-C--:B--2---:R-:W-:Y:S03]  /*2f470*/  HMMA.1688.F32.TF32 R56, R100, R48.reuse, R68 ;  /* 0x000000306438723c */ /* 0x084fe60000081044 */
[----:B------:R-:W2:Y:S04]  /*2f480*/  LDL.LU.64 R144, [R1+0x380] ;  /* 0x0003800001907983 */ /* 0x000ea80000300a00 */
[----:B------:R-:W2:Y:S11]  /*2f490*/  LDL.LU.64 R146, [R1+0x388] ;  /* 0x0003880001927983 */ /* 0x000eb60000300a00 */
[----:B------:R-:W-:Y:S05]  /*2f4a0*/  @!UPT UIADD3 URZ, URZ, URZ, URZ ;  /* 0x0000003f3f3ff290 */ /* 0x000fea000fffe03f */
[----:B------:R-:W-:Y:S04]  /*2f4b0*/  STL.64 [R1+0xca0], R56 ;  /* 0x000ca03801007387 */ /* 0x000fe80000100a00 */
[----:B------:R3:W-:Y:S04]  /*2f4c0*/  STL.64 [R1+0xca8], R58 ;  /* 0x000ca83a01007387 */ /* 0x0007e80000100a00 */
[----:B------:R-:W2:Y:S04]  /*2f4d0*/  LDL.LU.64 R68, [R1+0x360] ;  /* 0x0003600001447983 */ /* 0x000ea80000300a00 */
[----:B------:R-:W2:Y:S01]  /*2f4e0*/  LDL.LU.64 R70, [R1+0x368] ;  /* 0x0003680001467983 */ /* 0x000ea20000300a00 */
[-C--:B---3--:R-:W-:Y:S11]  /*2f4f0*/  HMMA.1688.F32.TF32 R56, R104, R48.reuse, R64 ;  /* 0x000000306838723c */ /* 0x088ff60000081040 */
[----:B------:R-:W-:Y:S11]  /*2f500*/  @!UPT UIADD3 URZ, URZ, URZ, URZ ;  /* 0x0000003f3f3ff290 */ /* 0x000ff6000fffe03f */
[----:B------:R-:W-:Y:S01]  /*2f510*/  @!UPT UIADD3 URZ, URZ, URZ, URZ ;  /* 0x0000003f3f3ff290 */ /* 0x000fe2000fffe03f */
[----:B------:R1:W-:Y:S01]  /*2f520*/  STL.64 [R1+0xc90], R56 ;  /* 0x000c903801007387 */ /* 0x0003e20000100a00 */
[-C--:B----4-:R-:W-:Y:S11]  /*2f530*/  HMMA.1688.F32.TF32 R44, R140, R48.reuse, R44 ;  /* 0x000000308c2c723c */ /* 0x090ff6000008102c */
[----:B------:R-:W-:Y:S11]  /*2f540*/  @!UPT UIADD3 URZ, URZ, URZ, URZ ;  /* 0x0000003f3f3ff290 */ /* 0x000ff6000fffe03f */
[----:B------:R-:W-:Y:S02]  /*2f550*/  @!UPT UIADD3 URZ, URZ, URZ, URZ ;  /* 0x0000003f3f3ff290 */ /* 0x000fe4000fffe03f */
[----:B-1----:R-:W-:Y:S02]  /*2f560*/  IMAD.MOV.U32 R56, RZ, RZ, R44 ;  /* 0x000000ffff387224 */ /* 0x002fe400078e002c */
[----:B------:R-:W-:Y:S02]  /*2f570*/  IMAD.MOV.U32 R57, RZ, RZ, R45 ;  /* 0x000000ffff397224 */ /* 0x000fe400078e002d */
[----:B------:R-:W-:Y:S02]  /*2f580*/  IMAD.MOV.U32 R64, RZ, RZ, R46 ;  /* 0x000000ffff407224 */ /* 0x000fe400078e002e */
[----:B------:R-:W-:Y:S02]  /*2f590*/  IMAD.MOV.U32 R65, RZ, RZ, R47 ;  /* 0x000000ffff417224 */ /* 0x000fe400078e002f */
[----:B------:R-:W1:Y:S04]  /*2f5a0*/  LDSM.16.M88.4 R44, [R196+0x55000] ;  /* 0x05500000c42c783b */ /* 0x000e680000000200 */
[----:B------:R-:W-:Y:S04]  /*2f5b0*/  STL.64 [R1+0xc98], R58 ;  /* 0x000c983a01007387 */ /* 0x000fe80000100a00 */
[----:B------:R-:W3:Y:S04]  /*2f5c0*/  LDL.LU.64 R72, [R1+0x320] ;  /* 0x0003200001487983 */ /* 0x000ee80000300a00 */
[----:B------:R-:W3:Y:S04]  /*2f5d0*/  LDL.LU.64 R74, [R1+0x328] ;  /* 0x00032800014a7983 */ /* 0x000ee80000300a00 */
[----:B------:R-:W-:Y:S04]  /*2f5e0*/  STL [R1+0x4214], R65 ;  /* 0x0042144101007387 */ /* 0x000fe80000100800 */
[----:B------:R4:W-:Y:S04]  /*2f5f0*/  STL [R1+0x4210], R64 ;  /* 0x0042104001007387 */ /* 0x0009e80000100800 */
[----:B------:R-:W-:Y:S04]  /*2f600*/  STL [R1+0x420c], R57 ;  /* 0x00420c3901007387 */ /* 0x000fe80000100800 */
[----:B------:R-:W-:Y:S01]  /*2f610*/  STL [R1+0x4208], R56 ;  /* 0x0042083801007387 */ /* 0x000fe20000100800 */
[-C--:B------:R-:W-:Y:S03]  /*2f620*/  HMMA.1688.F32.TF32 R40, R136, R48.reuse, R40 ;  /* 0x000000308828723c */ /* 0x080fe60000081028 */
[----:B-1----:R-:W-:Y:S04]  /*2f630*/  STL [R1+0x42e8], R46 ;  /* 0x0042e82e01007387 */ /* 0x002fe80000100800 */
[----:B------:R-:W-:Y:S04]  /*2f640*/  STL [R1+0x42e4], R47 ;  /* 0x0042e42f01007387 */ /* 0x000fe80000100800 */
[----:B----4-:R-:W4:Y:S04]  /*2f650*/  LDL.LU.64 R64, [R1+0x2b0] ;  /* 0x0002b00001407983 */ /* 0x010f280000300a00 */
[----:B------:R-:W4:Y:S08]  /*2f660*/  LDL.LU.64 R66, [R1+0x2b8] ;  /* 0x0002b80001427983 */ /* 0x000f300000300a00 */
[----:B------:R-:W-:Y:S04]  /*2f670*/  STL.64 [R1+0xeb0], R40 ;  /* 0x000eb02801007387 */ /* 0x000fe80000100a00 */
[----:B------:R-:W-:Y:S04]  /*2f680*/  STL.64 [R1+0xeb8], R42 ;  /* 0x000eb82a01007387 */ /* 0x000fe80000100a00 */
[----:B------:R-:W1:Y:S04]  /*2f690*/  LDSM.16.M88.4 R40, [R196+0x55800] ;  /* 0x05580000c428783b */ /* 0x000e680000000200 */
[----:B-1----:R-:W-:Y:S04]  /*2f6a0*/  STL [R1+0x4350], R42 ;  /* 0x0043502a01007387 */ /* 0x002fe80000100800 */
[----:B------:R-:W-:Y:S01]  /*2f6b0*/  STL [R1+0x42e0], R43 ;  /* 0x0042e02b01007387 */ /* 0x000fe20000100800 */
[-C--:B------:R-:W-:Y:S03]  /*2f6c0*/  HMMA.1688.F32.TF32 R56, R132, R48.reuse, R60 ;  /* 0x000000308438723c */ /* 0x080fe6000008103c */
[----:B------:R-:W4:Y:S04]  /*2f6d0*/  LDL.LU.64 R60, [R1+0x240] ;  /* 0x00024000013c7983 */ /* 0x000f280000300a00 */
[----:B------:R-:W4:Y:S01]  /*2f6e0*/  LDL.LU.64 R62, [R1+0x248] ;  /* 0x00024800013e7983 */ /* 0x000f220000300a00 */
[-C--:B------:R-:W-:Y:S11]  /*2f6f0*/  HMMA.1688.F32.TF32 R148, R128, R48.reuse, R148 ;  /* 0x000000308094723c */ /* 0x080ff60000081094 */
[----:B------:R-:W-:Y:S04]  /*2f700*/  @!UPT UIADD3 URZ, URZ, URZ, URZ ;  /* 0x0000003f3f3ff290 */ /* 0x000fe8000fffe03f */
[----:B------:R-:W-:Y:S04]  /*2f710*/  STL.64 [R1+0x1910], R56 ;  /* 0x0019103801007387 */ /* 0x000fe80000100a00 */
[----:B------:R1:W-:Y:S02]  /*2f720*/  STL.64 [R1+0x1918], R58 ;  /* 0x0019183a01007387 */ /* 0x0003e40000100a00 */
[-C--:B-1----:R-:W-:Y:S02]  /*2f730*/  HMMA.1688.F32.TF32 R56, R124, R48.reuse, R52 ;  /* 0x000000307c38723c */ /* 0x082fe40000081034 */
[----:B------:R-:W4:Y:S04]  /*2f740*/  LDL.LU.64 R52, [R1+0x1d10] ;  /* 0x001d100001347983 */ /* 0x000f280000300a00 */
[----:B------:R-:W-:Y:S04]  /*2f750*/  STL.64 [R1+0x1ad0], R148 ;  /* 0x001ad09401007387 */ /* 0x000fe80000100a00 */
[----:B------:R-:W-:Y:S04]  /*2f760*/  STL.64 [R1+0x1ad8], R150 ;  /* 0x001ad89601007387 */ /* 0x000fe80000100a00 */
[----:B------:R-:W4:Y:S09]  /*2f770*/  LDL.LU.64 R54, [R1+0x1d18] ;  /* 0x001d180001367983 */ /* 0x000f320000300a00 */
        /* <DEDUP_REMOVED lines=16> */
[-C--:B---3--:R-:W-:Y:S11]  /*2f880*/  HMMA.1688.F32.TF32 R72, R112, R48.reuse, R72 ;  /* 0x000000307048723c */ /* 0x088ff60000081048 */
[----:B------:R-:W-:Y:S11]  /*2f890*/  @!UPT UIADD3 URZ, URZ, URZ, URZ ;  /* 0x0000003f3f3ff290 */ /* 0x000ff6000fffe03f */
[----:B------:R-:W-:Y:S01]  /*2f8a0*/  @!UPT UIADD3 URZ, URZ, URZ, URZ ;  /* 0x0000003f3f3ff290 */ /* 0x000fe2000fffe03f */
[----:B------:R1:W-:Y:S04]  /*2f8b0*/  STL.64 [R1+0x28a0], R72 ;  /* 0x0028a04801007387 */ /* 0x0003e80000100a00 */
[----:B------:R3:W-:Y:S04]  /*2f8c0*/  STL.64 [R1+0x28a8], R74 ;  /* 0x0028a84a01007387 */ /* 0x0007e80000100a00 */
[----:B-1----:R-:W2:Y:S04]  /*2f8d0*/  LDL.LU.64 R72, [R1+0xc20] ;  /* 0x000c200001487983 */ /* 0x002ea80000300a00 */
[----:B---3--:R-:W3:Y:S01]  /*2f8e0*/  LDL.LU.64 R74, [R1+0xc28] ;  /* 0x000c2800014a7983 */ /* 0x008ee20000300a00 */
[-C--:B----4-:R-:W-:Y:S11]  /*2f8f0*/  HMMA.1688.F32.TF32 R64, R108, R48.reuse, R64 ;  /* 0x000000306c40723c */ /* 0x090ff60000081040 */
[----:B------:R-:W-:Y:S11]  /*2f900*/  @!UPT UIADD3 URZ, URZ, URZ, URZ ;  /* 0x0000003f3f3ff290 */ /* 0x000ff6000fffe03f */
[----:B------:R-:W-:Y:S01]  /*2f910*/  @!UPT UIADD3 URZ, URZ, URZ, URZ ;  /* 0x0000003f3f3ff290 */ /* 0x000fe2000fffe03f */
[----:B------:R1:W-:Y:S04]  /*2f920*/  STL.64 [R1+0x2a70], R64 ;  /* 0x002a704001007387 */ /* 0x0003e80000100a00 */
[----:B------:R4:W-:Y:S04]  /*2f930*/  STL.64 [R1+0x2a78], R66 ;  /* 0x002a784201007387 */ /* 0x0009e80000100a00 */
[----:B-1----:R-:W3:Y:S04]  /*2f940*/  LDL.LU.64 R64, [R1+0xa20] ;  /* 0x000a200001407983 */ /* 0x002ee80000300a00 */
[----:B----4-:R-:W4:Y:S01]  /*2f950*/  LDL.LU.64 R66, [R1+0xa28] ;  /* 0x000a280001427983 */ /* 0x010f220000300a00 */
[-C--:B------:R-:W-:Y:S08]  /*2f960*/  HMMA.1688.F32.TF32 R60, R80, R48.reuse, R60 ;  /* 0x00000030503c723c */ /* 0x080ff0000008103c */
[----:B------:R-:W-:Y:S11]  /*2f970*/  HMMA.1688.F32.TF32 R36, R84, R48, R36 ;  /* 0x000000305424723c */ /* 0x000ff60000081024 */
[----:B------:R-:W-:Y:S04]  /*2f980*/  @!UPT UIADD3 URZ, URZ, URZ, URZ ;  /* 0x0000003f3f3ff290 */ /* 0x000fe8000fffe03f */
[----:B------:R1:W-:Y:S04]  /*2f990*/  STL.64 [R1+0x2b50], R60 ;  /* 0x002b503c01007387 */ /* 0x0003e80000100a00 */
[----:B------:R1:W-:Y:S04]  /*2f9a0*/  STL.64 [R1+0x2b58], R62 ;  /* 0x002b583e01007387 */ /* 0x0003e80000100a00 */
[----:B-1----:R-:W4:Y:S04]  /*2f9b0*/  LDL.LU.64 R60, [R1+0x8d0] ;  /* 0x0008d000013c7983 */ /* 0x002f280000300a00 */
[----:B------:R-:W4:Y:S04]  /*2f9c0*/  LDL.LU.64 R62, [R1+0x8d8] ;  /* 0x0008d800013e7983 */ /* 0x000f280000300a00 */
[----:B------:R1:W-:Y:S04]  /*2f9d0*/  STL.64 [R1+0x2c10], R36 ;  /* 0x002c102401007387 */ /* 0x0003e80000100a00 */
[----:B------:R1:W-:Y:S04]  /*2f9e0*/  STL.64 [R1+0x2c18], R38 ;  /* 0x002c182601007387 */ /* 0x0003e80000100a00 */
[----:B-1----:R-:W4:Y:S04]  /*2f9f0*/  LDL.LU.64 R36, [R1+0x760] ;  /* 0x0007600001247983 */ /* 0x002f280000300a00 */
[----:B------:R-:W4:Y:S01]  /*2fa00*/  LDL.LU.64 R38, [R1+0x768] ;  /* 0x0007680001267983 */ /* 0x000f220000300a00 */
[----:B------:R-:W-:Y:S11]  /*2fa10*/  HMMA.1688.F32.TF32 R148, R88, R44, R52 ;  /* 0x0000002c5894723c */ /* 0x000ff60000081034 */
[----:B------:R-:W-:Y:S11]  /*2fa20*/  @!UPT UIADD3 URZ, URZ, URZ, URZ ;  /* 0x0000003f3f3ff290 */ /* 0x000ff6000fffe03f */
[----:B------:R-:W-:Y:S02]  /*2fa30*/  @!UPT UIADD3 URZ, URZ, URZ, URZ ;  /* 0x0000003f3f3ff290 */ /* 0x000fe4000fffe03f */
[----:B------:R-:W-:Y:S02]  /*2fa40*/  IMAD.MOV.U32 R42, RZ, RZ, R148 ;  /* 0x000000ffff2a7224 */ /* 0x000fe400078e0094 */
[----:B------:R-:W-:-:S03]  /*2fa50*/  IMAD.MOV.U32 R50, RZ, RZ, R149 ;  /* 0x000000ffff327224 */ /* 0x000fc600078e0095 */
[----:B------:R-:W-:Y:S04]  /*2fa60*/  STL [R1+0x4368], R42 ;  /* 0x0043682a01007387 */ /* 0x000fe80000100800 */
[----:B------:R2:W-:Y:S02]  /*2fa70*/  STL [R1+0x4364], R50 ;  /* 0x0043643201007387 */ /* 0x0005e40000100800 */
[----:B--2---:R-:W-:Y:S01]  /*2fa80*/  HMMA.1688.F32.TF32 R48, R92, R44, R144 ;  /* 0x0000002c5c30723c */ /* 0x004fe20000081090 */
[----:B------:R-:W-:Y:S02]  /*2fa90*/  IMAD.MOV.U32 R54, RZ, RZ, R150 ;  /* 0x000000ffff367224 */ /* 0x000fe400078e0096 */
[----:B------:R-:W-:-:S03]  /*2faa0*/  IMAD.MOV.U32 R55, RZ, RZ, R151 ;  /* 0x000000ffff377224 */ /* 0x000fc600078e0097 */
[----:B------:R-:W-:Y:S04]  /*2fab0*/  STL [R1+0x4360], R54 ;  /* 0x0043603601007387 */ /* 0x000fe80000100800 */
[----:B------:R-:W-:Y:S04]  /*2fac0*/  STL [R1+0x435c], R55 ;  /* 0x00435c3701007387 */ /* 0x000fe80000100800 */
[----:B------:R-:W2:Y:S04]  /*2fad0*/  LDL.LU.64 R144, [R1+0x650] ;  /* 0x0006500001907983 */ /* 0x000ea80000300a00 */
[----:B------:R-:W2:Y:S05]  /*2fae0*/  LDL.LU.64 R146, [R1+0x658] ;  /* 0x0006580001927983 */ /* 0x000eaa0000300a00 */
        /* <DEDUP_REMOVED lines=24> */
[----:B------:R1:W-:Y:S04]  /*2fc70*/  STL.64 [R1+0xc50], R48 ;  /* 0x000c503001007387 */ /* 0x0003e80000100a00 */
[----:B------:R1:W-:Y:S04]  /*2fc80*/  STL.64 [R1+0xc58], R50 ;  /* 0x000c583201007387 */ /* 0x0003e80000100a00 */
[----:B-1----:R-:W4:Y:S04]  /*2fc90*/  LDL.LU.64 R48, [R1+0x2a0] ;  /* 0x0002a00001307983 */ /* 0x002f280000300a00 */
[----:B------:R-:W4:Y:S01]  /*2fca0*/  LDL.LU.64 R50, [R1+0x2a8] ;  /* 0x0002a80001327983 */ /* 0x000f220000300a00 */
[-C--:B------:R-:W-:Y:S11]  /*2fcb0*/  HMMA.1688.F32.TF32 R148, R136, R44.reuse, R60 ;  /* 0x0000002c8894723c */ /* 0x080ff6000008103c */
[----:B------:R-:W-:Y:S11]  /*2fcc0*/  @!UPT UIADD3 URZ, URZ, URZ, URZ ;  /* 0x0000003f3f3ff290 */ /* 0x000ff6000fffe03f */
[----:B------:R-:W-:Y:S02]  /*2fcd0*/  @!UPT UIADD3 URZ, URZ, URZ, URZ ;  /* 0x0000003f3f3ff290 */ /* 0x000fe4000fffe03f */
[----:B------:R-:W-:Y:S02]  /*2fce0*/  IMAD.MOV.U32 R52, RZ, RZ, R151 ;  /* 0x000000ffff347224 */ /* 0x000fe400078e0097 */
[----:B------:R-:W-:Y:S02]  /*2fcf0*/  IMAD.MOV.U32 R53, RZ, RZ, R150 ;  /* 0x000000ffff357224 */ /* 0x000fe400078e0096 */
[----:B------:R-:W-:Y:S02]  /*2fd00*/  IMAD.MOV.U32 R60, RZ, RZ, R149 ;  /* 0x000000ffff3c7224 */ /* 0x000fe400078e0095 */
[----:B------:R-:W-:Y:S01]  /*2fd10*/  IMAD.MOV.U32 R61, RZ, RZ, R148 ;  /* 0x000000ffff3d7224 */ /* 0x000fe200078e0094 */
[----:B------:R-:W-:Y:S04]  /*2fd20*/  STL [R1+0x41bc], R52 ;  /* 0x0041bc3401007387 */ /* 0x000fe80000100800 */
[----:B------:R1:W-:Y:S04]  /*2fd30*/  STL [R1+0x41b8], R53 ;  /* 0x0041b83501007387 */ /* 0x0003e80000100800 */
[----:B------:R-:W-:Y:S04]  /*2fd40*/  STL [R1+0x41b4], R60 ;  /* 0x0041b43c01007387 */ /* 0x000fe80000100800 */
[----:B------:R1:W-:Y:S02]  /*2fd50*/  STL [R1+0x41b0], R61 ;  /* 0x0041b03d01007387 */ /* 0x0003e40000100800 */
        /* <DEDUP_REMOVED lines=11> */
[----:B------:R-:W-:Y:S01]  /*2fe10*/  STL.64 [R1+0x1970], R52 ;  /* 0x0019703401007387 */ /* 0x000fe20000100a00 */
[-C--:B------:R-:W-:Y:S03]  /*2fe20*/  HMMA.1688.F32.TF32 R144, R124, R44.reuse, R68 ;  /* 0x0000002c7c90723c */ /* 0x080fe60000081044 */
[----:B------:R1:W-:Y:S04]  /*2fe30*/  STL.64 [R1+0x1978], R54 ;  /* 0x0019783601007387 */ /* 0x0003e80000100a00 */
[----:B------:R-:W2:Y:S01]  /*2fe40*/  LDL.LU.64 R68, [R1+0x1990] ;  /* 0x0019900001447983 */ /* 0x000ea20000300a00 */
[-C--:B-1----:R-:W-:Y:S11]  /*2fe50*/  HMMA.1688.F32.TF32 R52, R120, R44.reuse, R56 ;  /* 0x0000002c7834723c */ /* 0x082ff60000081038 */
[----:B------:R-:W-:Y:S04]  /*2fe60*/  @!UPT UIADD3 URZ, URZ, URZ, URZ ;  /* 0x0000003f3f3ff290 */ /* 0x000fe8000fffe03f */
[----:B------:R-:W-:Y:S04]  /*2fe70*/  STL.64 [R1+0x1b20], R144 ;  /* 0x001b209001007387 */ /* 0x000fe80000100a00 */
[----:B------:R-:W-:Y:S04]  /*2fe80*/  STL.64 [R1+0x1b28], R146 ;  /* 0x001b289201007387 */ /* 0x000fe80000100a00 */
[----:B------:R-:W2:Y:S01]  /*2fe90*/  LDL.LU.64 R70, [R1+0x1998] ;  /* 0x0019980001467983 */ /* 0x000ea20000300a00 */
[-C--:B---3--:R-:W-:Y:S03]  /*2fea0*/  HMMA.1688.F32.TF32 R72, R116, R44.reuse, R72 ;  /* 0x0000002c7448723c */ /* 0x088fe60000081048 */
[----:B------:R1:W-:Y:S04]  /*2feb0*/  STL.64 [R1+0x24e0], R52 ;  /* 0x0024e03401007387 */ /* 0x0003e80000100a00 */
[----:B------:R3:W-:Y:S04]  /*2fec0*/  STL.64 [R1+0x24e8], R54 ;  /* 0x0024e83601007387 */ /* 0x0007e80000100a00 */
[----:B------:R-:W2:Y:S04]  /*2fed0*/  LDL.LU.64 R56, [R1+0x12d0] ;  /* 0x0012d00001387983 */ /* 0x000ea80000300a00 */
[----:B------:R-:W2:Y:S04]  /*2fee0*/  LDL.LU.64 R58, [R1+0x12d8] ;  /* 0x0012d800013a7983 */ /* 0x000ea80000300a00 */
[----:B-1----:R-:W2:Y:S04]  /*2fef0*/  LDL.LU.64 R52, [R1+0x1020] ;  /* 0x0010200001347983 */ /* 0x002ea80000300a00 */
[----:B---3--:R-:W3:Y:S04]  /*2ff00*/  LDL.LU.64 R54, [R1+0x1028] ;  /* 0x0010280001367983 */ /* 0x008ee80000300a00 */
        /* <DEDUP_REMOVED lines=13> */
[----:B------:R-:W4:Y:S02]  /*2ffe0*/  LDL.LU.64 R38, [R1+0x9e8] ;  /* 0x0009e80001267983 */ /* 0x000f240000300a00 */
[----:B------:R-:W-:Y:S11]  /*2fff0*/  HMMA.1688.F32.TF32 R32, R84, R44, R32 ;  /* 0x0000002c5420723c */ /* 0x000ff60000081020 */
[----:B------:R-:W-:Y:S04]  /*30000*/  @!UPT UIADD3 URZ, URZ, URZ, URZ ;  /* 0x0000003f3f3ff290 */ /* 0x000fe8000fffe03f */
[----:B------:R-:W-:Y:S04]  /*30010*/  STL.64 [R1+0x2af0], R64 ;  /* 0x002af04001007387 */ /* 0x000fe80000100a00 */
[----:B------:R-:W-:Y:S04]  /*30020*/  STL.64 [R1+0x2af8], R66 ;  /* 0x002af84201007387 */ /* 0x000fe80000100a00 */
[----:B------:R1:W-:Y:S01]  /*30030*/  STL.64 [R1+0x2bc0], R32 ;  /* 0x002bc02001007387 */ /* 0x0003e20000100a00 */
[----:B------:R-:W-:Y:S02]  /*30040*/  IMAD.MOV.U32 R149, RZ, RZ, R34 ;  /* 0x000000ffff957224 */ /* 0x000fe400078e0022 */
[----:B------:R-:W-:-:S02]  /*30050*/  IMAD.MOV.U32 R148, RZ, RZ, R35 ;  /* 0x000000ffff947224 */ /* 0x000fc400078e0023 */
[----:B-1----:R-:W-:Y:S03]  /*30060*/  HMMA.1688.F32.TF32 R32, R88, R40, R60 ;  /* 0x000000285820723c */ /* 0x002fe6000008103c */
[----:B------:R-:W-:Y:S04]  /*30070*/  STL [R1+0x4004], R148 ;  /* 0x0040049401007387 */ /* 0x000fe80000100800 */
[----:B------:R-:W-:Y:S11]  /*30080*/  STL [R1+0x4000], R149 ;  /* 0x0040009501007387 */ /* 0x000ff60000100800 */
[----:B------:R-:W-:Y:S06]  /*30090*/  @!UPT UIADD3 URZ, URZ, URZ, URZ ;  /* 0x0000003f3f3ff290 */ /* 0x000fec000fffe03f */
[----:B------:R-:W-:Y:S01]  /*300a0*/  MOV R62, R32 ;  /* 0x00000020003e7202 */ /* 0x000fe20000000f00 */
[----:B------:R-:W-:Y:S02]  /*300b0*/  IMAD.MOV.U32 R63, RZ, RZ, R33 ;  /* 0x000000ffff3f7224 */ /* 0x000fe400078e0021 */
[----:B------:R-:W-:Y:S01]  /*300c0*/  IMAD.MOV.U32 R66, RZ, RZ, R34 ;  /* 0x000000ffff427224 */ /* 0x000fe200078e0022 */
[----:B------:R-:W4:Y:S01]  /*300d0*/  LDL.LU.64 R32, [R1+0x8e0] ;  /* 0x0008e00001207983 */ /* 0x000f220000300a00 */
[----:B------:R-:W-:-:S03]  /*300e0*/  IMAD.MOV.U32 R67, RZ, RZ, R35 ;  /* 0x000000ffff437224 */ /* 0x000fc600078e0023 */
[----:B------:R-:W4:Y:S04]  /*300f0*/  LDL.LU.64 R34, [R1+0x8e8] ;  /* 0x0008e80001227983 */ /* 0x000f280000300a00 */
[----:B------:R-:W-:Y:S04]  /*30100*/  STL [R1+0x4378], R67 ;  /* 0x0043784301007387 */ /* 0x000fe80000100800 */
[----:B------:R-:W-:Y:S04]  /*30110*/  STL [R1+0x4374], R66 ;  /* 0x0043744201007387 */ /* 0x000fe80000100800 */
[----:B------:R-:W-:Y:S04]  /*30120*/  STL [R1+0x4370], R63 ;  /* 0x0043703f01007387 */ /* 0x000fe80000100800 */
[----:B------:R2:W-:Y:S02]  /*30130*/  STL [R1+0x436c], R62 ;  /* 0x00436c3e01007387 */ /* 0x0005e40000100800 */
[-C--:B--2---:R-:W-:Y:S11]  /*30140*/  HMMA.1688.F32.TF32 R60, R92, R40.reuse, R68 ;  /* 0x000000285c3c723c */ /* 0x084ff60000081044 */
[----:B------:R-:W-:Y:S11]  /*30150*/  @!UPT UIADD3 URZ, URZ, URZ, URZ ;  /* 0x0000003f3f3ff290 */ /* 0x000ff6000fffe03f */
[----:B------:R-:W-:Y:S01]  /*30160*/  @!UPT UIADD3 URZ, URZ, URZ, URZ ;  /* 0x0000003f3f3ff290 */ /* 0x000fe2000fffe03f */
[----:B------:R-:W-:Y:S01]  /*30170*/  STL.64 [R1+0xa60], R60 ;  /* 0x000a603c01007387 */ /* 0x000fe20000100a00 */
[-C--:B------:R-:W-:Y:S08]  /*30180*/  HMMA.1688.F32.TF32 R56, R96, R40.reuse, R56 ;  /* 0x000000286038723c */ /* 0x080ff00000081038 */
[-C--:B---3--:R-:W-:Y:S01]  /*30190*/  HMMA.1688.F32.TF32 R44, R100, R40.reuse, R52 ;  /* 0x00000028642c723c */ /* 0x088fe20000081034 */
[----:B------:R-:W-:Y:S04]  /*301a0*/  STL.64 [R1+0xa68], R62 ;  /* 0x000a683e01007387 */ /* 0x000fe80000100a00 */
[----:B------:R-:W2:Y:S10]  /*301b0*/  LDL.LU.64 R148, [R1+0x7b0] ;  /* 0x0007b00001947983 */ /* 0x000eb40000300a00 */
[----:B------:R-:W-:Y:S04]  /*301c0*/  STL.64 [R1+0xa70], R56 ;  /* 0x000a703801007387 */ /* 0x000fe80000100a00 */
[----:B------:R-:W-:Y:S04]  /*301d0*/  STL.64 [R1+0xa78], R58 ;  /* 0x000a783a01007387 */ /* 0x000fe80000100a00 */
[----:B------:R-:W2:Y:S04]  /*301e0*/  LDL.LU.64 R150, [R1+0x7b8] ;  /* 0x0007b80001967983 */ /* 0x000ea80000300a00 */
[----:B------:R-:W-:Y:S04]  /*301f0*/  STL.64 [R1+0xa80], R44 ;  /* 0x000a802c01007387 */ /* 0x000fe80000100a00 */
[----:B------:R4:W-:Y:S04]  /*30200*/  STL.64 [R1+0xa88], R46 ;  /* 0x000a882e01007387 */ /* 0x0009e80000100a00 */
[----:B------:R-:W3:Y:S04]  /*30210*/  LDL.LU.64 R144, [R1+0x690] ;  /* 0x0006900001907983 */ /* 0x000ee80000300a00 */
[----:B------:R-:W3:Y:S04]  /*30220*/  LDL.LU.64 R146, [R1+0x698] ;  /* 0x0006980001927983 */ /* 0x000ee80000300a00 */
[----:B------:R-:W3:Y:S04]  /*30230*/  LDL.LU.64 R72, [R1+0x4f0] ;  /* 0x0004f00001487983 */ /* 0x000ee80000300a00 */
[----:B------:R-:W3:Y:S04]  /*30240*/  LDL.LU.64 R74, [R1+0x4f8] ;  /* 0x0004f800014a7983 */ /* 0x000ee80000300a00 */
[----:B------:R-:W3:Y:S04]  /*30250*/  LDL.LU.64 R68, [R1+0x490] ;  /* 0x0004900001447983 */ /* 0x000ee80000300a00 */
[----:B------:R-:W3:Y:S04]  /*30260*/  LDL.LU.64 R70, [R1+0x498] ;  /* 0x0004980001467983 */ /* 0x000ee80000300a00 */
[----:B------:R-:W3:Y:S04]  /*30270*/  LDL.LU.64 R64, [R1+0x420] ;  /* 0x0004200001407983 */ /* 0x000ee80000300a00 */
[----:B------:R-:W3:Y:S01]  /*30280*/  LDL.LU.64 R66, [R1+0x428] ;  /* 0x0004280001427983 */ /* 0x000ee20000300a00 */
[-C--:B----4-:R-:W-:Y:S11]  /*30290*/  HMMA.1688.F32.TF32 R44, R104, R40.reuse, R48 ;  /* 0x00000028682c723c */ /* 0x090ff60000081030 */
[----:B------:R-:W-:Y:S11]  /*302a0*/  @!UPT UIADD3 URZ, URZ, URZ, URZ ;  /* 0x0000003f3f3ff290 */ /* 0x000ff6000fffe03f */
[----:B------:R-:W-:Y:S01]  /*302b0*/  @!UPT UIADD3 URZ, URZ, URZ, URZ ;  /* 0x0000003f3f3ff290 */ /* 0x000fe2000fffe03f */
[----:B------:R1:W-:Y:S04]  /*302c0*/  STL.64 [R1+0xa90], R44 ;  /* 0x000a902c01007387 */ /* 0x0003e80000100a00 */
[----:B------:R4:W-:Y:S04]  /*302d0*/  STL.64 [R1+0xa98], R46 ;  /* 0x000a982e01007387 */ /* 0x0009e80000100a00 */
[----:B------:R-:W3:Y:S04]  /*302e0*/  LDL.LU.64 R56, [R1+0x3d0] ;  /* 0x0003d00001387983 */ /* 0x000ee80000300a00 */
[----:B------:R-:W3:Y:S04]  /*302f0*/  LDL.LU.64 R58, [R1+0x3d8] ;  /* 0x0003d800013a7983 */ /* 0x000ee80000300a00 */
[----:B------:R-:W3:Y:S04]  /*30300*/  LDL.LU.64 R48, [R1+0x340] ;  /* 0x0003400001307983 */ /* 0x000ee80000300a00 */
[----:B------:R-:W3:Y:S01]  /*30310*/  LDL.LU.64 R50, [R1+0x348] ;  /* 0x0003480001327983 */ /* 0x000ee20000300a00 */
[-C--:B------:R-:W-:Y:S11]  /*30320*/  HMMA.1688.F32.TF32 R36, R140, R40.reuse, R36 ;  /* 0x000000288c24723c */ /* 0x080ff60000081024 */
[----:B------:R-:W-:Y:S11]  /*30330*/  @!UPT UIADD3 URZ, URZ, URZ, URZ ;  /* 0x0000003f3f3ff290 */ /* 0x000ff6000fffe03f */
[----:B------:R-:W-:Y:S01]  /*30340*/  @!UPT UIADD3 URZ, URZ, URZ, URZ ;  /* 0x0000003f3f3ff290 */ /* 0x000fe2000fffe03f */
[----:B------:R-:W-:Y:S04]  /*30350*/  STL.64 [R1+0xaa0], R36 ;  /* 0x000aa02401007387 */ /* 0x000fe80000100a00 */
[----:B------:R-:W-:Y:S04]  /*30360*/  STL.64 [R1+0xaa8], R38 ;  /* 0x000aa82601007387 */ /* 0x000fe80000100a00 */
[----:B-1----:R-:W3:Y:S04]  /*30370*/  LDL.LU.64 R44, [R1+0x300] ;  /* 0x00030000012c7983 */ /* 0x002ee80000300a00 */
[----:B----4-:R-:W4:Y:S04]  /*30380*/  LDL.LU.64 R46, [R1+0x308] ;  /* 0x00030800012e7983 */ /* 0x010f280000300a00 */
[----:B------:R-:W1:Y:S01]  /*30390*/  LDSM.16.M88.4 R36, [R196+0x56000] ;  /* 0x05600000c424783b */ /* 0x000e620000000200 */
[-C--:B------:R-:W-:Y:S11]  /*303a0*/  HMMA.1688.F32.TF32 R32, R136, R40.reuse, R32 ;  /* 0x000000288820723c */ /* 0x080ff60000081020 */
[----:B------:R-:W-:Y:S11]  /*303b0*/  @!UPT UIADD3 URZ, URZ, URZ, URZ ;  /* 0x0000003f3f3ff290 */ /* 0x000ff6000fffe03f */
[----:B------:R-:W-:Y:S02]  /*303c0*/  @!UPT UIADD3 URZ, URZ, URZ, URZ ;  /* 0x0000003f3f3ff290 */ /* 0x000fe4000fffe03f */
[----:B------:R-:W-:Y:S02]  /*303d0*/  IMAD.MOV.U32 R52, RZ, RZ, R32 ;  /* 0x000000ffff347224 */ /* 0x000fe400078e0020 */
[----:B------:R-:W-:Y:S02]  /*303e0*/  IMAD.MOV.U32 R53, RZ, RZ, R33 ;  /* 0x000000ffff357224 */ /* 0x000fe400078e0021 */
[----:B------:R-:W-:Y:S02]  /*303f0*/  IMAD.MOV.U32 R60, RZ, RZ, R34 ;  /* 0x000000ffff3c7224 */ /* 0x000fe400078e0022 */
[----:B------:R-:W-:Y:S02]  /*30400*/  IMAD.MOV.U32 R61, RZ, RZ, R35 ;  /* 0x000000ffff3d7224 */ /* 0x000fe400078e0023 */
[----:B------:R-:W2:Y:S04]  /*30410*/  LDSM.16.M88.4 R32, [R196+0x56800] ;  /* 0x05680000c420783b */ /* 0x000ea80000000200 */
[----:B-1----:R-:W-:Y:S04]  /*30420*/  STL [R1+0x4380], R38 ;  /* 0x0043802601007387 */ /* 0x002fe80000100800 */
[----:B------:R-:W-:Y:S04]  /*30430*/  STL [R1+0x437c], R39 ;  /* 0x00437c2701007387 */ /* 0x000fe80000100800 */
[----:B------:R-:W-:Y:S04]  /*30440*/  STL [R1+0x41cc], R53 ;  /* 0x0041cc3501007387 */ /* 0x000fe80000100800 */
[----:B------:R1:W-:Y:S04]  /*30450*/  STL [R1+0x41c8], R52 ;  /* 0x0041c83401007387 */ /* 0x0003e80000100800 */
[----:B------:R-:W-:Y:S04]  /*30460*/  STL [R1+0x41c4], R60 ;  /* 0x0041c43c01007387 */ /* 0x000fe80000100800 */
[----:B------:R3:W-:Y:S04]  /*30470*/  STL [R1+0x41c0], R61 ;  /* 0x0041c03d01007387 */ /* 0x0007e80000100800 */
[----:B--2---:R-:W-:Y:S04]  /*30480*/  STL [R1+0x4388], R34 ;  /* 0x0043882201007387 */ /* 0x004fe80000100800 */
[----:B------:R-:W-:Y:S04]  /*30490*/  STL [R1+0x4384], R35 ;  /* 0x0043842301007387 */ /* 0x000fe80000100800 */
[----:B-1----:R-:W2:Y:S01]  /*304a0*/  LDL.LU.64 R52, [R1+0x1e90] ;  /* 0x001e900001347983 */ /* 0x002ea20000300a00 */
[-C--:B------:R-:W-:Y:S08]  /*304b0*/  HMMA.1688.F32.TF32 R148, R132, R40.reuse, R148 ;  /* 0x000000288494723c */ /* 0x080ff00000081094 */
[-C--:B---3--:R-:W-:Y:S11]  /*304c0*/  HMMA.1688.F32.TF32 R60, R128, R40.reuse, R144 ;  /* 0x00000028803c723c */ /* 0x088ff60000081090 */
[----:B------:R-:W-:Y:S04]  /*304d0*/  @!UPT UIADD3 URZ, URZ, URZ, URZ ;  /* 0x0000003f3f3ff290 */ /* 0x000fe8000fffe03f */
[----:B------:R-:W-:Y:S01]  /*304e0*/  STL.64 [R1+0xe10], R148 ;  /* 0x000e109401007387 */ /* 0x000fe20000100a00 */
[-C--:B------:R-:W-:Y:S03]  /*304f0*/  HMMA.1688.F32.TF32 R72, R124, R40.reuse, R72 ;  /* 0x000000287c48723c */ /* 0x080fe60000081048 */
[----:B------:R-:W-:Y:S04]  /*30500*/  STL.64 [R1+0xe18], R150 ;  /* 0x000e189601007387 */ /* 0x000fe80000100a00 */
[----:B------:R-:W2:Y:S01]  /*30510*/  LDL.LU.64 R54, [R1+0x1e98] ;  /* 0x001e980001367983 */ /* 0x000ea20000300a00 */
[-C--:B------:R-:W-:Y:S03]  /*30520*/  HMMA.1688.F32.TF32 R68, R120, R40.reuse, R68 ;  /* 0x000000287844723c */ /* 0x080fe60000081044 */
[----:B------:R-:W-:Y:S04]  /*30530*/  STL.64 [R1+0x17c0], R60 ;  /* 0x0017c03c01007387 */ /* 0x000fe80000100a00 */
[----:B------:R1:W-:Y:S02]  /*30540*/  STL.64 [R1+0x17c8], R62 ;  /* 0x0017c83e01007387 */ /* 0x0003e40000100a00 */
[-C--:B-1----:R-:W-:Y:S06]  /*30550*/  HMMA.1688.F32.TF32 R60, R116, R40.reuse, R64 ;  /* 0x00000028743c723c */ /* 0x082fec0000081040 */
[----:B------:R1:W-:Y:S04]  /*30560*/  STL.64 [R1+0x1990], R72 ;  /* 0x0019904801007387 */ /* 0x0003e80000100a00 */
[----:B------:R3:W-:Y:S04]  /*30570*/  STL.64 [R1+0x1998], R74 ;  /* 0x0019984a01007387 */ /* 0x0007e80000100a00 */
[----:B------:R-:W-:Y:S01]  /*30580*/  STL.64 [R1+0x2410], R68 ;  /* 0x0024104401007387 */ /* 0x000fe20000100a00 */
[-C--:B------:R-:W-:Y:S08]  /*30590*/  HMMA.1688.F32.TF32 R56, R112, R40.reuse, R56 ;  /* 0x000000287038723c */ /* 0x080ff00000081038 */
[-C--:B------:R-:W-:Y:S01]  /*305a0*/  HMMA.1688.F32.TF32 R48, R108, R40.reuse, R48 ;  /* 0x000000286c30723c */ /* 0x080fe20000081030 */
[----:B------:R-:W-:Y:S04]  /*305b0*/  STL.64 [R1+0x2418], R70 ;  /* 0x0024184601007387 */ /* 0x000fe80000100a00 */
[----:B------:R-:W-:Y:S04]  /*305c0*/  STL.64 [R1+0x2570], R60 ;  /* 0x0025703c01007387 */ /* 0x000fe80000100a00 */
[----:B------:R-:W-:Y:S06]  /*305d0*/  STL.64 [R1+0x2578], R62 ;  /* 0x0025783e01007387 */ /* 0x000fec0000100a00 */
[----:B------:R-:W-:Y:S04]  /*305e0*/  STL.64 [R1+0x2780], R56 ;  /* 0x0027803801007387 */ /* 0x000fe80000100a00 */
[----:B------:R-:W-:Y:S04]  /*305f0*/  STL.64 [R1+0x2788], R58 ;  /* 0x0027883a01007387 */ /* 0x000fe80000100a00 */
[----:B-1----:R-:W2:Y:S04]  /*30600*/  LDL.LU.64 R72, [R1+0x1b50] ;  /* 0x001b500001487983 */ /* 0x002ea80000300a00 */
[----:B------:R1:W-:Y:S04]  /*30610*/  STL.64 [R1+0x2980], R48 ;  /* 0x0029803001007387 */ /* 0x0003e80000100a00 */
[----:B------:R1:W-:Y:S04]  /*30620*/  STL.64 [R1+0x2988], R50 ;  /* 0x0029883201007387 */ /* 0x0003e80000100a00 */
[----:B---3--:R-:W3:Y:S01]  /*30630*/  LDL.LU.64 R74, [R1+0x1b58] ;  /* 0x001b5800014a7983 */ /* 0x008ee20000300a00 */
[-C--:B----4-:R-:W-:Y:S11]  /*30640*/  HMMA.1688.F32.TF32 R44, R80, R40.reuse, R44 ;  /* 0x00000028502c723c */ /* 0x090ff6000008102c */
[----:B------:R-:W-:Y:S11]  /*30650*/  @!UPT UIADD3 URZ, URZ, URZ, URZ ;  /* 0x0000003f3f3ff290 */ /* 0x000ff6000fffe03f */
[----:B------:R-:W-:Y:S01]  /*30660*/  @!UPT UIADD3 URZ, URZ, URZ, URZ ;  /* 0x0000003f3f3ff290 */ /* 0x000fe2000fffe03f */
[----:B------:R4:W-:Y:S04]  /*30670*/  STL.64 [R1+0x2a80], R44 ;  /* 0x002a802c01007387 */ /* 0x0009e80000100a00 */
[----:B------:R1:W-:Y:S04]  /*30680*/  STL.64 [R1+0x2a88], R46 ;  /* 0x002a882e01007387 */ /* 0x0003e80000100a00 */
[----:B------:R-:W3:Y:S04]  /*30690*/  LDL.LU.64 R64, [R1+0x1360] ;  /* 0x0013600001407983 */ /* 0x000ee80000300a00 */
[----:B------:R-:W3:Y:S04]  /*306a0*/  LDL.LU.64 R66, [R1+0x1368] ;  /* 0x0013680001427983 */ /* 0x000ee80000300a00 */
[----:B-1----:R-:W3:Y:S04]  /*306b0*/  LDL.LU.64 R48, [R1+0x10b0] ;  /* 0x0010b00001307983 */ /* 0x002ee80000300a00 */
[----:B------:R-:W3:Y:S04]  /*306c0*/  LDL.LU.64 R50, [R1+0x10b8] ;  /* 0x0010b80001327983 */ /* 0x000ee80000300a00 */
[----:B----4-:R-:W4:Y:S04]  /*306d0*/  LDL.LU.64 R44, [R1+0xe00] ;  /* 0x000e0000012c7983 */ /* 0x010f280000300a00 */
[----:B------:R-:W4:Y:S01]  /*306e0*/  LDL.LU.64 R46, [R1+0xe08] ;  /* 0x000e0800012e7983 */ /* 0x000f220000300a00 */
[----:B------:R-:W-:Y:S11]  /*306f0*/  HMMA.1688.F32.TF32 R28, R84, R40, R28 ;  /* 0x00000028541c723c */ /* 0x000ff6000008101c */
[----:B------:R-:W-:Y:S11]  /*30700*/  @!UPT UIADD3 URZ, URZ, URZ, URZ ;  /* 0x0000003f3f3ff290 */ /* 0x000ff6000fffe03f */
[----:B------:R-:W-:Y:S02]  /*30710*/  @!UPT UIADD3 URZ, URZ, URZ, URZ ;  /* 0x0000003f3f3ff290 */ /* 0x000fe4000fffe03f */
[----:B------:R-:W-:Y:S02]  /*30720*/  IMAD.MOV.U32 R145, RZ, RZ, R28 ;  /* 0x000000ffff917224 */ /* 0x000fe400078e001c */
[----:B------:R-:W-:Y:S02]  /*30730*/  IMAD.MOV.U32 R144, RZ, RZ, R29 ;  /* 0x000000ffff907224 */ /* 0x000fe400078e001d */
[----:B------:R-:W-:Y:S01]  /*30740*/  IMAD.MOV.U32 R76, RZ, RZ, R31 ;  /* 0x000000ffff4c7224 */ /* 0x000fe200078e001f */
[----:B------:R-:W4:Y:S01]  /*30750*/  LDL.LU.64 R28, [R1+0x960] ;  /* 0x00096000011c7983 */ /* 0x000f220000300a00 */
[----:B------:R-:W-:-:S03]  /*30760*/  IMAD.MOV.U32 R77, RZ, RZ, R30 ;  /* 0x000000ffff4d7224 */ /* 0x000fc600078e001e */
[----:B------:R-:W4:Y:S04]  /*30770*/  LDL.LU.64 R30, [R1+0x968] ;  /* 0x00096800011e7983 */ /* 0x000f280000300a00 */
[----:B------:R-:W4:Y:S04]  /*30780*/  LDL.LU.64 R60, [R1+0x8f0] ;  /* 0x0008f000013c7983 */ /* 0x000f280000300a00 */
[----:B------:R-:W4:Y:S04]  /*30790*/  LDL.LU.64 R62, [R1+0x8f8] ;  /* 0x0008f800013e7983 */ /* 0x000f280000300a00 */
[----:B------:R-:W-:Y:S04]  /*307a0*/  STL [R1+0x4018], R76 ;  /* 0x0040184c01007387 */ /* 0x000fe80000100800 */
[----:B------:R-:W-:Y:S04]  /*307b0*/  STL [R1+0x4014], R77 ;  /* 0x0040144d01007387 */ /* 0x000fe80000100800 */
[----:B------:R-:W-:Y:S04]  /*307c0*/  STL [R1+0x4010], R144 ;  /* 0x0040109001007387 */ /* 0x000fe80000100800 */
[----:B------:R-:W-:Y:S04]  /*307d0*/  STL [R1+0x400c], R145 ;  /* 0x00400c9101007387 */ /* 0x000fe80000100800 */
[----:B------:R-:W4:Y:S04]  /*307e0*/  LDL.LU.64 R68, [R1+0x790] ;  /* 0x0007900001447983 */ /* 0x000f280000300a00 */
[----:B------:R-:W4:Y:S01]  /*307f0*/  LDL.LU.64 R70, [R1+0x798] ;  /* 0x0007980001467983 */ /* 0x000f220000300a00 */
[-C--:B--2---:R-:W-:Y:S11]  /*30800*/  HMMA.1688.F32.TF32 R40, R88, R36.reuse, R52 ;  /* 0x000000245828723c */ /* 0x084ff60000081034 */
[----:B------:R-:W-:Y:S11]  /*30810*/  @!UPT UIADD3 URZ, URZ, URZ, URZ ;  /* 0x0000003f3f3ff290 */ /* 0x000ff6000fffe03f */
[----:B------:R-:W-:Y:S02]  /*30820*/  @!UPT UIADD3 URZ, URZ, URZ, URZ ;  /* 0x0000003f3f3ff290 */ /* 0x000fe4000fffe03f */
[----:B------:R-:W-:Y:S01]  /*30830*/  MOV R58, R43 ;  /* 0x0000002b003a7202 */ /* 0x000fe20000000f00 */
[----:B------:R-:W-:Y:S02]  /*30840*/  IMAD.MOV.U32 R59, RZ, RZ, R42 ;  /* 0x000000ffff3b7224 */ /* 0x000fe400078e002a */
[----:B------:R-:W-:Y:S02]  /*30850*/  IMAD.MOV.U32 R55, RZ, RZ, R41 ;  /* 0x000000ffff377224 */ /* 0x000fe400078e0029 */
[----:B------:R-:W-:Y:S01]  /*30860*/  IMAD.MOV.U32 R54, RZ, RZ, R40 ;  /* 0x000000ffff367224 */ /* 0x000fe200078e0028 */
[----:B------:R-:W-:Y:S04]  /*30870*/  STL [R1+0x4398], R58 ;  /* 0x0043983a01007387 */ /* 0x000fe80000100800 */
[----:B------:R-:W-:Y:S04]  /*30880*/  STL [R1+0x4394], R59 ;  /* 0x0043943b01007387 */ /* 0x000fe80000100800 */
[----:B------:R-:W-:Y:S04]  /*30890*/  STL [R1+0x4390], R55 ;  /* 0x0043903701007387 */ /* 0x000fe80000100800 */
[----:B------:R3:W-:Y:S04]  /*308a0*/  STL [R1+0x438c], R54 ;  /* 0x00438c3601007387 */ /* 0x0007e80000100800 */
[----:B------:R-:W2:Y:S04]  /*308b0*/  LDL.LU.64 R40, [R1+0x680] ;  /* 0x0006800001287983 */ /* 0x000ea80000300a00 */
[----:B------:R-:W2:Y:S01]  /*308c0*/  LDL.LU.64 R42, [R1+0x688] ;  /* 0x00068800012a7983 */ /* 0x000ea20000300a00 */
[-C--:B---3--:R-:W-:Y:S11]  /*308d0*/  HMMA.1688.F32.TF32 R52, R92, R36.reuse, R72 ;  /* 0x000000245c34723c */ /* 0x088ff60000081048 */
        /* <DEDUP_REMOVED lines=8> */
[----:B------:R1:W-:Y:S04]  /*30960*/  STL.64 [R1+0xa00], R52 ;  /* 0x000a003401007387 */ /* 0x0003e80000100a00 */
[----:B------:R1:W-:Y:S04]  /*30970*/  STL.64 [R1+0xa08], R54 ;  /* 0x000a083601007387 */ /* 0x0003e80000100a00 */
[----:B------:R-:W3:Y:S04]  /*30980*/  LDL.LU.64 R56, [R1+0x430] ;  /* 0x0004300001387983 */ /* 0x000ee80000300a00 */
[----:B------:R-:W3:Y:S01]  /*30990*/  LDL.LU.64 R58, [R1+0x438] ;  /* 0x00043800013a7983 */ /* 0x000ee20000300a00 */
[-C--:B------:R-:W-:Y:S03]  /*309a0*/  HMMA.1688.F32.TF32 R48, R100, R36.reuse, R48 ;  /* 0x000000246430723c */ /* 0x080fe60000081030 */
[----:B-1----:R-:W3:Y:S04]  /*309b0*/  LDL.LU.64 R52, [R1+0x410] ;  /* 0x0004100001347983 */ /* 0x002ee80000300a00 */
[----:B------:R-:W3:Y:S11]  /*309c0*/  LDL.LU.64 R54, [R1+0x418] ;  /* 0x0004180001367983 */ /* 0x000ef60000300a00 */
[----:B------:R-:W-:Y:S05]  /*309d0*/  @!UPT UIADD3 URZ, URZ, URZ, URZ ;  /* 0x0000003f3f3ff290 */ /* 0x000fea000fffe03f */
[----:B------:R-:W-:Y:S04]  /*309e0*/  STL.64 [R1+0xa10], R48 ;  /* 0x000a103001007387 */ /* 0x000fe80000100a00 */
[----:B------:R4:W-:Y:S02]  /*309f0*/  STL.64 [R1+0xa18], R50 ;  /* 0x000a183201007387 */ /* 0x0009e40000100a00 */
[-C--:B----4-:R-:W-:Y:S02]  /*30a00*/  HMMA.1688.F32.TF32 R48, R104, R36.reuse, R44 ;  /* 0x000000246830723c */ /* 0x090fe4000008102c */
[----:B------:R-:W4:Y:S04]  /*30a10*/  LDL.LU.64 R44, [R1+0x3c0] ;  /* 0x0003c000012c7983 */ /* 0x000f280000300a00 */
[----:B------:R-:W4:Y:S02]  /*30a20*/  LDL.LU.64 R46, [R1+0x3c8] ;  /* 0x0003c800012e7983 */ /* 0x000f240000300a00 */
[-C--:B------:R-:W-:Y:S11]  /*30a30*/  HMMA.1688.F32.TF32 R72, R136, R36.reuse, R60 ;  /* 0x000000248848723c */ /* 0x080ff6000008103c */
[----:B------:R-:W-:Y:S04]  /*30a40*/  @!UPT UIADD3 URZ, URZ, URZ, URZ ;  /* 0x0000003f3f3ff290 */ /* 0x000fe8000fffe03f */
[----:B------:R-:W-:Y:S04]  /*30a50*/  STL.64 [R1+0xa20], R48 ;  /* 0x000a203001007387 */ /* 0x000fe80000100a00 */
[----:B------:R1:W-:Y:S02]  /*30a60*/  STL.64 [R1+0xa28], R50 ;  /* 0x000a283201007387 */ /* 0x0003e40000100a00 */
[----:B-1----:R-:W-:Y:S02]  /*30a70*/  HMMA.1688.F32.TF32 R48, R140, R36, R28 ;  /* 0x000000248c30723c */ /* 0x002fe4000008101c */
[----:B------:R-:W4:Y:S04]  /*30a80*/  LDL.LU.64 R28, [R1+0x330] ;  /* 0x00033000011c7983 */ /* 0x000f280000300a00 */
[----:B------:R-:W4:Y:S01]  /*30a90*/  LDL.LU.64 R30, [R1+0x338] ;  /* 0x00033800011e7983 */ /* 0x000f220000300a00 */
[----:B------:R-:W-:-:S02]  /*30aa0*/  IMAD.MOV.U32 R61, RZ, RZ, R73 ;  /* 0x000000ffff3d7224 */ /* 0x000fc400078e0049 */
[----:B------:R-:W-:Y:S01]  /*30ab0*/  IMAD.MOV.U32 R60, RZ, RZ, R72 ;  /* 0x000000ffff3c7224 */ /* 0x000fe200078e0048 */
[-C--:B------:R-:W-:Y:S11]  /*30ac0*/  HMMA.1688.F32.TF32 R68, R132, R36.reuse, R68 ;  /* 0x000000248444723c */ /* 0x080ff60000081044 */
[----:B------:R-:W-:Y:S02]  /*30ad0*/  @!UPT UIADD3 URZ, URZ, URZ, URZ ;  /* 0x0000003f3f3ff290 */ /* 0x000fe4000fffe03f */
[----:B------:R1:W-:Y:S04]  /*30ae0*/  STL.64 [R1+0xa30], R48 ;  /* 0x000a303001007387 */ /* 0x0003e80000100a00 */
[----:B------:R1:W-:Y:S04]  /*30af0*/  STL.64 [R1+0xa38], R50 ;  /* 0x000a383201007387 */ /* 0x0003e80000100a00 */
[----:B-1----:R-:W4:Y:S04]  /*30b00*/  LDL.LU.64 R48, [R1+0x2f0] ;  /* 0x0002f00001307983 */ /* 0x002f280000300a00 */
[----:B------:R-:W4:Y:S04]  /*30b10*/  LDL.LU.64 R50, [R1+0x2f8] ;  /* 0x0002f80001327983 */ /* 0x000f280000300a00 */
[----:B------:R-:W-:Y:S04]  /*30b20*/  STL.64 [R1+0xab8], R74 ;  /* 0x000ab84a01007387 */ /* 0x000fe80000100a00 */
[----:B------:R-:W-:Y:S04]  /*30b30*/  STL [R1+0x41d4], R61 ;  /* 0x0041d43d01007387 */ /* 0x000fe80000100800 */
[----:B------:R2:W-:Y:S02]  /*30b40*/  STL [R1+0x41d0], R60 ;  /* 0x0041d03c01007387 */ /* 0x0005e40000100800 */
[-C--:B--2---:R-:W-:Y:S02]  /*30b50*/  HMMA.1688.F32.TF32 R60, R128, R36.reuse, R40 ;  /* 0x00000024803c723c */ /* 0x084fe40000081028 */
[----:B------:R-:W2:Y:S04]  /*30b60*/  LDL.LU.64 R40, [R1+0x1f90] ;  /* 0x001f900001287983 */ /* 0x000ea80000300a00 */
[----:B------:R-:W-:Y:S04]  /*30b70*/  STL.64 [R1+0xc80], R68 ;  /* 0x000c804401007387 */ /* 0x000fe80000100a00 */
[----:B------:R-:W-:Y:S04]  /*30b80*/  STL.64 [R1+0xc88], R70 ;  /* 0x000c884601007387 */ /* 0x000fe80000100a00 */
[----:B------:R-:W2:Y:S09]  /*30b90*/  LDL.LU.64 R42, [R1+0x1f98] ;  /* 0x001f9800012a7983 */ /* 0x000eb20000300a00 */
[----:B------:R-:W-:Y:S04]  /*30ba0*/  STL.64 [R1+0xea0], R60 ;  /* 0x000ea03c01007387 */ /* 0x000fe80000100a00 */
[----:B------:R1:W-:Y:S01]  /*30bb0*/  STL.64 [R1+0xea8], R62 ;  /* 0x000ea83e01007387 */ /* 0x0003e20000100a00 */
[-C--:B---3--:R-:W-:Y:S08]  /*30bc0*/  HMMA.1688.F32.TF32 R64, R124, R36.reuse, R64 ;  /* 0x000000247c40723c */ /* 0x088ff00000081040 */
[-C--:B-1----:R-:W-:Y:S01]  /*30bd0*/  HMMA.1688.F32.TF32 R60, R120, R36.reuse, R56 ;  /* 0x00000024783c723c */ /* 0x082fe20000081038 */
[----:B------:R-:W3:Y:S11]  /*30be0*/  LDL.LU.64 R56, [R1+0x1ce0] ;  /* 0x001ce00001387983 */ /* 0x000ef60000300a00 */
[----:B------:R-:W-:Y:S03]  /*30bf0*/  @!UPT UIADD3 URZ, URZ, URZ, URZ ;  /* 0x0000003f3f3ff290 */ /* 0x000fe6000fffe03f */
[----:B------:R-:W-:Y:S04]  /*30c00*/  STL.64 [R1+0x1900], R64 ;  /* 0x0019004001007387 */ /* 0x000fe80000100a00 */
[----:B------:R-:W-:Y:S04]  /*30c10*/  STL.64 [R1+0x1908], R66 ;  /* 0x0019084201007387 */ /* 0x000fe80000100a00 */
[----:B------:R-:W3:Y:S04]  /*30c20*/  LDL.LU.64 R58, [R1+0x1ce8] ;  /* 0x001ce800013a7983 */ /* 0x000ee80000300a00 */
[----:B------:R-:W-:Y:S04]  /*30c30*/  STL.64 [R1+0x1b50], R60 ;  /* 0x001b503c01007387 */ /* 0x000fe80000100a00 */
[----:B------:R1:W-:Y:S02]  /*30c40*/  STL.64 [R1+0x1b58], R62 ;  /* 0x001b583e01007387 */ /* 0x0003e40000100a00 */
[-C--:B-1----:R-:W-:Y:S02]  /*30c50*/  HMMA.1688.F32.TF32 R60, R116, R36.reuse, R52 ;  /* 0x00000024743c723c */ /* 0x082fe40000081034 */
[----:B------:R-:W3:Y:S04]  /*30c60*/  LDL.LU.64 R52, [R1+0x1730] ;  /* 0x0017300001347983 */ /* 0x000ee80000300a00 */
[----:B------:R-:W3:Y:S02]  /*30c70*/  LDL.LU.64 R54, [R1+0x1738] ;  /* 0x0017380001367983 */ /* 0x000ee40000300a00 */
[-C--:B----4-:R-:W-:Y:S11]  /*30c80*/  HMMA.1688.F32.TF32 R44, R112, R36.reuse, R44 ;  /* 0x00000024702c723c */ /* 0x090ff6000008102c */
[----:B------:R-:W-:Y:S04]  /*30c90*/  @!UPT UIADD3 URZ, URZ, URZ, URZ ;  /* 0x0000003f3f3ff290 */ /* 0x000fe8000fffe03f */
[----:B------:R-:W-:Y:S04]  /*30ca0*/  STL.64 [R1+0x24f0], R60 ;  /* 0x0024f03c01007387 */ /* 0x000fe80000100a00 */
[----:B------:R-:W-:Y:S04]  /*30cb0*/  STL.64 [R1+0x24f8], R62 ;  /* 0x0024f83e01007387 */ /* 0x000fe80000100a00 */
[----:B------:R-:W4:Y:S04]  /*30cc0*/  LDL.LU.64 R72, [R1+0x1110] ;  /* 0x0011100001487983 */ /* 0x000f280000300a00 */
[----:B------:R-:W4:Y:S04]  /*30cd0*/  LDL.LU.64 R74, [R1+0x1118] ;  /* 0x00111800014a7983 */ /* 0x000f280000300a00 */
[----:B------:R1:W-:Y:S04]  /*30ce0*/  STL.64 [R1+0x2620], R44 ;  /* 0x0026202c01007387 */ /* 0x0003e80000100a00 */
[----:B------:R1:W-:Y:S04]  /*30cf0*/  STL.64 [R1+0x2628], R46 ;  /* 0x0026282e01007387 */ /* 0x0003e80000100a00 */
[----:B-1----:R-:W4:Y:S04]  /*30d00*/  LDL.LU.64 R44, [R1+0xe60] ;  /* 0x000e6000012c7983 */ /* 0x002f280000300a00 */
[----:B------:R-:W4:Y:S01]  /*30d10*/  LDL.LU.64 R46, [R1+0xe68] ;  /* 0x000e6800012e7983 */ /* 0x000f220000300a00 */
[-C--:B------:R-:W-:Y:S03]  /*30d20*/  HMMA.1688.F32.TF32 R60, R108, R36.reuse, R28 ;  /* 0x000000246c3c723c */ /* 0x080fe6000008101c */
[----:B------:R-:W4:Y:S04]  /*30d30*/  LDL.LU.64 R28, [R1+0xb80] ;  /* 0x000b8000011c7983 */ /* 0x000f280000300a00 */
[----:B------:R-:W4:Y:S01]  /*30d40*/  LDL.LU.64 R30, [R1+0xb88] ;  /* 0x000b8800011e7983 */ /* 0x000f220000300a00 */
[-C--:B------:R-:W-:Y:S11]  /*30d50*/  HMMA.1688.F32.TF32 R24, R84, R36.reuse, R24 ;  /* 0x000000245418723c */ /* 0x080ff60000081018 */
[----:B------:R-:W-:Y:S04]  /*30d60*/  @!UPT UIADD3 URZ, URZ, URZ, URZ ;  /* 0x0000003f3f3ff290 */ /* 0x000fe8000fffe03f */
[----:B------:R-:W-:Y:S04]  /*30d70*/  STL.64 [R1+0x2820], R60 ;  /* 0x0028203c01007387 */ /* 0x000fe80000100a00 */
[----:B------:R1:W-:Y:S02]  /*30d80*/  STL.64 [R1+0x2828], R62 ;  /* 0x0028283e01007387 */ /* 0x0003e40000100a00 */
[----:B-1----:R-:W-:Y:S08]  /*30d90*/  HMMA.1688.F32.TF32 R60, R80, R36, R48 ;  /* 0x00000024503c723c */ /* 0x002ff00000081030 */
[----:B--2---:R-:W-:Y:S11]  /*30da0*/  HMMA.1688.F32.TF32 R48, R88, R32, R40 ;  /* 0x000000205830723c */ /* 0x004ff60000081028 */
[----:B------:R-:W-:Y:S04]  /*30db0*/  @!UPT UIADD3 URZ, URZ, URZ, URZ ;  /* 0x0000003f3f3ff290 */ /* 0x000fe8000fffe03f */
[----:B------:R-:W-:Y:S04]  /*30dc0*/  STL.64 [R1+0x2a10], R60 ;  /* 0x002a103c01007387 */ /* 0x000fe80000100a00 */
[----:B------:R-:W-:Y:S04]  /*30dd0*/  STL.64 [R1+0x2a18], R62 ;  /* 0x002a183e01007387 */ /* 0x000fe80000100a00 */
[----:B------:R1:W-:Y:S04]  /*30de0*/  STL.64 [R1+0x2b00], R24 ;  /* 0x002b001801007387 */ /* 0x0003e80000100a00 */
[----:B------:R2:W-:Y:S04]  /*30df0*/  STL.64 [R1+0x2b08], R26 ;  /* 0x002b081a01007387 */ /* 0x0005e80000100a00 */
[----:B-1----:R-:W4:Y:S01]  /*30e00*/  LDL.LU.64 R24, [R1+0x920] ;  /* 0x0009200001187983 */ /* 0x002f220000300a00 */
[----:B------:R-:W-:-:S03]  /*30e10*/  IMAD.MOV.U32 R42, RZ, RZ, R50 ;  /* 0x000000ffff2a7224 */ /* 0x000fc600078e0032 */
[----:B--2---:R-:W2:Y:S01]  /*30e20*/  LDL.LU.64 R26, [R1+0x928] ;  /* 0x00092800011a7983 */ /* 0x004ea20000300a00 */
[----:B------:R-:W-:Y:S02]  /*30e30*/  IMAD.MOV.U32 R50, RZ, RZ, R51 ;  /* 0x000000ffff327224 */ /* 0x000fe400078e0033 */
[----:B------:R-:W-:Y:S01]  /*30e40*/  IMAD.MOV.U32 R62, RZ, RZ, R49 ;  /* 0x000000ffff3e7224 */ /* 0x000fe200078e0031 */
[----:B------:R-:W2:Y:S01]  /*30e50*/  LDL.LU.64 R68, [R1+0x7c0] ;  /* 0x0007c00001447983 */ /* 0x000ea20000300a00 */
[----:B------:R-:W-:-:S03]  /*30e60*/  IMAD.MOV.U32 R63, RZ, RZ, R48 ;  /* 0x000000ffff3f7224 */ /* 0x000fc600078e0030 */
[----:B------:R-:W2:Y:S04]  /*30e70*/  LDL.LU.64 R70, [R1+0x7c8] ;  /* 0x0007c80001467983 */ /* 0x000ea80000300a00 */
[----:B------:R-:W2:Y:S04]  /*30e80*/  LDL.LU.64 R64, [R1+0x6b0] ;  /* 0x0006b00001407983 */ /* 0x000ea80000300a00 */
[----:B------:R-:W2:Y:S04]  /*30e90*/  LDL.LU.64 R66, [R1+0x6b8] ;  /* 0x0006b80001427983 */ /* 0x000ea80000300a00 */
[----:B------:R-:W-:Y:S04]  /*30ea0*/  STL [R1+0x43a8], R50 ;  /* 0x0043a83201007387 */ /* 0x000fe80000100800 */
[----:B------:R-:W-:Y:S04]  /*30eb0*/  STL [R1+0x43a4], R42 ;  /* 0x0043a42a01007387 */ /* 0x000fe80000100800 */
[----:B------:R-:W-:Y:S04]  /*30ec0*/  STL [R1+0x43a0], R62 ;  /* 0x0043a03e01007387 */ /* 0x000fe80000100800 */
[----:B------:R-:W-:Y:S01]  /*30ed0*/  STL [R1+0x439c], R63 ;  /* 0x00439c3f01007387 */ /* 0x000fe20000100800 */
[-C--:B---3--:R-:W-:Y:S03]  /*30ee0*/  HMMA.1688.F32.TF32 R36, R92, R32.reuse, R56 ;  /* 0x000000205c24723c */ /* 0x088fe60000081038 */
[----:B------:R-:W3:Y:S04]  /*30ef0*/  LDL.LU.64 R56, [R1+0x570] ;  /* 0x0005700001387983 */ /* 0x000ee80000300a00 */
[----:B------:R-:W3:Y:S11]  /*30f00*/  LDL.LU.64 R58, [R1+0x578] ;  /* 0x00057800013a7983 */ /* 0x000ef60000300a00 */
[----:B------:R-:W-:Y:S05]  /*30f10*/  @!UPT UIADD3 URZ, URZ, URZ, URZ ;  /* 0x0000003f3f3ff290 */ /* 0x000fea000fffe03f */
[----:B------:R-:W-:Y:S04]  /*30f20*/  STL.64 [R1+0x970], R36 ;  /* 0x0009702401007387 */ /* 0x000fe80000100a00 */
[----:B------:R1:W-:Y:S02]  /*30f30*/  STL.64 [R1+0x978], R38 ;  /* 0x0009782601007387 */ /* 0x0003e40000100a00 */
[-C--:B-1----:R-:W-:Y:S02]  /*30f40*/  HMMA.1688.F32.TF32 R36, R96, R32.reuse, R52 ;  /* 0x000000206024723c */ /* 0x082fe40000081034 */
[----:B------:R-:W3:Y:S04]  /*30f50*/  LDL.LU.64 R52, [R1+0x530] ;  /* 0x0005300001347983 */ /* 0x000ee80000300a00 */
[----:B------:R-:W3:Y:S02]  /*30f60*/  LDL.LU.64 R54, [R1+0x538] ;  /* 0x0005380001367983 */ /* 0x000ee40000300a00 */
[-C--:B----4-:R-:W-:Y:S11]  /*30f70*/  HMMA.1688.F32.TF32 R40, R100, R32.reuse, R72 ;  /* 0x000000206428723c */ /* 0x090ff60000081048 */
[----:B------:R-:W-:Y:S04]  /*30f80*/  @!UPT UIADD3 URZ, URZ, URZ, URZ ;  /* 0x0000003f3f3ff290 */ /* 0x000fe8000fffe03f */
[----:B------:R1:W-:Y:S04]  /*30f90*/  STL.64 [R1+0x980], R36 ;  /* 0x0009802401007387 */ /* 0x0003e80000100a00 */
[----:B------:R4:W-:Y:S04]  /*30fa0*/  STL.64 [R1+0x988], R38 ;  /* 0x0009882601007387 */ /* 0x0009e80000100a00 */
[----:B-1----:R-:W3:Y:S04]  /*30fb0*/  LDL.LU.64 R36, [R1+0x4d0] ;  /* 0x0004d00001247983 */ /* 0x002ee80000300a00 */
[----:B----4-:R-:W4:Y:S04]  /*30fc0*/  LDL.LU.64 R38, [R1+0x4d8] ;  /* 0x0004d80001267983 */ /* 0x010f280000300a00 */
        /* <DEDUP_REMOVED lines=8> */
[----:B------:R-:W-:Y:S04]  /*31050*/  STL.64 [R1+0x9a8], R42 ;  /* 0x0009a82a01007387 */ /* 0x000fe80000100a00 */
[----:B------:R-:W4:Y:S04]  /*31060*/  LDL.LU.64 R44, [R1+0x400] ;  /* 0x00040000012c7983 */ /* 0x000f280000300a00 */
[----:B------:R-:W4:Y:S01]  /*31070*/  LDL.LU.64 R46, [R1+0x408] ;  /* 0x00040800012e7983 */ /* 0x000f220000300a00 */
[-C--:B------:R-:W-:Y:S11]  /*31080*/  HMMA.1688.F32.TF32 R28, R140, R32.reuse, R28 ;  /* 0x000000208c1c723c */ /* 0x080ff6000008101c */
[----:B------:R-:W-:Y:S11]  /*31090*/  @!UPT UIADD3 URZ, URZ, URZ, URZ ;  /* 0x0000003f3f3ff290 */ /* 0x000ff6000fffe03f */
[----:B------:R-:W-:Y:S01]  /*310a0*/  @!UPT UIADD3 URZ, URZ, URZ, URZ ;  /* 0x0000003f3f3ff290 */ /* 0x000fe2000fffe03f */
[----:B------:R-:W-:Y:S04]  /*310b0*/  STL.64 [R1+0x9b0], R28 ;  /* 0x0009b01c01007387 */ /* 0x000fe80000100a00 */
[----:B------:R-:W-:Y:S04]  /*310c0*/  STL.64 [R1+0x9b8], R30 ;  /* 0x0009b81e01007387 */ /* 0x000fe80000100a00 */
[----:B------:R-:W1:Y:S04]  /*310d0*/  LDSM.16.M88.4 R28, [R196+0x57000] ;  /* 0x05700000c41c783b */ /* 0x000e680000000200 */
[----:B-1----:R-:W-:Y:S04]  /*310e0*/  STL [R1+0x43b0], R30 ;  /* 0x0043b01e01007387 */ /* 0x002fe80000100800 */
[----:B------:R-:W-:Y:S04]  /*310f0*/  STL [R1+0x43ac], R31 ;  /* 0x0043ac1f01007387 */ /* 0x000fe80000100800 */
[----:B------:R-:W4:Y:S04]  /*31100*/  LDL.LU.64 R40, [R1+0x3b0] ;  /* 0x0003b00001287983 */ /* 0x000f280000300a00 */
[----:B------:R-:W4:Y:S01]  /*31110*/  LDL.LU.64 R42, [R1+0x3b8] ;  /* 0x0003b800012a7983 */ /* 0x000f220000300a00 */
[-C--:B--2---:R-:W-:Y:S08]  /*31120*/  HMMA.1688.F32.TF32 R24, R136, R32.reuse, R24 ;  /* 0x000000208818723c */ /* 0x084ff00000081018 */
[-C--:B------:R-:W-:Y:S08]  /*31130*/  HMMA.1688.F32.TF32 R68, R132, R32.reuse, R68 ;  /* 0x000000208444723c */ /* 0x080ff00000081044 */
[-C--:B------:R-:W-:Y:S07]  /*31140*/  HMMA.1688.F32.TF32 R64, R128, R32.reuse, R64 ;  /* 0x000000208040723c */ /* 0x080fee0000081040 */
[----:B------:R-:W-:Y:S04]  /*31150*/  STL.64 [R1+0x9c0], R24 ;  /* 0x0009c01801007387 */ /* 0x000fe80000100a00 */
[----:B------:R-:W-:Y:S04]  /*31160*/  STL.64 [R1+0x9c8], R26 ;  /* 0x0009c81a01007387 */ /* 0x000fe80000100a00 */
[----:B------:R1:W-:Y:S04]  /*31170*/  STL.64 [R1+0xbf0], R68 ;  /* 0x000bf04401007387 */ /* 0x0003e80000100a00 */
[----:B------:R2:W-:Y:S04]  /*31180*/  STL.64 [R1+0xbf8], R70 ;  /* 0x000bf84601007387 */ /* 0x0005e80000100a00 */
[----:B------:R-:W-:Y:S04]  /*31190*/  STL.64 [R1+0xd00], R64 ;  /* 0x000d004001007387 */ /* 0x000fe80000100a00 */
[----:B------:R-:W-:Y:S01]  /*311a0*/  STL.64 [R1+0xd08], R66 ;  /* 0x000d084201007387 */ /* 0x000fe20000100a00 */
[-C--:B---3--:R-:W-:Y:S03]  /*311b0*/  HMMA.1688.F32.TF32 R60, R124, R32.reuse, R56 ;  /* 0x000000207c3c723c */ /* 0x088fe60000081038 */
[----:B------:R-:W3:Y:S05]  /*311c0*/  LDSM.16.M88.4 R24, [R196+0x57800] ;  /* 0x05780000c418783b */ /* 0x000eea0000000200 */
[-C--:B------:R-:W-:Y:S11]  /*311d0*/  HMMA.1688.F32.TF32 R56, R120, R32.reuse, R52 ;  /* 0x000000207838723c */ /* 0x080ff60000081034 */
[----:B------:R-:W-:Y:S04]  /*311e0*/  @!UPT UIADD3 URZ, URZ, URZ, URZ ;  /* 0x0000003f3f3ff290 */ /* 0x000fe8000fffe03f */
[----:B------:R1:W-:Y:S04]  /*311f0*/  STL.64 [R1+0x1020], R60 ;  /* 0x0010203c01007387 */ /* 0x0003e80000100a00 */
[----:B------:R1:W-:Y:S01]  /*31200*/  STL.64 [R1+0x1028], R62 ;  /* 0x0010283e01007387 */ /* 0x0003e20000100a00 */
[-C--:B----4-:R-:W-:Y:S03]  /*31210*/  HMMA.1688.F32.TF32 R52, R116, R32.reuse, R36 ;  /* 0x000000207434723c */ /* 0x090fe60000081024 */
[----:B------:R-:W4:Y:S04]  /*31220*/  LDL.LU.64 R36, [R1+0x1fe0] ;  /* 0x001fe00001247983 */ /* 0x000f280000300a00 */
[----:B------:R1:W-:Y:S04]  /*31230*/  STL.64 [R1+0x1920], R56 ;  /* 0x0019203801007387 */ /* 0x0003e80000100a00 */
[----:B------:R1:W-:Y:S04]  /*31240*/  STL.64 [R1+0x1928], R58 ;  /* 0x0019283a01007387 */ /* 0x0003e80000100a00 */
[----:B------:R-:W4:Y:S01]  /*31250*/  LDL.LU.64 R38, [R1+0x1fe8] ;  /* 0x001fe80001267983 */ /* 0x000f220000300a00 */
[-C--:B------:R-:W-:Y:S07]  /*31260*/  HMMA.1688.F32.TF32 R48, R112, R32.reuse, R48 ;  /* 0x000000207030723c */ /* 0x080fee0000081030 */
[----:B------:R1:W-:Y:S04]  /*31270*/  STL.64 [R1+0x2420], R52 ;  /* 0x0024203401007387 */ /* 0x0003e80000100a00 */
[----:B------:R1:W-:Y:S04]  /*31280*/  STL.64 [R1+0x2428], R54 ;  /* 0x0024283601007387 */ /* 0x0003e80000100a00 */
[----:B------:R-:W3:Y:S04]  /*31290*/  LDL.LU.64 R160, [R1+0x1e10] ;  /* 0x001e100001a07983 */ /* 0x000ee80000300a00 */
[----:B------:R-:W3:Y:S04]  /*312a0*/  LDL.LU.64 R162, [R1+0x1e18] ;  /* 0x001e180001a27983 */ /* 0x000ee80000300a00 */
[----:B------:R1:W-:Y:S01]  /*312b0*/  STL.64 [R1+0x2580], R48 ;  /* 0x0025803001007387 */ /* 0x0003e20000100a00 */
[-C--:B------:R-:W-:Y:S03]  /*312c0*/  HMMA.1688.F32.TF32 R44, R108, R32.reuse, R44 ;  /* 0x000000206c2c723c */ /* 0x080fe6000008102c */
[----:B------:R1:W-:Y:S04]  /*312d0*/  STL.64 [R1+0x2588], R50 ;  /* 0x0025883201007387 */ /* 0x0003e80000100a00 */
[----:B------:R-:W4:Y:S04]  /*312e0*/  LDL.LU.64 R156, [R1+0x1950] ;  /* 0x00195000019c7983 */ /* 0x000f280000300a00 */
[----:B------:R-:W4:Y:S04]  /*312f0*/  LDL.LU.64 R158, [R1+0x1958] ;  /* 0x00195800019e7983 */ /* 0x000f280000300a00 */
[----:B------:R-:W4:Y:S04]  /*31300*/  LDL.LU.64 R152, [R1+0x12c0] ;  /* 0x0012c00001987983 */ /* 0x000f280000300a00 */
[----:B------:R-:W4:Y:S04]  /*31310*/  LDL.LU.64 R154, [R1+0x12c8] ;  /* 0x0012c800019a7983 */ /* 0x000f280000300a00 */
[----:B------:R-:W4:Y:S04]  /*31320*/  LDL.LU.64 R148, [R1+0x1030] ;  /* 0x0010300001947983 */ /* 0x000f280000300a00 */
[----:B------:R-:W4:Y:S04]  /*31330*/  LDL.LU.64 R150, [R1+0x1038] ;  /* 0x0010380001967983 */ /* 0x000f280000300a00 */
[----:B------:R1:W-:Y:S04]  /*31340*/  STL.64 [R1+0x2790], R44 ;  /* 0x0027902c01007387 */ /* 0x0003e80000100a00 */
[----:B------:R1:W-:Y:S04]  /*31350*/  STL.64 [R1+0x2798], R46 ;  /* 0x0027982e01007387 */ /* 0x0003e80000100a00 */
[----:B------:R-:W4:Y:S04]  /*31360*/  LDL.LU.64 R144, [R1+0xda0] ;  /* 0x000da00001907983 */ /* 0x000f280000300a00 */
[----:B------:R-:W4:Y:S01]  /*31370*/  LDL.LU.64 R146, [R1+0xda8] ;  /* 0x000da80001927983 */ /* 0x000f220000300a00 */
[-C--:B------:R-:W-:Y:S11]  /*31380*/  HMMA.1688.F32.TF32 R40, R80, R32.reuse, R40 ;  /* 0x000000205028723c */ /* 0x080ff60000081028 */
        /* <DEDUP_REMOVED lines=8> */
[----:B------:R-:W2:Y:S01]  /*31410*/  LDL.LU.64 R60, [R1+0x6a0] ;  /* 0x0006a000013c7983 */ /* 0x000ea20000300a00 */
[----:B------:R-:W-:Y:S03]  /*31420*/  HMMA.1688.F32.TF32 R20, R84, R32, R20 ;  /* 0x000000205414723c */ /* 0x000fe60000081014 */
        /* <DEDUP_REMOVED lines=11> */
[----:B------:R-:W-:Y:S04]  /*314e0*/  STL.64 [R1+0x2a90], R20 ;  /* 0x002a901401007387 */ /* 0x000fe80000100a00 */
[----:B------:R3:W-:Y:S02]  /*314f0*/  STL.64 [R1+0x2a98], R22 ;  /* 0x002a981601007387 */ /* 0x0007e40000100a00 */
[-C--:B---3--:R-:W-:Y:S11]  /*31500*/  HMMA.1688.F32.TF32 R20, R92, R28.reuse, R160 ;  /* 0x0000001c5c14723c */ /* 0x088ff600000810a0 */
[----:B------:R-:W-:Y:S11]  /*31510*/  @!UPT UIADD3 URZ, URZ, URZ, URZ ;  /* 0x0000003f3f3ff290 */ /* 0x000ff6000fffe03f */
[----:B------:R-:W-:Y:S01]  /*31520*/  @!UPT UIADD3 URZ, URZ, URZ, URZ ;  /* 0x0000003f3f3ff290 */ /* 0x000fe2000fffe03f */
[----:B------:R-:W-:Y:S04]  /*31530*/  STL.64 [R1+0x820], R20 ;  /* 0x0008201401007387 */ /* 0x000fe80000100a00 */
[----:B------:R1:W-:Y:S01]  /*31540*/  STL.64 [R1+0x828], R22 ;  /* 0x0008281601007387 */ /* 0x0003e20000100a00 */
[-C--:B----4-:R-:W-:Y:S08]  /*31550*/  HMMA.1688.F32.TF32 R156, R96, R28.reuse, R156 ;  /* 0x0000001c609c723c */ /* 0x090ff0000008109c */
[-C--:B------:R-:W-:Y:S08]  /*31560*/  HMMA.1688.F32.TF32 R32, R100, R28.reuse, R152 ;  /* 0x0000001c6420723c */ /* 0x080ff00000081098 */
[-C--:B-1----:R-:W-:Y:S08]  /*31570*/  HMMA.1688.F32.TF32 R20, R104, R28.reuse, R148 ;  /* 0x0000001c6814723c */ /* 0x082ff00000081094 */
[-C--:B------:R-:W-:Y:S01]  /*31580*/  HMMA.1688.F32.TF32 R144, R140, R28.reuse, R144 ;  /* 0x0000001c8c90723c */ /* 0x080fe20000081090 */
[----:B------:R-:W-:Y:S04]  /*31590*/  STL.64 [R1+0x830], R156 ;  /* 0x0008309c01007387 */ /* 0x000fe80000100a00 */
[----:B------:R-:W-:Y:S04]  /*315a0*/  STL.64 [R1+0x838], R158 ;  /* 0x0008389e01007387 */ /* 0x000fe80000100a00 */
[----:B------:R-:W-:Y:S04]  /*315b0*/  STL.64 [R1+0x850], R32 ;  /* 0x0008502001007387 */ /* 0x000fe80000100a00 */
[----:B------:R-:W-:Y:S04]  /*315c0*/  STL.64 [R1+0x858], R34 ;  /* 0x0008582201007387 */ /* 0x000fe80000100a00 */
[----:B------:R1:W-:Y:S04]  /*315d0*/  STL.64 [R1+0x860], R20 ;  /* 0x0008601401007387 */ /* 0x0003e80000100a00 */
[----:B------:R3:W-:Y:S04]  /*315e0*/  STL.64 [R1+0x868], R22 ;  /* 0x0008681601007387 */ /* 0x0007e80000100a00 */
[----:B-1----:R-:W4:Y:S04]  /*315f0*/  LDL.LU.64 R20, [R1+0x3a0] ;  /* 0x0003a00001147983 */ /* 0x002f280000300a00 */
[----:B------:R-:W-:Y:S04]  /*31600*/  STL.64 [R1+0x870], R144 ;  /* 0x0008709001007387 */ /* 0x000fe80000100a00 */
[----:B------:R-:W-:Y:S04]  /*31610*/  STL.64 [R1+0x878], R146 ;  /* 0x0008789201007387 */ /* 0x000fe80000100a00 */
[----:B---3--:R-:W4:Y:S01]  /*31620*/  LDL.LU.64 R22, [R1+0x3a8] ;  /* 0x0003a80001167983 */ /* 0x008f220000300a00 */
[-C--:B------:R-:W-:Y:S08]  /*31630*/  HMMA.1688.F32.TF32 R32, R136, R28.reuse, R72 ;  /* 0x0000001c8820723c */ /* 0x080ff00000081048 */
[-C--:B--2---:R-:W-:Y:S11]  /*31640*/  HMMA.1688.F32.TF32 R68, R132, R28.reuse, R68 ;  /* 0x0000001c8444723c */ /* 0x084ff60000081044 */
[----:B------:R-:W-:Y:S04]  /*31650*/  @!UPT UIADD3 URZ, URZ, URZ, URZ ;  /* 0x0000003f3f3ff290 */ /* 0x000fe8000fffe03f */
[----:B------:R-:W-:Y:S04]  /*31660*/  STL.64 [R1+0x880], R32 ;  /* 0x0008802001007387 */ /* 0x000fe80000100a00 */
[----:B------:R1:W-:Y:S02]  /*31670*/  STL.64 [R1+0x888], R34 ;  /* 0x0008882201007387 */ /* 0x0003e40000100a00 */
[-C--:B-1----:R-:W-:Y:S02]  /*31680*/  HMMA.1688.F32.TF32 R32, R128, R28.reuse, R60 ;  /* 0x0000001c8020723c */ /* 0x082fe4000008103c */
[----:B------:R-:W-:Y:S04]  /*31690*/  STL.64 [R1+0xa40], R68 ;  /* 0x000a404401007387 */ /* 0x000fe80000100a00 */
[----:B------:R-:W-:Y:S02]  /*316a0*/  STL.64 [R1+0xa48], R70 ;  /* 0x000a484601007387 */ /* 0x000fe40000100a00 */
[-C--:B------:R-:W-:Y:S08]  /*316b0*/  HMMA.1688.F32.TF32 R56, R124, R28.reuse, R56 ;  /* 0x0000001c7c38723c */ /* 0x080ff00000081038 */
[-C--:B------:R-:W-:Y:S07]  /*316c0*/  HMMA.1688.F32.TF32 R52, R120, R28.reuse, R52 ;  /* 0x0000001c7834723c */ /* 0x080fee0000081034 */
[----:B------:R-:W-:Y:S01]  /*316d0*/  STL.64 [R1+0xc20], R32 ;  /* 0x000c202001007387 */ /* 0x000fe20000100a00 */
[-C--:B------:R-:W-:Y:S03]  /*316e0*/  HMMA.1688.F32.TF32 R164, R88, R28.reuse, R36 ;  /* 0x0000001c58a4723c */ /* 0x080fe60000081024 */
[----:B------:R1:W-:Y:S05]  /*316f0*/  STL.64 [R1+0xc28], R34 ;  /* 0x000c282201007387 */ /* 0x0003ea0000100a00 */
[-C--:B------:R-:W-:Y:S08]  /*31700*/  HMMA.1688.F32.TF32 R44, R112, R28.reuse, R44 ;  /* 0x0000001c702c723c */ /* 0x080ff0000008102c */
[----:B-1----:R-:W-:Y:S01]  /*31710*/  HMMA.1688.F32.TF32 R32, R116, R28, R48 ;  /* 0x0000001c7420723c */ /* 0x002fe20000081030 */
[----:B------:R-:W-:Y:S04]  /*31720*/  STL.64 [R1+0xe60], R56 ;  /* 0x000e603801007387 */ /* 0x000fe80000100a00 */
[----:B------:R-:W-:Y:S04]  /*31730*/  STL.64 [R1+0xe68], R58 ;  /* 0x000e683a01007387 */ /* 0x000fe80000100a00 */
[----:B------:R-:W2:Y:S04]  /*31740*/  LDL.LU.64 R72, [R1+0x20e0] ;  /* 0x0020e00001487983 */ /* 0x000ea80000300a00 */
[----:B------:R-:W-:Y:S01]  /*31750*/  STL.64 [R1+0x1690], R52 ;  /* 0x0016903401007387 */ /* 0x000fe20000100a00 */
[----:B------:R-:W-:-:S03]  /*31760*/  IMAD.MOV.U32 R38, RZ, RZ, R164 ;  /* 0x000000ffff267224 */ /* 0x000fc600078e00a4 */
[----:B------:R-:W-:Y:S01]  /*31770*/  STL.64 [R1+0x1698], R54 ;  /* 0x0016983601007387 */ /* 0x000fe20000100a00 */
[----:B------:R-:W-:-:S03]  /*31780*/  IMAD.MOV.U32 R39, RZ, RZ, R165 ;  /* 0x000000ffff277224 */ /* 0x000fc600078e00a5 */
[----:B------:R-:W2:Y:S04]  /*31790*/  LDL.LU.64 R74, [R1+0x20e8] ;  /* 0x0020e800014a7983 */ /* 0x000ea80000300a00 */
[----:B------:R-:W-:Y:S01]  /*317a0*/  STL.64 [R1+0x1950], R32 ;  /* 0x0019502001007387 */ /* 0x000fe20000100a00 */
[----:B------:R-:W-:-:S03]  /*317b0*/  IMAD.MOV.U32 R67, RZ, RZ, R166 ;  /* 0x000000ffff437224 */ /* 0x000fc600078e00a6 */
[----:B------:R1:W-:Y:S01]  /*317c0*/  STL.64 [R1+0x1958], R34 ;  /* 0x0019582201007387 */ /* 0x0003e20000100a00 */
[----:B------:R-:W-:-:S03]  /*317d0*/  IMAD.MOV.U32 R66, RZ, RZ, R167 ;  /* 0x000000ffff427224 */ /* 0x000fc600078e00a7 */
[----:B------:R-:W3:Y:S04]  /*317e0*/  LDL.LU.64 R164, [R1+0x1e80] ;  /* 0x001e800001a47983 */ /* 0x000ee80000300a00 */
[----:B------:R-:W-:Y:S01]  /*317f0*/  STL.64 [R1+0x2500], R44 ;  /* 0x0025002c01007387 */ /* 0x000fe20000100a00 */
[-C--:B-1----:R-:W-:Y:S03]  /*31800*/  HMMA.1688.F32.TF32 R32, R108, R28.reuse, R40 ;  /* 0x0000001c6c20723c */ /* 0x082fe60000081028 */
[----:B------:R-:W-:Y:S04]  /*31810*/  STL.64 [R1+0x2508], R46 ;  /* 0x0025082e01007387 */ /* 0x000fe80000100a00 */
[----:B------:R-:W3:Y:S11]  /*31820*/  LDL.LU.64 R166, [R1+0x1e88] ;  /* 0x001e880001a67983 */ /* 0x000ef60000300a00 */
[----:B------:R-:W-:Y:S05]  /*31830*/  @!UPT UIADD3 URZ, URZ, URZ, URZ ;  /* 0x0000003f3f3ff290 */ /* 0x000fea000fffe03f */
[----:B------:R-:W-:Y:S04]  /*31840*/  STL.64 [R1+0x2640], R32 ;  /* 0x0026402001007387 */ /* 0x000fe80000100a00 */
[----:B------:R4:W-:Y:S04]  /*31850*/  STL.64 [R1+0x2648], R34 ;  /* 0x0026482201007387 */ /* 0x0009e80000100a00 */
[----:B------:R-:W2:Y:S04]  /*31860*/  LDL.LU.64 R160, [R1+0x1b40] ;  /* 0x001b400001a07983 */ /* 0x000ea80000300a00 */
[----:B------:R-:W2:Y:S04]  /*31870*/  LDL.LU.64 R162, [R1+0x1b48] ;  /* 0x001b480001a27983 */ /* 0x000ea80000300a00 */
[----:B------:R-:W2:Y:S04]  /*31880*/  LDL.LU.64 R156, [R1+0x1340] ;  /* 0x00134000019c7983 */ /* 0x000ea80000300a00 */
[----:B------:R-:W2:Y:S04]  /*31890*/  LDL.LU.64 R158, [R1+0x1348] ;  /* 0x00134800019e7983 */ /* 0x000ea80000300a00 */
[----:B------:R-:W2:Y:S04]  /*318a0*/  LDL.LU.64 R152, [R1+0x10c0] ;  /* 0x0010c00001987983 */ /* 0x000ea80000300a00 */
[----:B------:R-:W2:Y:S01]  /*318b0*/  LDL.LU.64 R154, [R1+0x10c8] ;  /* 0x0010c800019a7983 */ /* 0x000ea20000300a00 */
[-C--:B------:R-:W-:Y:S08]  /*318c0*/  HMMA.1688.F32.TF32 R16, R84, R28.reuse, R16 ;  /* 0x0000001c5410723c */ /* 0x080ff00000081010 */
[----:B----4-:R-:W-:Y:S01]  /*318d0*/  HMMA.1688.F32.TF32 R32, R80, R28, R20 ;  /* 0x0000001c5020723c */ /* 0x010fe20000081014 */
[----:B------:R-:W4:Y:S04]  /*318e0*/  LDL.LU.64 R20, [R1+0xe30] ;  /* 0x000e300001147983 */ /* 0x000f280000300a00 */
[----:B------:R-:W4:Y:S11]  /*318f0*/  LDL.LU.64 R22, [R1+0xe38] ;  /* 0x000e380001167983 */ /* 0x000f360000300a00 */
[----:B------:R-:W-:Y:S07]  /*31900*/  @!UPT UIADD3 URZ, URZ, URZ, URZ ;  /* 0x0000003f3f3ff290 */ /* 0x000fee000fffe03f */
[----:B------:R1:W-:Y:S04]  /*31910*/  STL.64 [R1+0x2830], R32 ;  /* 0x0028302001007387 */ /* 0x0003e80000100a00 */
[----:B------:R1:W-:Y:S04]  /*31920*/  STL.64 [R1+0x2838], R34 ;  /* 0x0028382201007387 */ /* 0x0003e80000100a00 */
        /* <DEDUP_REMOVED lines=14> */
[----:B-1----:R-:W4:Y:S04]  /*31a10*/  LDL.LU.64 R32, [R1+0x4b0] ;  /* 0x0004b00001207983 */ /* 0x002f280000300a00 */
[----:B------:R-:W4:Y:S04]  /*31a20*/  LDL.LU.64 R34, [R1+0x4b8] ;  /* 0x0004b80001227983 */ /* 0x000f280000300a00 */
[----:B------:R-:W-:Y:S04]  /*31a30*/  STL.64 [R1+0x2a20], R16 ;  /* 0x002a201001007387 */ /* 0x000fe80000100a00 */
[----:B------:R3:W-:Y:S04]  /*31a40*/  STL.64 [R1+0x2a28], R18 ;  /* 0x002a281201007387 */ /* 0x0007e80000100a00 */
[----:B------:R-:W4:Y:S04]  /*31a50*/  LDL.LU.64 R28, [R1+0x460] ;  /* 0x00046000011c7983 */ /* 0x000f280000300a00 */
[----:B------:R-:W4:Y:S01]  /*31a60*/  LDL.LU.64 R30, [R1+0x468] ;  /* 0x00046800011e7983 */ /* 0x000f220000300a00 */
[-C--:B---3--:R-:W-:Y:S11]  /*31a70*/  HMMA.1688.F32.TF32 R16, R92, R24.reuse, R164 ;  /* 0x000000185c10723c */ /* 0x088ff600000810a4 */
[----:B------:R-:W-:Y:S11]  /*31a80*/  @!UPT UIADD3 URZ, URZ, URZ, URZ ;  /* 0x0000003f3f3ff290 */ /* 0x000ff6000fffe03f */
[----:B------:R-:W-:Y:S01]  /*31a90*/  @!UPT UIADD3 URZ, URZ, URZ, URZ ;  /* 0x0000003f3f3ff290 */ /* 0x000fe2000fffe03f */
[----:B------:R-:W-:Y:S04]  /*31aa0*/  STL.64 [R1+0x790], R16 ;  /* 0x0007901001007387 */ /* 0x000fe80000100a00 */
[----:B------:R2:W-:Y:S02]  /*31ab0*/  STL.64 [R1+0x798], R18 ;  /* 0x0007981201007387 */ /* 0x0005e40000100a00 */
[-C--:B--2---:R-:W-:Y:S08]  /*31ac0*/  HMMA.1688.F32.TF32 R16, R96, R24.reuse, R160 ;  /* 0x000000186010723c */ /* 0x084ff000000810a0 */
[-C--:B------:R-:W-:Y:S08]  /*31ad0*/  HMMA.1688.F32.TF32 R156, R100, R24.reuse, R156 ;  /* 0x00000018649c723c */ /* 0x080ff0000008109c */
[-C--:B------:R-:W-:Y:S07]  /*31ae0*/  HMMA.1688.F32.TF32 R152, R104, R24.reuse, R152 ;  /* 0x000000186898723c */ /* 0x080fee0000081098 */
[----:B------:R-:W-:Y:S04]  /*31af0*/  STL.64 [R1+0x7b0], R16 ;  /* 0x0007b01001007387 */ /* 0x000fe80000100a00 */
[----:B------:R4:W-:Y:S04]  /*31b00*/  STL.64 [R1+0x7b8], R18 ;  /* 0x0007b81201007387 */ /* 0x0009e80000100a00 */
[----:B------:R-:W-:Y:S04]  /*31b10*/  STL.64 [R1+0x7c0], R156 ;  /* 0x0007c09c01007387 */ /* 0x000fe80000100a00 */
[----:B------:R-:W-:Y:S04]  /*31b20*/  STL.64 [R1+0x7c8], R158 ;  /* 0x0007c89e01007387 */ /* 0x000fe80000100a00 */
[----:B------:R-:W-:Y:S04]  /*31b30*/  STL.64 [R1+0x7d0], R152 ;  /* 0x0007d09801007387 */ /* 0x000fe80000100a00 */
[----:B------:R1:W-:Y:S01]  /*31b40*/  STL.64 [R1+0x7d8], R154 ;  /* 0x0007d89a01007387 */ /* 0x0003e20000100a00 */
[-C--:B----4-:R-:W-:Y:S03]  /*31b50*/  HMMA.1688.F32.TF32 R16, R140, R24.reuse, R20 ;  /* 0x000000188c10723c */ /* 0x090fe60000081014 */
[----:B------:R-:W2:Y:S05]  /*31b60*/  LDSM.16.M88.4 R20, [R196+0x58000] ;  /* 0x05800000c414783b */ /* 0x000eaa0000000200 */
[-C--:B-1----:R-:W-:Y:S08]  /*31b70*/  HMMA.1688.F32.TF32 R152, R136, R24.reuse, R68 ;  /* 0x000000188898723c */ /* 0x082ff00000081044 */
[-C--:B------:R-:W-:Y:S08]  /*31b80*/  HMMA.1688.F32.TF32 R68, R132, R24.reuse, R60 ;  /* 0x000000188444723c */ /* 0x080ff0000008103c */
[-C--:B------:R-:W-:Y:S08]  /*31b90*/  HMMA.1688.F32.TF32 R60, R128, R24.reuse, R56 ;  /* 0x00000018803c723c */ /* 0x080ff00000081038 */
[-C--:B------:R-:W-:Y:S08]  /*31ba0*/  HMMA.1688.F32.TF32 R56, R124, R24.reuse, R52 ;  /* 0x000000187c38723c */ /* 0x080ff00000081034 */
[-C--:B------:R-:W-:Y:S08]  /*31bb0*/  HMMA.1688.F32.TF32 R52, R120, R24.reuse, R48 ;  /* 0x000000187834723c */ /* 0x080ff00000081030 */
[-C--:B------:R-:W-:Y:S08]  /*31bc0*/  HMMA.1688.F32.TF32 R48, R116, R24.reuse, R44 ;  /* 0x000000187430723c */ /* 0x080ff0000008102c */
[-C--:B------:R-:W-:Y:S01]  /*31bd0*/  HMMA.1688.F32.TF32 R44, R112, R24.reuse, R40 ;  /* 0x00000018702c723c */ /* 0x080fe20000081028 */
[----:B------:R-:W-:Y:S07]  /*31be0*/  STL.64 [R1+0x7e0], R16 ;  /* 0x0007e01001007387 */ /* 0x000fee0000100a00 */
[-C--:B------:R-:W-:Y:S01]  /*31bf0*/  HMMA.1688.F32.TF32 R40, R108, R24.reuse, R32 ;  /* 0x000000186c28723c */ /* 0x080fe20000081020 */
[----:B------:R-:W-:Y:S04]  /*31c00*/  STL.64 [R1+0x7e8], R18 ;  /* 0x0007e81201007387 */ /* 0x000fe80000100a00 */
[----:B------:R1:W-:Y:S04]  /*31c10*/  STL.64 [R1+0x7f0], R152 ;  /* 0x0007f09801007387 */ /* 0x0003e80000100a00 */
[----:B------:R3:W-:Y:S04]  /*31c20*/  STL.64 [R1+0x7f8], R154 ;  /* 0x0007f89a01007387 */ /* 0x0007e80000100a00 */
[----:B------:R4:W-:Y:S04]  /*31c30*/  STL.64 [R1+0x950], R68 ;  /* 0x0009504401007387 */ /* 0x0009e80000100a00 */
[----:B------:R1:W-:Y:S04]  /*31c40*/  STL.64 [R1+0x958], R70 ;  /* 0x0009584601007387 */ /* 0x0003e80000100a00 */
[----:B------:R1:W-:Y:S04]  /*31c50*/  STL.64 [R1+0xac0], R60 ;  /* 0x000ac03c01007387 */ /* 0x0003e80000100a00 */
[----:B------:R1:W-:Y:S04]  /*31c60*/  STL.64 [R1+0xac8], R62 ;  /* 0x000ac83e01007387 */ /* 0x0003e80000100a00 */
[----:B------:R1:W-:Y:S04]  /*31c70*/  STL.64 [R1+0xcf0], R56 ;  /* 0x000cf03801007387 */ /* 0x0003e80000100a00 */
[----:B------:R1:W-:Y:S04]  /*31c80*/  STL.64 [R1+0xcf8], R58 ;  /* 0x000cf83a01007387 */ /* 0x0003e80000100a00 */
[----:B------:R-:W-:Y:S04]  /*31c90*/  STL.64 [R1+0xf30], R52 ;  /* 0x000f303401007387 */ /* 0x000fe80000100a00 */
[----:B------:R-:W-:Y:S04]  /*31ca0*/  STL.64 [R1+0xf38], R54 ;  /* 0x000f383601007387 */ /* 0x000fe80000100a00 */
[----:B------:R1:W-:Y:S01]  /*31cb0*/  STL.64 [R1+0x18e0], R48 ;  /* 0x0018e03001007387 */ /* 0x0003e20000100a00 */
[-C--:B------:R-:W-:Y:S03]  /*31cc0*/  HMMA.1688.F32.TF32 R28, R80, R24.reuse, R28 ;  /* 0x00000018501c723c */ /* 0x080fe6000008101c */
[----:B------:R1:W-:Y:S04]  /*31cd0*/  STL.64 [R1+0x18e8], R50 ;  /* 0x0018e83201007387 */ /* 0x0003e80000100a00 */
[----:B------:R-:W2:Y:S04]  /*31ce0*/  LDL.LU.64 R32, [R1+0x21e0] ;  /* 0x0021e00001207983 */ /* 0x000ea80000300a00 */
[----:B------:R1:W-:Y:S04]  /*31cf0*/  STL.64 [R1+0x2430], R44 ;  /* 0x0024302c01007387 */ /* 0x0003e80000100a00 */
[----:B------:R1:W-:Y:S04]  /*31d00*/  STL.64 [R1+0x2438], R46 ;  /* 0x0024382e01007387 */ /* 0x0003e80000100a00 */
[----:B------:R-:W2:Y:S04]  /*31d10*/  LDL.LU.64 R34, [R1+0x21e8] ;  /* 0x0021e80001227983 */ /* 0x000ea80000300a00 */
[----:B------:R1:W-:Y:S04]  /*31d20*/  STL.64 [R1+0x25a0], R40 ;  /* 0x0025a02801007387 */ /* 0x0003e80000100a00 */
[----:B------:R1:W-:Y:S04]  /*31d30*/  STL.64 [R1+0x25a8], R42 ;  /* 0x0025a82a01007387 */ /* 0x0003e80000100a00 */
[----:B------:R-:W2:Y:S04]  /*31d40*/  LDL.LU.64 R176, [R1+0x1fb0] ;  /* 0x001fb00001b07983 */ /* 0x000ea80000300a00 */
[----:B------:R-:W2:Y:S04]  /*31d50*/  LDL.LU.64 R178, [R1+0x1fb8] ;  /* 0x001fb80001b27983 */ /* 0x000ea80000300a00 */
[----:B------:R1:W-:Y:S04]  /*31d60*/  STL.64 [R1+0x27a0], R28 ;  /* 0x0027a01c01007387 */ /* 0x0003e80000100a00 */
[----:B------:R1:W-:Y:S04]  /*31d70*/  STL.64 [R1+0x27a8], R30 ;  /* 0x0027a81e01007387 */ /* 0x0003e80000100a00 */
        /* <DEDUP_REMOVED lines=10> */
[----:B-1----:R-:W2:Y:S04]  /*31e20*/  LDL.LU.64 R152, [R1+0x770] ;  /* 0x0007700001987983 */ /* 0x002ea80000300a00 */
[----:B---3--:R-:W3:Y:S04]  /*31e30*/  LDL.LU.64 R154, [R1+0x778] ;  /* 0x00077800019a7983 */ /* 0x008ee80000300a00 */
[----:B----4-:R-:W4:Y:S04]  /*31e40*/  LDL.LU.64 R68, [R1+0x8a0] ;  /* 0x0008a00001447983 */ /* 0x010f280000300a00 */
[----:B------:R-:W4:Y:S04]  /*31e50*/  LDL.LU.64 R70, [R1+0x8a8] ;  /* 0x0008a80001467983 */ /* 0x000f280000300a00 */
[----:B------:R-:W3:Y:S04]  /*31e60*/  LDL.LU.64 R60, [R1+0x5b0] ;  /* 0x0005b000013c7983 */ /* 0x000ee80000300a00 */
[----:B------:R-:W3:Y:S04]  /*31e70*/  LDL.LU.64 R62, [R1+0x5b8] ;  /* 0x0005b800013e7983 */ /* 0x000ee80000300a00 */
[----:B------:R-:W3:Y:S04]  /*31e80*/  LDL.LU.64 R56, [R1+0x580] ;  /* 0x0005800001387983 */ /* 0x000ee80000300a00 */
        /* <DEDUP_REMOVED lines=8> */
[----:B------:R-:W4:Y:S01]  /*31f10*/  LDL.LU.64 R30, [R1+0x458] ;  /* 0x00045800011e7983 */ /* 0x000f220000300a00 */
[----:B------:R-:W-:Y:S03]  /*31f20*/  HMMA.1688.F32.TF32 R12, R84, R24, R12 ;  /* 0x00000018540c723c */ /* 0x000fe6000008100c */
[----:B------:R-:W1:Y:S11]  /*31f30*/  LDSM.16.M88.4 R16, [R196+0x58800] ;  /* 0x05880000c410783b */ /* 0x000e760000000200 */
[----:B------:R-:W-:Y:S09]  /*31f40*/  @!UPT UIADD3 URZ, URZ, URZ, URZ ;  /* 0x0000003f3f3ff290 */ /* 0x000ff2000fffe03f */
[----:B------:R-:W-:Y:S04]  /*31f50*/  STL.64 [R1+0x29a0], R12 ;  /* 0x0029a00c01007387 */ /* 0x000fe80000100a00 */
[----:B------:R2:W-:Y:S02]  /*31f60*/  STL.64 [R1+0x29a8], R14 ;  /* 0x0029a80e01007387 */ /* 0x0005e40000100a00 */
[-C--:B--2---:R-:W-:Y:S08]  /*31f70*/  HMMA.1688.F32.TF32 R12, R92, R20.reuse, R176 ;  /* 0x000000145c0c723c */ /* 0x084ff000000810b0 */
[-C--:B------:R-:W-:Y:S11]  /*31f80*/  HMMA.1688.F32.TF32 R172, R96, R20.reuse, R172 ;  /* 0x0000001460ac723c */ /* 0x080ff600000810ac */
[----:B------:R-:W-:Y:S04]  /*31f90*/  @!UPT UIADD3 URZ, URZ, URZ, URZ ;  /* 0x0000003f3f3ff290 */ /* 0x000fe8000fffe03f */
[----:B------:R-:W-:Y:S01]  /*31fa0*/  STL.64 [R1+0x710], R12 ;  /* 0x0007100c01007387 */ /* 0x000fe20000100a00 */
[-C--:B------:R-:W-:Y:S03]  /*31fb0*/  HMMA.1688.F32.TF32 R168, R100, R20.reuse, R168 ;  /* 0x0000001464a8723c */ /* 0x080fe600000810a8 */
[----:B------:R2:W-:Y:S05]  /*31fc0*/  STL.64 [R1+0x718], R14 ;  /* 0x0007180e01007387 */ /* 0x0005ea0000100a00 */
[-C--:B--2---:R-:W-:Y:S01]  /*31fd0*/  HMMA.1688.F32.TF32 R12, R104, R20.reuse, R164 ;  /* 0x00000014680c723c */ /* 0x084fe200000810a4 */
[----:B------:R-:W-:Y:S04]  /*31fe0*/  STL.64 [R1+0x720], R172 ;  /* 0x000720ac01007387 */ /* 0x000fe80000100a00 */
[----:B------:R-:W-:Y:S03]  /*31ff0*/  STL.64 [R1+0x728], R174 ;  /* 0x000728ae01007387 */ /* 0x000fe60000100a00 */
[-C--:B------:R-:W-:Y:S07]  /*32000*/  HMMA.1688.F32.TF32 R160, R140, R20.reuse, R160 ;  /* 0x000000148ca0723c */ /* 0x080fee00000810a0 */
[----:B------:R-:W-:Y:S04]  /*32010*/  STL.64 [R1+0x730], R168 ;  /* 0x000730a801007387 */ /* 0x000fe80000100a00 */
[----:B------:R-:W-:Y:S01]  /*32020*/  STL.64 [R1+0x738], R170 ;  /* 0x000738aa01007387 */ /* 0x000fe20000100a00 */
[-C--:B------:R-:W-:Y:S03]  /*32030*/  HMMA.1688.F32.TF32 R156, R136, R20.reuse, R156 ;  /* 0x00000014889c723c */ /* 0x080fe6000008109c */
[----:B------:R-:W-:Y:S04]  /*32040*/  STL.64 [R1+0x740], R12 ;  /* 0x0007400c01007387 */ /* 0x000fe80000100a00 */
[----:B------:R3:W-:Y:S02]  /*32050*/  STL.64 [R1+0x748], R14 ;  /* 0x0007480e01007387 */ /* 0x0007e40000100a00 */
[-C--:B---3--:R-:W-:Y:S02]  /*32060*/  HMMA.1688.F32.TF32 R12, R132, R20.reuse, R152 ;  /* 0x00000014840c723c */ /* 0x088fe40000081098 */
[----:B------:R-:W-:Y:S04]  /*32070*/  STL.64 [R1+0x750], R160 ;  /* 0x000750a001007387 */ /* 0x000fe80000100a00 */
[----:B------:R-:W-:Y:S02]  /*32080*/  STL.64 [R1+0x758], R162 ;  /* 0x000758a201007387 */ /* 0x000fe40000100a00 */
[-C--:B----4-:R-:W-:Y:S06]  /*32090*/  HMMA.1688.F32.TF32 R68, R128, R20.reuse, R68 ;  /* 0x000000148044723c */ /* 0x090fec0000081044 */
[----:B------:R-:W-:Y:S04]  /*320a0*/  STL.64 [R1+0x760], R156 ;  /* 0x0007609c01007387 */ /* 0x000fe80000100a00 */
[----:B------:R-:W-:Y:S01]  /*320b0*/  STL.64 [R1+0x768], R158 ;  /* 0x0007689e01007387 */ /* 0x000fe20000100a00 */
[-C--:B------:R-:W-:Y:S04]  /*320c0*/  HMMA.1688.F32.TF32 R60, R124, R20.reuse, R60 ;  /* 0x000000147c3c723c */ /* 0x080fe8000008103c */
[----:B------:R-:W-:Y:S04]  /*320d0*/  STL.64 [R1+0x770], R12 ;  /* 0x0007700c01007387 */ /* 0x000fe80000100a00 */
[----:B------:R2:W-:Y:S02]  /*320e0*/  STL.64 [R1+0x778], R14 ;  /* 0x0007780e01007387 */ /* 0x0005e40000100a00 */
[-C--:B--2---:R-:W-:Y:S02]  /*320f0*/  HMMA.1688.F32.TF32 R12, R120, R20.reuse, R56 ;  /* 0x00000014780c723c */ /* 0x084fe40000081038 */
[----:B------:R-:W-:Y:S04]  /*32100*/  STL.64 [R1+0x9d0], R68 ;  /* 0x0009d04401007387 */ /* 0x000fe80000100a00 */
[----:B------:R-:W-:Y:S02]  /*32110*/  STL.64 [R1+0x9d8], R70 ;  /* 0x0009d84601007387 */ /* 0x000fe40000100a00 */
[-C--:B------:R-:W-:Y:S05]  /*32120*/  HMMA.1688.F32.TF32 R48, R116, R20.reuse, R48 ;  /* 0x000000147430723c */ /* 0x080fea0000081030 */
[----:B------:R-:W-:Y:S04]  /*32130*/  STL.64 [R1+0xc10], R60 ;  /* 0x000c103c01007387 */ /* 0x000fe80000100a00 */
[----:B------:R-:W-:Y:S01]  /*32140*/  STL.64 [R1+0xc18], R62 ;  /* 0x000c183e01007387 */ /* 0x000fe20000100a00 */
[-C--:B------:R-:W-:Y:S05]  /*32150*/  HMMA.1688.F32.TF32 R44, R112, R20.reuse, R44 ;  /* 0x00000014702c723c */ /* 0x080fea000008102c */
[----:B------:R-:W-:Y:S04]  /*32160*/  STL.64 [R1+0xe40], R12 ;  /* 0x000e400c01007387 */ /* 0x000fe80000100a00 */
[----:B------:R2:W-:Y:S02]  /*32170*/  STL.64 [R1+0xe48], R14 ;  /* 0x000e480e01007387 */ /* 0x0005e40000100a00 */
[-C--:B--2---:R-:W-:Y:S02]  /*32180*/  HMMA.1688.F32.TF32 R12, R108, R20.reuse, R40 ;  /* 0x000000146c0c723c */ /* 0x084fe40000081028 */
[----:B------:R-:W-:Y:S04]  /*32190*/  STL.64 [R1+0x1060], R48 ;  /* 0x0010603001007387 */ /* 0x000fe80000100a00 */
[----:B------:R-:W-:Y:S04]  /*321a0*/  STL.64 [R1+0x1068], R50 ;  /* 0x0010683201007387 */ /* 0x000fe80000100a00 */
[----:B------:R-:W2:Y:S01]  /*321b0*/  LDL.LU.64 R56, [R1+0x21f0] ;  /* 0x0021f00001387983 */ /* 0x000ea20000300a00 */
[-C--:B------:R-:W-:Y:S03]  /*321c0*/  HMMA.1688.F32.TF32 R180, R88, R20.reuse, R32 ;  /* 0x0000001458b4723c */ /* 0x080fe60000081020 */
[----:B------:R-:W-:Y:S04]  /*321d0*/  STL.64 [R1+0x17d0], R44 ;  /* 0x0017d02c01007387 */ /* 0x000fe80000100a00 */
[----:B------:R-:W-:Y:S04]  /*321e0*/  STL.64 [R1+0x17d8], R46 ;  /* 0x0017d82e01007387 */ /* 0x000fe80000100a00 */
[----:B------:R-:W2:Y:S04]  /*321f0*/  LDL.LU.64 R58, [R1+0x21f8] ;  /* 0x0021f800013a7983 */ /* 0x000ea80000300a00 */
[----:B------:R-:W-:Y:S04]  /*32200*/  STL.64 [R1+0x2510], R12 ;  /* 0x0025100c01007387 */ /* 0x000fe80000100a00 */
[----:B------:R3:W-:Y:S02]  /*32210*/  STL.64 [R1+0x2518], R14 ;  /* 0x0025180e01007387 */ /* 0x0007e40000100a00 */
[----:B---3--:R-:W-:Y:S03]  /*32220*/  HMMA.1688.F32.TF32 R12, R80, R20, R28 ;  /* 0x00000014500c723c */ /* 0x008fe6000008101c */
[----:B------:R-:W-:Y:S01]  /*32230*/  MOV R55, R180 ;  /* 0x000000b400377202 */ /* 0x000fe20000000f00 */
[----:B------:R-:W-:-:S02]  /*32240*/  IMAD.MOV.U32 R54, RZ, RZ, R181 ;  /* 0x000000ffff367224 */ /* 0x000fc400078e00b5 */
[----:B------:R-:W-:Y:S01]  /*32250*/  IMAD.MOV.U32 R34, RZ, RZ, R182 ;  /* 0x000000ffff227224 */ /* 0x000fe200078e00b6 */
[----:B------:R-:W3:Y:S01]  /*32260*/  LDL.LU.64 R180, [R1+0x2000] ;  /* 0x0020000001b47983 */ /* 0x000ee20000300a00 */
[----:B------:R-:W-:-:S03]  /*32270*/  IMAD.MOV.U32 R35, RZ, RZ, R183 ;  /* 0x000000ffff237224 */ /* 0x000fc600078e00b7 */
[----:B------:R-:W3:Y:S11]  /*32280*/  LDL.LU.64 R182, [R1+0x2008] ;  /* 0x0020080001b67983 */ /* 0x000ef60000300a00 */
[----:B------:R-:W-:Y:S01]  /*32290*/  @!UPT UIADD3 URZ, URZ, URZ, URZ ;  /* 0x0000003f3f3ff290 */ /* 0x000fe2000fffe03f */
        /* <DEDUP_REMOVED lines=26> */
[----:B----4-:R-:W4:Y:S04]  /*32440*/  LDL.LU.64 R12, [R1+0x440] ;  /* 0x00044000010c7983 */ /* 0x010f280000300a00 */
[----:B-1----:R-:W4:Y:S01]  /*32450*/  LDL.LU.64 R14, [R1+0x448] ;  /* 0x00044800010e7983 */ /* 0x002f220000300a00 */
[C---:B------:R-:W-:Y:S11]  /*32460*/  HMMA.1688.F32.TF32 R8, R84.reuse, R20, R8 ;  /* 0x000000145408723c */ /* 0x040ff60000081008 */
[----:B------:R-:W-:Y:S11]  /*32470*/  @!UPT UIADD3 URZ, URZ, URZ, URZ ;  /* 0x0000003f3f3ff290 */ /* 0x000ff6000fffe03f */
[----:B------:R-:W-:Y:S01]  /*32480*/  @!UPT UIADD3 URZ, URZ, URZ, URZ ;  /* 0x0000003f3f3ff290 */ /* 0x000fe2000fffe03f */
[----:B------:R-:W-:Y:S04]  /*32490*/  STL.64 [R1+0x2840], R8 ;  /* 0x0028400801007387 */ /* 0x000fe80000100a00 */
[----:B------:R2:W-:Y:S01]  /*324a0*/  STL.64 [R1+0x2848], R10 ;  /* 0x0028480a01007387 */ /* 0x0005e20000100a00 */
[-C--:B------:R-:W-:Y:S08]  /*324b0*/  HMMA.1688.F32.TF32 R4, R84, R16.reuse, R4 ;  /* 0x000000105404723c */ /* 0x080ff00000081004 */
[-C--:B---3--:R-:W-:Y:S08]  /*324c0*/  HMMA.1688.F32.TF32 R180, R92, R16.reuse, R180 ;  /* 0x000000105cb4723c */ /* 0x088ff000000810b4 */
[-C--:B--2---:R-:W-:Y:S11]  /*324d0*/  HMMA.1688.F32.TF32 R8, R96, R16.reuse, R176 ;  /* 0x000000106008723c */ /* 0x084ff600000810b0 */
[----:B------:R-:W-:Y:S04]  /*324e0*/  @!UPT UIADD3 URZ, URZ, URZ, URZ ;  /* 0x0000003f3f3ff290 */ /* 0x000fe8000fffe03f */
[----:B------:R-:W-:Y:S04]  /*324f0*/  STL.64 [R1+0x690], R180 ;  /* 0x000690b401007387 */ /* 0x000fe80000100a00 */
[----:B------:R-:W-:Y:S01]  /*32500*/  STL.64 [R1+0x698], R182 ;  /* 0x000698b601007387 */ /* 0x000fe20000100a00 */
[-C--:B------:R-:W-:Y:S03]  /*32510*/  HMMA.1688.F32.TF32 R172, R100, R16.reuse, R172 ;  /* 0x0000001064ac723c */ /* 0x080fe600000810ac */
[----:B------:R-:W1:Y:S04]  /*32520*/  LDSM.16.M88.4 R180, [R196+0x5a800] ;  /* 0x05a80000c4b4783b */ /* 0x000e680000000200 */
[----:B------:R-:W2:Y:S01]  /*32530*/  LDSM.16.M88.4 R176, [R196+0x5b000] ;  /* 0x05b00000c4b0783b */ /* 0x000ea20000000200 */
[-C--:B------:R-:W-:Y:S03]  /*32540*/  HMMA.1688.F32.TF32 R168, R104, R16.reuse, R168 ;  /* 0x0000001068a8723c */ /* 0x080fe600000810a8 */
[----:B------:R-:W-:Y:S04]  /*32550*/  STL.64 [R1+0x6a0], R8 ;  /* 0x0006a00801007387 */ /* 0x000fe80000100a00 */
[----:B------:R3:W-:Y:S02]  /*32560*/  STL.64 [R1+0x6a8], R10 ;  /* 0x0006a80a01007387 */ /* 0x0007e40000100a00 */
[-C--:B---3--:R-:W-:Y:S06]  /*32570*/  HMMA.1688.F32.TF32 R8, R140, R16.reuse, R164 ;  /* 0x000000108c08723c */ /* 0x088fec00000810a4 */
[----:B------:R-:W-:Y:S04]  /*32580*/  STL.64 [R1+0x6b0], R172 ;  /* 0x0006b0ac01007387 */ /* 0x000fe80000100a00 */
[----:B------:R-:W-:Y:S01]  /*32590*/  STL.64 [R1+0x6b8], R174 ;  /* 0x0006b8ae01007387 */ /* 0x000fe20000100a00 */
[-C--:B------:R-:W-:Y:S03]  /*325a0*/  HMMA.1688.F32.TF32 R160, R136, R16.reuse, R160 ;  /* 0x0000001088a0723c */ /* 0x080fe600000810a0 */
[----:B------:R-:W-:Y:S04]  /*325b0*/  STL.64 [R1+0x6c0], R168 ;  /* 0x0006c0a801007387 */ /* 0x000fe80000100a00 */
[----:B------:R-:W-:Y:S01]  /*325c0*/  STL.64 [R1+0x6c8], R170 ;  /* 0x0006c8aa01007387 */ /* 0x000fe20000100a00 */
[-C--:B------:R-:W-:Y:S03]  /*325d0*/  HMMA.1688.F32.TF32 R156, R132, R16.reuse, R156 ;  /* 0x00000010849c723c */ /* 0x080fe6000008109c */
[----:B------:R-:W3:Y:S04]  /*325e0*/  LDSM.16.M88.4 R172, [R196+0x5b800] ;  /* 0x05b80000c4ac783b */ /* 0x000ee80000000200 */
[----:B------:R-:W1:Y:S04]  /*325f0*/  LDSM.16.M88.4 R168, [R196+0x5c000] ;  /* 0x05c00000c4a8783b */ /* 0x000e680000000200 */
[----:B------:R-:W-:Y:S04]  /*32600*/  STL.64 [R1+0x6d0], R8 ;  /* 0x0006d00801007387 */ /* 0x000fe80000100a00 */
[----:B------:R2:W-:Y:S01]  /*32610*/  STL.64 [R1+0x6d8], R10 ;  /* 0x0006d80a01007387 */ /* 0x0005e20000100a00 */
[-C--:B------:R-:W-:Y:S03]  /*32620*/  HMMA.1688.F32.TF32 R68, R124, R16.reuse, R68 ;  /* 0x000000107c44723c */ /* 0x080fe60000081044 */
[----:B------:R-:W1:Y:S05]  /*32630*/  LDSM.16.M88.4 R164, [R196+0x5c800] ;  /* 0x05c80000c4a4783b */ /* 0x000e6a0000000200 */
[-C--:B--2---:R-:W-:Y:S01]  /*32640*/  HMMA.1688.F32.TF32 R8, R128, R16.reuse, R152 ;  /* 0x000000108008723c */ /* 0x084fe20000081098 */
[----:B------:R-:W-:Y:S04]  /*32650*/  STL.64 [R1+0x6e0], R160 ;  /* 0x0006e0a001007387 */ /* 0x000fe80000100a00 */
[----:B------:R-:W-:Y:S04]  /*32660*/  STL.64 [R1+0x6e8], R162 ;  /* 0x0006e8a201007387 */ /* 0x000fe80000100a00 */
[----:B------:R-:W-:Y:S01]  /*32670*/  STL.64 [R1+0x6f0], R156 ;  /* 0x0006f09c01007387 */ /* 0x000fe20000100a00 */
[-C--:B------:R-:W-:Y:S03]  /*32680*/  HMMA.1688.F32.TF32 R48, R120, R16.reuse, R48 ;  /* 0x000000107830723c */ /* 0x080fe60000081030 */
[----:B------:R-:W-:Y:S04]  /*32690*/  STL.64 [R1+0x6f8], R158 ;  /* 0x0006f89e01007387 */ /* 0x000fe80000100a00 */
[----:B------:R-:W2:Y:S01]  /*326a0*/  LDSM.16.M88.4 R160, [R196+0x5d000] ;  /* 0x05d00000c4a0783b */ /* 0x000ea20000000200 */
[-C--:B------:R-:W-:Y:S03]  /*326b0*/  HMMA.1688.F32.TF32 R40, R112, R16.reuse, R40 ;  /* 0x000000107028723c */ /* 0x080fe60000081028 */
[----:B------:R-:W1:Y:S04]  /*326c0*/  LDSM.16.M88.4 R156, [R196+0x5d800] ;  /* 0x05d80000c49c783b */ /* 0x000e680000000200 */
[----:B------:R-:W-:Y:S04]  /*326d0*/  STL.64 [R1+0x8a0], R8 ;  /* 0x0008a00801007387 */ /* 0x000fe80000100a00 */
[----:B------:R3:W-:Y:S01]  /*326e0*/  STL.64 [R1+0x8a8], R10 ;  /* 0x0008a80a01007387 */ /* 0x0007e20000100a00 */
[-C--:B------:R-:W-:Y:S03]  /*326f0*/  HMMA.1688.F32.TF32 R28, R108, R16.reuse, R28 ;  /* 0x000000106c1c723c */ /* 0x080fe6000008101c */
[----:B------:R-:W1:Y:S05]  /*32700*/  LDSM.16.M88.4 R152, [R196+0x5e000] ;  /* 0x05e00000c498783b */ /* 0x000e6a0000000200 */
[-C--:B---3--:R-:W-:Y:S01]  /*32710*/  HMMA.1688.F32.TF32 R8, R116, R16.reuse, R44 ;  /* 0x000000107408723c */ /* 0x088fe2000008102c */
[----:B------:R-:W-:Y:S04]  /*32720*/  STL.64 [R1+0xad0], R68 ;  /* 0x000ad04401007387 */ /* 0x000fe80000100a00 */
[----:B------:R-:W-:Y:S04]  /*32730*/  STL.64 [R1+0xad8], R70 ;  /* 0x000ad84601007387 */ /* 0x000fe80000100a00 */
[----:B------:R-:W-:Y:S04]  /*32740*/  STL.64 [R1+0xd30], R48 ;  /* 0x000d303001007387 */ /* 0x000fe80000100a00 */
[----:B------:R-:W-:Y:S10]  /*32750*/  STL.64 [R1+0xd38], R50 ;  /* 0x000d383201007387 */ /* 0x000ff40000100a00 */
[----:B------:R-:W-:Y:S04]  /*32760*/  STL.64 [R1+0xf20], R8 ;  /* 0x000f200801007387 */ /* 0x000fe80000100a00 */
[----:B------:R4:W-:Y:S02]  /*32770*/  STL.64 [R1+0xf28], R10 ;  /* 0x000f280a01007387 */ /* 0x0009e40000100a00 */
[-C--:B----4-:R-:W-:Y:S02]  /*32780*/  HMMA.1688.F32.TF32 R8, R80, R16.reuse, R12 ;  /* 0x000000105008723c */ /* 0x090fe4000008100c */
[----:B------:R-:W-:Y:S04]  /*32790*/  STL.64 [R1+0x1730], R40 ;  /* 0x0017302801007387 */ /* 0x000fe80000100a00 */
[----:B------:R-:W-:Y:S04]  /*327a0*/  STL.64 [R1+0x1738], R42 ;  /* 0x0017382a01007387 */ /* 0x000fe80000100a00 */
[----:B------:R3:W-:Y:S04]  /*327b0*/  STL.64 [R1+0x2450], R28 ;  /* 0x0024501c01007387 */ /* 0x0007e80000100a00 */
[----:B------:R4:W-:Y:S01]  /*327c0*/  STL.64 [R1+0x2458], R30 ;  /* 0x0024581e01007387 */ /* 0x0009e20000100a00 */
[----:B------:R-:W-:Y:S03]  /*327d0*/  HMMA.1688.F32.TF32 R184, R88, R16, R56 ;  /* 0x0000001058b8723c */ /* 0x000fe60000081038 */
[----:B------:R-:W1:Y:S04]  /*327e0*/  LDSM.16.M88.4 R12, [R196+0x5e800] ;  /* 0x05e80000c40c783b */ /* 0x000e680000000200 */
[----:B---3--:R-:W3:Y:S04]  /*327f0*/  LDL.LU.64 R28, [R1+0x2390] ;  /* 0x00239000011c7983 */ /* 0x008ee80000300a00 */
[----:B------:R-:W-:Y:S04]  /*32800*/  STL.64 [R1+0x25c0], R8 ;  /* 0x0025c00801007387 */ /* 0x000fe80000100a00 */
[----:B------:R-:W-:Y:S04]  /*32810*/  STL.64 [R1+0x25c8], R10 ;  /* 0x0025c80a01007387 */ /* 0x000fe80000100a00 */
[----:B----4-:R-:W3:Y:S04]  /*32820*/  LDL.LU.64 R30, [R1+0x2398] ;  /* 0x00239800011e7983 */ /* 0x010ee80000300a00 */
[----:B------:R-:W-:Y:S04]  /*32830*/  STL.64 [R1+0x27c0], R4 ;  /* 0x0027c00401007387 */ /* 0x000fe80000100a00 */
[----:B------:R-:W-:Y:S04]  /*32840*/  STL.64 [R1+0x27c8], R6 ;  /* 0x0027c80601007387 */ /* 0x000fe80000100a00 */
[----:B------:R-:W4:Y:S04]  /*32850*/  LDL.LU.64 R68, [R1+0x2380] ;  /* 0x0023800001447983 */ /* 0x000f280000300a00 */
[----:B------:R-:W4:Y:S04]  /*32860*/  LDL.LU.64 R70, [R1+0x2388] ;  /* 0x0023880001467983 */ /* 0x000f280000300a00 */
[----:B------:R-:W3:Y:S04]  /*32870*/  LDL.LU.64 R44, [R1+0x2370] ;  /* 0x00237000012c7983 */ /* 0x000ee80000300a00 */
[----:B------:R-:W3:Y:S04]  /*32880*/  LDL.LU.64 R46, [R1+0x2378] ;  /* 0x00237800012e7983 */ /* 0x000ee80000300a00 */
[----:B------:R-:W3:Y:S04]  /*32890*/  LDL.LU.64 R200, [R1+0x2360] ;  /* 0x0023600001c87983 */ /* 0x000ee80000300a00 */
[----:B------:R-:W3:Y:S04]  /*328a0*/  LDL.LU.64 R202, [R1+0x2368] ;  /* 0x0023680001ca7983 */ /* 0x000ee80000300a00 */
[----:B------:R-:W3:Y:S04]  /*328b0*/  LDL.LU.64 R208, [R1+0x2350] ;  /* 0x0023500001d07983 */ /* 0x000ee80000300a00 */
[----:B------:R-:W3:Y:S01]  /*328c0*/  LDL.LU.64 R210, [R1+0x2358] ;  /* 0x0023580001d27983 */ /* 0x000ee20000300a00 */
[----:B------:R-:W-:-:S02]  /*328d0*/  IMAD.MOV.U32 R62, RZ, RZ, R184 ;  /* 0x000000ffff3e7224 */ /* 0x000fc400078e00b8 */
[----:B------:R-:W-:Y:S01]  /*328e0*/  IMAD.MOV.U32 R63, RZ, RZ, R185 ;  /* 0x000000ffff3f7224 */ /* 0x000fe200078e00b9 */
[----:B------:R-:W-:Y:S01]  /*328f0*/  HMMA.1688.F32.TF32 R144, R88, R24, R72 ;  /* 0x000000185890723c */ /* 0x000fe20000081048 */
[----:B------:R-:W-:Y:S01]  /*32900*/  IMAD.MOV.U32 R58, RZ, RZ, R186 ;  /* 0x000000ffff3a7224 */ /* 0x000fe200078e00ba */
[----:B------:R-:W2:Y:S01]  /*32910*/  LDSM.16.M88.4 R8, [R196+0x5f000] ;  /* 0x05f00000c408783b */ /* 0x000ea20000000200 */
[----:B------:R-:W-:-:S03]  /*32920*/  IMAD.MOV.U32 R59, RZ, RZ, R187 ;  /* 0x000000ffff3b7224 */ /* 0x000fc600078e00bb */
[----:B------:R-:W-:Y:S04]  /*32930*/  LDSM.16.M88.4 R184, [R196+0x5a000] ;  /* 0x05a00000c4b8783b */ /* 0x000fe80000000200 */
[----:B------:R-:W2:Y:S04]  /*32940*/  LDSM.16.M88.4 R4, [R196+0x5f800] ;  /* 0x05f80000c404783b */ /* 0x000ea80000000200 */
[----:B------:R-:W3:Y:S04]  /*32950*/  LDL.LU.64 R204, [R1+0x2340] ;  /* 0x0023400001cc7983 */ /* 0x000ee80000300a00 */
[----:B------:R-:W3:Y:S06]  /*32960*/  LDL.LU.64 R206, [R1+0x2348] ;  /* 0x0023480001ce7983 */ /* 0x000eec0000300a00 */
[----:B------:R-:W-:-:S02]  /*32970*/  IMAD.MOV.U32 R74, RZ, RZ, R146 ;  /* 0x000000ffff4a7224 */ /* 0x000fc400078e0092 */
[----:B------:R-:W-:Y:S01]  /*32980*/  IMAD.MOV.U32 R146, RZ, RZ, R147 ;  /* 0x000000ffff927224 */ /* 0x000fe200078e0093 */
[----:B-1----:R-:W-:Y:S04]  /*32990*/  STL [R1+0x4258], R182 ;  /* 0x004258b601007387 */ /* 0x002fe80000100800 */
        /* <DEDUP_REMOVED lines=9> */
[----:B--2---:R-:W-:Y:S04]  /*32a30*/  STL [R1+0x4274], R162 ;  /* 0x004274a201007387 */ /* 0x004fe80000100800 */
        /* <DEDUP_REMOVED lines=11> */
[C---:B----4-:R-:W-:Y:S08]  /*32af0*/  HMMA.1688.F32.TF32 R196, R88.reuse, R188, R68 ;  /* 0x000000bc58c4723c */ /* 0x050ff00000081044 */
[C---:B---3--:R-:W-:Y:S11]  /*32b00*/  HMMA.1688.F32.TF32 R40, R88.reuse, R192, R28 ;  /* 0x000000c05828723c */ /* 0x048ff6000008101c */
[----:B------:R-:W-:Y:S05]  /*32b10*/  @!UPT UIADD3 URZ, URZ, URZ, URZ ;  /* 0x0000003f3f3ff290 */ /* 0x000fea000fffe03f */
[----:B------:R-:W-:Y:S01]  /*32b20*/  IMAD.MOV.U32 R147, RZ, RZ, R196 ;  /* 0x000000ffff937224 */ /* 0x000fe200078e00c4 */
[----:B------:R-:W-:Y:S01]  /*32b30*/  MOV R75, R199 ;  /* 0x000000c7004b7202 */ /* 0x000fe20000000f00 */
[----:B------:R-:W-:Y:S02]  /*32b40*/  IMAD.MOV.U32 R70, RZ, RZ, R197 ;  /* 0x000000ffff467224 */ /* 0x000fe400078e00c5 */
[----:B------:R-:W-:Y:S02]  /*32b50*/  IMAD.MOV.U32 R71, RZ, RZ, R198 ;  /* 0x000000ffff477224 */ /* 0x000fe400078e00c6 */
[C---:B------:R-:W-:Y:S02]  /*32b60*/  HMMA.1688.F32.TF32 R196, R88.reuse, R184, R44 ;  /* 0x000000b858c4723c */ /* 0x040fe4000008102c */
[----:B------:R-:W-:Y:S02]  /*32b70*/  IMAD.MOV.U32 R50, RZ, RZ, R42 ;  /* 0x000000ffff327224 */ /* 0x000fe400078e002a */
[----:B------:R-:W-:Y:S11]  /*32b80*/  IMAD.MOV.U32 R42, RZ, RZ, R43 ;  /* 0x000000ffff2a7224 */ /* 0x000ff600078e002b */
[----:B------:R-:W-:Y:S09]  /*32b90*/  @!UPT UIADD3 URZ, URZ, URZ, URZ ;  /* 0x0000003f3f3ff290 */ /* 0x000ff2000fffe03f */
[----:B------:R-:W-:Y:S02]  /*32ba0*/  IMAD.MOV.U32 R51, RZ, RZ, R196 ;  /* 0x000000ffff337224 */ /* 0x000fe400078e00c4 */
[----:B------:R-:W-:Y:S02]  /*32bb0*/  IMAD.MOV.U32 R46, RZ, RZ, R197 ;  /* 0x000000ffff2e7224 */ /* 0x000fe400078e00c5 */
[----:B------:R-:W-:Y:S02]  /*32bc0*/  IMAD.MOV.U32 R47, RZ, RZ, R198 ;  /* 0x000000ffff2f7224 */ /* 0x000fe400078e00c6 */
[----:B------:R-:W-:Y:S02]  /*32bd0*/  IMAD.MOV.U32 R43, RZ, RZ, R199 ;  /* 0x000000ffff2b7224 */ /* 0x000fe400078e00c7 */
[C---:B------:R-:W-:Y:S01]  /*32be0*/  HMMA.1688.F32.TF32 R196, R88.reuse, R180, R200 ;  /* 0x000000b458c4723c */ /* 0x040fe200000810c8 */
[----:B------:R-:W2:Y:S04]  /*32bf0*/  LDL.LU.64 R200, [R1+0x2330] ;  /* 0x0023300001c87983 */ /* 0x000ea80000300a00 */
[----:B------:R-:W2:Y:S11]  /*32c00*/  LDL.LU.64 R202, [R1+0x2338] ;  /* 0x0023380001ca7983 */ /* 0x000eb60000300a00 */
[----:B------:R-:W-:Y:S07]  /*32c10*/  @!UPT UIADD3 URZ, URZ, URZ, URZ ;  /* 0x0000003f3f3ff290 */ /* 0x000fee000fffe03f */
[----:B------:R-:W-:Y:S04]  /*32c20*/  STL.64 [R1+0x640], R196 ;  /* 0x000640c401007387 */ /* 0x000fe80000100a00 */
[----:B------:R1:W-:Y:S02]  /*32c30*/  STL.64 [R1+0x648], R198 ;  /* 0x000648c601007387 */ /* 0x0003e40000100a00 */
[C---:B-1----:R-:W-:Y:S11]  /*32c40*/  HMMA.1688.F32.TF32 R196, R88.reuse, R176, R208 ;  /* 0x000000b058c4723c */ /* 0x042ff600000810d0 */
[----:B------:R-:W-:Y:S11]  /*32c50*/  @!UPT UIADD3 URZ, URZ, URZ, URZ ;  /* 0x0000003f3f3ff290 */ /* 0x000ff6000fffe03f */
[----:B------:R-:W-:Y:S01]  /*32c60*/  @!UPT UIADD3 URZ, URZ, URZ, URZ ;  /* 0x0000003f3f3ff290 */ /* 0x000fe2000fffe03f */
[----:B------:R1:W-:Y:S01]  /*32c70*/  STL.64 [R1+0x630], R196 ;  /* 0x000630c401007387 */ /* 0x0003e20000100a00 */
[----:B------:R-:W-:Y:S02]  /*32c80*/  IMAD.MOV.U32 R6, RZ, RZ, R198 ;  /* 0x000000ffff067224 */ /* 0x000fe400078e00c6 */
[----:B------:R-:W-:Y:S01]  /*32c90*/  IMAD.MOV.U32 R7, RZ, RZ, R199 ;  /* 0x000000ffff077224 */ /* 0x000fe200078e00c7 */
[----:B-1----:R-:W3:Y:S04]  /*32ca0*/  LDL.LU.64 R196, [R1+0x2320] ;  /* 0x0023200001c47983 */ /* 0x002ee80000300a00 */
[----:B------:R-:W3:Y:S04]  /*32cb0*/  LDL.LU.64 R198, [R1+0x2328] ;  /* 0x0023280001c67983 */ /* 0x000ee80000300a00 */
[----:B------:R-:W-:Y:S04]  /*32cc0*/  STL [R1+0x42ac], R6 ;  /* 0x0042ac0601007387 */ /* 0x000fe80000100800 */
[----:B------:R1:W-:Y:S04]  /*32cd0*/  STL [R1+0x42a8], R7 ;  /* 0x0042a80701007387 */ /* 0x0003e80000100800 */
[----:B------:R-:W4:Y:S04]  /*32ce0*/  LDL.LU.64 R212, [R1+0x2310] ;  /* 0x0023100001d47983 */ /* 0x000f280000300a00 */
[----:B------:R-:W4:Y:S01]  /*32cf0*/  LDL.LU.64 R214, [R1+0x2318] ;  /* 0x0023180001d67983 */ /* 0x000f220000300a00 */
[C---:B------:R-:W-:Y:S11]  /*32d00*/  HMMA.1688.F32.TF32 R204, R88.reuse, R172, R204 ;  /* 0x000000ac58cc723c */ /* 0x040ff600000810cc */
[----:B------:R-:W-:Y:S11]  /*32d10*/  @!UPT UIADD3 URZ, URZ, URZ, URZ ;  /* 0x0000003f3f3ff290 */ /* 0x000ff6000fffe03f */
[----:B------:R-:W-:Y:S02]  /*32d20*/  @!UPT UIADD3 URZ, URZ, URZ, URZ ;  /* 0x0000003f3f3ff290 */ /* 0x000fe4000fffe03f */
[----:B------:R-:W-:Y:S02]  /*32d30*/  IMAD.MOV.U32 R167, RZ, RZ, R207 ;  /* 0x000000ffffa77224 */ /* 0x000fe400078e00cf */
[----:B------:R-:W-:Y:S02]  /*32d40*/  IMAD.MOV.U32 R166, RZ, RZ, R206 ;  /* 0x000000ffffa67224 */ /* 0x000fe400078e00ce */
[----:B------:R-:W-:Y:S02]  /*32d50*/  IMAD.MOV.U32 R163, RZ, RZ, R205 ;  /* 0x000000ffffa37224 */ /* 0x000fe400078e00cd */
[----:B------:R-:W-:Y:S01]  /*32d60*/  IMAD.MOV.U32 R162, RZ, RZ, R204 ;  /* 0x000000ffffa27224 */ /* 0x000fe200078e00cc */
[----:B------:R-:W-:Y:S04]  /*32d70*/  STL [R1+0x42b4], R167 ;  /* 0x0042b4a701007387 */ /* 0x000fe80000100800 */
[----:B------:R-:W-:Y:S04]  /*32d80*/  STL [R1+0x42b0], R166 ;  /* 0x0042b0a601007387 */ /* 0x000fe80000100800 */
[----:B------:R1:W-:Y:S04]  /*32d90*/  STL [R1+0x42a4], R163 ;  /* 0x0042a4a301007387 */ /* 0x0003e80000100800 */
[----:B------:R1:W-:Y:S04]  /*32da0*/  STL [R1+0x42a0], R162 ;  /* 0x0042a0a201007387 */ /* 0x0003e80000100800 */
[----:B------:R-:W4:Y:S04]  /*32db0*/  LDL.LU.64 R208, [R1+0x2300] ;  /* 0x0023000001d07983 */ /* 0x000f280000300a00 */
[----:B------:R-:W4:Y:S04]  /*32dc0*/  LDL.LU.64 R210, [R1+0x2308] ;  /* 0x0023080001d27983 */ /* 0x000f280000300a00 */
[----:B------:R-:W4:Y:S04]  /*32dd0*/  LDL.LU.64 R204, [R1+0x22f0] ;  /* 0x0022f00001cc7983 */ /* 0x000f280000300a00 */
[----:B------:R-:W4:Y:S01]  /*32de0*/  LDL.LU.64 R206, [R1+0x22f8] ;  /* 0x0022f80001ce7983 */ /* 0x000f220000300a00 */
[C---:B--2---:R-:W-:Y:S11]  /*32df0*/  HMMA.1688.F32.TF32 R200, R88.reuse, R168, R200 ;  /* 0x000000a858c8723c */ /* 0x044ff600000810c8 */
[----:B------:R-:W-:Y:S11]  /*32e00*/  @!UPT UIADD3 URZ, URZ, URZ, URZ ;  /* 0x0000003f3f3ff290 */ /* 0x000ff6000fffe03f */
[----:B------:R-:W-:Y:S02]  /*32e10*/  @!UPT UIADD3 URZ, URZ, URZ, URZ ;  /* 0x0000003f3f3ff290 */ /* 0x000fe4000fffe03f */
[----:B------:R-:W-:Y:S02]  /*32e20*/  IMAD.MOV.U32 R159, RZ, RZ, R203 ;  /* 0x000000ffff9f7224 */ /* 0x000fe400078e00cb */
[----:B------:R-:W-:Y:S02]  /*32e30*/  IMAD.MOV.U32 R158, RZ, RZ, R202 ;  /* 0x000000ffff9e7224 */ /* 0x000fe400078e00ca */
[----:B------:R-:W-:Y:S02]  /*32e40*/  IMAD.MOV.U32 R154, RZ, RZ, R200 ;  /* 0x000000ffff9a7224 */ /* 0x000fe400078e00c8 */
[----:B------:R-:W-:Y:S02]  /*32e50*/  IMAD.MOV.U32 R155, RZ, RZ, R201 ;  /* 0x000000ffff9b7224 */ /* 0x000fe400078e00c9 */
[----:B------:R-:W2:Y:S04]  /*32e60*/  LDL.LU.64 R200, [R1+0x22e0] ;  /* 0x0022e00001c87983 */ /* 0x000ea80000300a00 */
[----:B------:R-:W2:Y:S04]  /*32e70*/  LDL.LU.64 R202, [R1+0x22e8] ;  /* 0x0022e80001ca7983 */ /* 0x000ea80000300a00 */
[----:B------:R-:W-:Y:S04]  /*32e80*/  STL [R1+0x42c4], R159 ;  /* 0x0042c49f01007387 */ /* 0x000fe80000100800 */
[----:B------:R-:W-:Y:S04]  /*32e90*/  STL [R1+0x42c0], R158 ;  /* 0x0042c09e01007387 */ /* 0x000fe80000100800 */
[----:B------:R1:W-:Y:S01]  /*32ea0*/  STL [R1+0x42bc], R155 ;  /* 0x0042bc9b01007387 */ /* 0x0003e20000100800 */
[----:B---3--:R-:W-:Y:S03]  /*32eb0*/  HMMA.1688.F32.TF32 R196, R88, R164, R196 ;  /* 0x000000a458c4723c */ /* 0x008fe600000810c4 */
[----:B------:R3:W-:Y:S11]  /*32ec0*/  STL [R1+0x42b8], R154 ;  /* 0x0042b89a01007387 */ /* 0x0007f60000100800 */
[----:B------:R-:W-:Y:S10]  /*32ed0*/  @!UPT UIADD3 URZ, URZ, URZ, URZ ;  /* 0x0000003f3f3ff290 */ /* 0x000ff4000fffe03f */
[----:B------:R-:W-:Y:S01]  /*32ee0*/  MOV R10, R196 ;  /* 0x000000c4000a7202 */ /* 0x000fe20000000f00 */
[----:B------:R-:W-:Y:S02]  /*32ef0*/  IMAD.MOV.U32 R11, RZ, RZ, R197 ;  /* 0x000000ffff0b7224 */ /* 0x000fe400078e00c5 */
[----:B------:R-:W-:Y:S01]  /*32f00*/  IMAD.MOV.U32 R14, RZ, RZ, R198 ;  /* 0x000000ffff0e7224 */ /* 0x000fe200078e00c6 */
[----:B------:R-:W2:Y:S01]  /*32f10*/  LDL.LU.64 R196, [R1+0x2400] ;  /* 0x0024000001c47983 */ /* 0x000ea20000300a00 */
[----:B------:R-:W-:-:S03]  /*32f20*/  IMAD.MOV.U32 R15, RZ, RZ, R199 ;  /* 0x000000ffff0f7224 */ /* 0x000fc600078e00c7 */
[----:B------:R-:W2:Y:S01]  /*32f30*/  LDL.LU.64 R198, [R1+0x2408] ;  /* 0x0024080001c67983 */ /* 0x000ea20000300a00 */
[----:B----4-:R-:W-:Y:S03]  /*32f40*/  HMMA.1688.F32.TF32 R212, R88, R160, R212 ;  /* 0x000000a058d4723c */ /* 0x010fe600000810d4 */
[----:B------:R-:W-:Y:S04]  /*32f50*/  STL [R1+0x42d4], R15 ;  /* 0x0042d40f01007387 */ /* 0x000fe80000100800 */
[----:B------:R-:W-:Y:S04]  /*32f60*/  STL [R1+0x42d0], R14 ;  /* 0x0042d00e01007387 */ /* 0x000fe80000100800 */
[----:B------:R4:W-:Y:S04]  /*32f70*/  STL [R1+0x42cc], R11 ;  /* 0x0042cc0b01007387 */ /* 0x0009e80000100800 */
[----:B------:R2:W-:Y:S09]  /*32f80*/  STL [R1+0x42c8], R10 ;  /* 0x0042c80a01007387 */ /* 0x0005f20000100800 */
[----:B-1----:R-:W-:-:S02]  /*32f90*/  IMAD.MOV.U32 R7, RZ, RZ, R213 ;  /* 0x000000ffff077224 */ /* 0x002fc400078e00d5 */
[----:B------:R-:W-:-:S03]  /*32fa0*/  IMAD.MOV.U32 R6, RZ, RZ, R212 ;  /* 0x000000ffff067224 */ /* 0x000fc600078e00d4 */
[----:B------:R1:W-:Y:S04]  /*32fb0*/  STL [R1+0x42dc], R7 ;  /* 0x0042dc0701007387 */ /* 0x0003e80000100800 */
[----:B------:R1:W-:Y:S04]  /*32fc0*/  STL [R1+0x42d8], R6 ;  /* 0x0042d80601007387 */ /* 0x0003e80000100800 */
[----:B------:R-:W2:Y:S04]  /*32fd0*/  LDL.LU.64 R244, [R1+0x23f0] ;  /* 0x0023f00001f47983 */ /* 0x000ea80000300a00 */
[----:B------:R-:W2:Y:S04]  /*32fe0*/  LDL.LU.64 R246, [R1+0x23f8] ;  /* 0x0023f80001f67983 */ /* 0x000ea80000300a00 */
[----:B------:R-:W2:Y:S04]  /*32ff0*/  LDL.LU.64 R236, [R1+0x22d0] ;  /* 0x0022d00001ec7983 */ /* 0x000ea80000300a00 */
[----:B------:R-:W2:Y:S04]  /*33000*/  LDL.LU.64 R238, [R1+0x22d8] ;  /* 0x0022d80001ee7983 */ /* 0x000ea80000300a00 */
[----:B------:R-:W2:Y:S04]  /*33010*/  LDL.LU.64 R232, [R1+0x22c0] ;  /* 0x0022c00001e87983 */ /* 0x000ea80000300a00 */
[----:B------:R-:W2:Y:S04]  /*33020*/  LDL.LU.64 R234, [R1+0x22c8] ;  /* 0x0022c80001ea7983 */ /* 0x000ea80000300a00 */
[----:B------:R-:W2:Y:S01]  /*33030*/  LDL.LU.64 R228, [R1+0x22b0] ;  /* 0x0022b00001e47983 */ /* 0x000ea20000300a00 */
[C---:B------:R-:W-:Y:S03]  /*33040*/  HMMA.1688.F32.TF32 R208, R88.reuse, R156, R208 ;  /* 0x0000009c58d0723c */ /* 0x040fe600000810d0 */
[----:B------:R-:W2:Y:S04]  /*33050*/  LDL.LU.64 R230, [R1+0x22b8] ;  /* 0x0022b80001e67983 */ /* 0x000ea80000300a00 */
[----:B------:R-:W2:Y:S04]  /*33060*/  LDL.LU.64 R224, [R1+0x22a0] ;  /* 0x0022a00001e07983 */ /* 0x000ea80000300a00 */
[----:B------:R-:W2:Y:S04]  /*33070*/  LDL.LU.64 R226, [R1+0x22a8] ;  /* 0x0022a80001e27983 */ /* 0x000ea80000300a00 */
[----:B------:R-:W2:Y:S04]  /*33080*/  LDL.LU.64 R220, [R1+0x2290] ;  /* 0x0022900001dc7983 */ /* 0x000ea80000300a00 */
[----:B------:R-:W2:Y:S01]  /*33090*/  LDL.LU.64 R222, [R1+0x2298] ;  /* 0x0022980001de7983 */ /* 0x000ea20000300a00 */
[----:B------:R-:W-:Y:S01]  /*330a0*/  HMMA.1688.F32.TF32 R204, R88, R152, R204 ;  /* 0x0000009858cc723c */ /* 0x000fe200000810cc */
[----:B------:R-:W-:-:S02]  /*330b0*/  IMAD.MOV.U32 R163, RZ, RZ, R214 ;  /* 0x000000ffffa37224 */ /* 0x000fc400078e00d6 */
[----:B------:R-:W2:Y:S01]  /*330c0*/  LDL.LU.64 R216, [R1+0x2280] ;  /* 0x0022800001d87983 */ /* 0x000ea20000300a00 */
[----:B------:R-:W-:-:S03]  /*330d0*/  IMAD.MOV.U32 R162, RZ, RZ, R215 ;  /* 0x000000ffffa27224 */ /* 0x000fc600078e00d7 */
[----:B------:R-:W2:Y:S01]  /*330e0*/  LDL.LU.64 R218, [R1+0x2288] ;  /* 0x0022880001da7983 */ /* 0x000ea20000300a00 */
[----:B------:R-:W-:Y:S02]  /*330f0*/  IMAD.MOV.U32 R170, RZ, RZ, R208 ;  /* 0x000000ffffaa7224 */ /* 0x000fe400078e00d0 */
[----:B------:R-:W-:Y:S01]  /*33100*/  IMAD.MOV.U32 R171, RZ, RZ, R209 ;  /* 0x000000ffffab7224 */ /* 0x000fe200078e00d1 */
[----:B------:R-:W2:Y:S01]  /*33110*/  LDL.LU.64 R212, [R1+0x2270] ;  /* 0x0022700001d47983 */ /* 0x000ea20000300a00 */
[----:B------:R-:W-:Y:S02]  /*33120*/  IMAD.MOV.U32 R174, RZ, RZ, R210 ;  /* 0x000000ffffae7224 */ /* 0x000fe400078e00d2 */
[----:B------:R-:W-:Y:S01]  /*33130*/  IMAD.MOV.U32 R182, RZ, RZ, R211 ;  /* 0x000000ffffb67224 */ /* 0x000fe200078e00d3 */
[----:B------:R-:W2:Y:S04]  /*33140*/  LDL.LU.64 R214, [R1+0x2278] ;  /* 0x0022780001d67983 */ /* 0x000ea80000300a00 */
[----:B------:R-:W2:Y:S04]  /*33150*/  LDL.LU.64 R208, [R1+0x2260] ;  /* 0x0022600001d07983 */ /* 0x000ea80000300a00 */
[----:B------:R-:W2:Y:S01]  /*33160*/  LDL.LU.64 R210, [R1+0x2268] ;  /* 0x0022680001d27983 */ /* 0x000ea20000300a00 */
[----:B------:R-:W-:Y:S01]  /*33170*/  IMAD.MOV.U32 R155, RZ, RZ, R204 ;  /* 0x000000ffff9b7224 */ /* 0x000fe200078e00cc */
[----:B------:R-:W-:Y:S01]  /*33180*/  MOV R166, R207 ;  /* 0x000000cf00a67202 */ /* 0x000fe20000000f00 */
[----:B---3--:R-:W-:-:S02]  /*33190*/  IMAD.MOV.U32 R154, RZ, RZ, R205 ;  /* 0x000000ffff9a7224 */ /* 0x008fc400078e00cd */
[----:B------:R-:W-:Y:S01]  /*331a0*/  IMAD.MOV.U32 R167, RZ, RZ, R206 ;  /* 0x000000ffffa77224 */ /* 0x000fe200078e00ce */
[----:B------:R-:W3:Y:S04]  /*331b0*/  LDL.LU.64 R204, [R1+0x2250] ;  /* 0x0022500001cc7983 */ /* 0x000ee80000300a00 */
[----:B------:R-:W3:Y:S01]  /*331c0*/  LDL.LU.64 R206, [R1+0x2258] ;  /* 0x0022580001ce7983 */ /* 0x000ee20000300a00 */
[----:B--2---:R-:W-:Y:S11]  /*331d0*/  HMMA.1688.F32.TF32 R200, R88, R12, R200 ;  /* 0x0000000c58c8723c */ /* 0x004ff600000810c8 */
[----:B------:R-:W-:Y:S11]  /*331e0*/  @!UPT UIADD3 URZ, URZ, URZ, URZ ;  /* 0x0000003f3f3ff290 */ /* 0x000ff6000fffe03f */
[----:B------:R-:W-:Y:S02]  /*331f0*/  @!UPT UIADD3 URZ, URZ, URZ, URZ ;  /* 0x0000003f3f3ff290 */ /* 0x000fe4000fffe03f */
[----:B----4-:R-:W-:Y:S02]  /*33200*/  IMAD.MOV.U32 R11, RZ, RZ, R200 ;  /* 0x000000ffff0b7224 */ /* 0x010fe400078e00c8 */
[----:B------:R-:W-:Y:S02]  /*33210*/  IMAD.MOV.U32 R10, RZ, RZ, R201 ;  /* 0x000000ffff0a7224 */ /* 0x000fe400078e00c9 */
[----:B------:R-:W-:Y:S01]  /*33220*/  IMAD.MOV.U32 R159, RZ, RZ, R202 ;  /* 0x000000ffff9f7224 */ /* 0x000fe200078e00ca */
[----:B------:R-:W2:Y:S01]  /*33230*/  LDL.LU.64 R200, [R1+0x2240] ;  /* 0x0022400001c87983 */ /* 0x000ea20000300a00 */
[----:B------:R-:W-:-:S03]  /*33240*/  IMAD.MOV.U32 R158, RZ, RZ, R203 ;  /* 0x000000ffff9e7224 */ /* 0x000fc600078e00cb */
[----:B------:R-:W2:Y:S01]  /*33250*/  LDL.LU.64 R202, [R1+0x2248] ;  /* 0x0022480001ca7983 */ /* 0x000ea20000300a00 */
[----:B------:R-:W-:Y:S11]  /*33260*/  HMMA.1688.F32.TF32 R196, R88, R8, R196 ;  /* 0x0000000858c4723c */ /* 0x000ff600000810c4 */
[----:B------:R-:W-:Y:S11]  /*33270*/  @!UPT UIADD3 URZ, URZ, URZ, URZ ;  /* 0x0000003f3f3ff290 */ /* 0x000ff6000fffe03f */
[----:B------:R-:W-:Y:S02]  /*33280*/  @!UPT UIADD3 URZ, URZ, URZ, URZ ;  /* 0x0000003f3f3ff290 */ /* 0x000fe4000fffe03f */
[----:B-1----:R-:W-:Y:S02]  /*33290*/  IMAD.MOV.U32 R7, RZ, RZ, R196 ;  /* 0x000000ffff077224 */ /* 0x002fe400078e00c4 */
[----:B------:R-:W-:Y:S02]  /*332a0*/  IMAD.MOV.U32 R6, RZ, RZ, R197 ;  /* 0x000000ffff067224 */ /* 0x000fe400078e00c5 */
[----:B------:R-:W-:Y:S01]  /*332b0*/  IMAD.MOV.U32 R15, RZ, RZ, R198 ;  /* 0x000000ffff0f7224 */ /* 0x000fe200078e00c6 */
[----:B------:R-:W4:Y:S01]  /*332c0*/  LDL.LU.64 R196, [R1+0x2230] ;  /* 0x0022300001c47983 */ /* 0x000f220000300a00 */
[----:B------:R-:W-:-:S03]  /*332d0*/  IMAD.MOV.U32 R14, RZ, RZ, R199 ;  /* 0x000000ffff0e7224 */ /* 0x000fc600078e00c7 */
[----:B------:R-:W4:Y:S01]  /*332e0*/  LDL.LU.64 R198, [R1+0x2238] ;  /* 0x0022380001c67983 */ /* 0x000f220000300a00 */
[----:B------:R-:W-:Y:S08]  /*332f0*/  HMMA.1688.F32.TF32 R88, R88, R4, R244 ;  /* 0x000000045858723c */ /* 0x000ff000000810f4 */
[C---:B------:R-:W-:Y:S11]  /*33300*/  HMMA.1688.F32.TF32 R236, R92.reuse, R192, R236 ;  /* 0x000000c05cec723c */ /* 0x040ff600000810ec */
[----:B------:R-:W-:Y:S05]  /*33310*/  @!UPT UIADD3 URZ, URZ, URZ, URZ ;  /* 0x0000003f3f3ff290 */ /* 0x000fea000fffe03f */
[----:B------:R-:W-:Y:S02]  /*33320*/  IMAD.MOV.U32 R183, RZ, RZ, R88 ;  /* 0x000000ffffb77224 */ /* 0x000fe400078e0058 */
[----:B------:R-:W-:Y:S02]  /*33330*/  IMAD.MOV.U32 R175, RZ, RZ, R89 ;  /* 0x000000ffffaf7224 */ /* 0x000fe400078e0059 */
[----:B------:R-:W-:Y:S02]  /*33340*/  IMAD.MOV.U32 R178, RZ, RZ, R90 ;  /* 0x000000ffffb27224 */ /* 0x000fe400078e005a */
[----:B------:R-:W-:Y:S02]  /*33350*/  IMAD.MOV.U32 R179, RZ, RZ, R91 ;  /* 0x000000ffffb37224 */ /* 0x000fe400078e005b */
[C---:B------:R-:W-:Y:S01]  /*33360*/  HMMA.1688.F32.TF32 R88, R92.reuse, R188, R232 ;  /* 0x000000bc5c58723c */ /* 0x040fe200000810e8 */
[----:B------:R-:W-:Y:S04]  /*33370*/  STL.64 [R1+0x5a0], R236 ;  /* 0x0005a0ec01007387 */ /* 0x000fe80000100a00 */
[----:B------:R-:W-:Y:S03]  /*33380*/  STL.64 [R1+0x5a8], R238 ;  /* 0x0005a8ee01007387 */ /* 0x000fe60000100a00 */
[C---:B------:R-:W-:Y:S08]  /*33390*/  HMMA.1688.F32.TF32 R228, R92.reuse, R184, R228 ;  /* 0x000000b85ce4723c */ /* 0x040ff000000810e4 */
[C---:B------:R-:W-:Y:S07]  /*333a0*/  HMMA.1688.F32.TF32 R224, R92.reuse, R180, R224 ;  /* 0x000000b45ce0723c */ /* 0x040fee00000810e0 */
[----:B------:R-:W-:Y:S04]  /*333b0*/  STL.64 [R1+0x590], R88 ;  /* 0x0005905801007387 */ /* 0x000fe80000100a00 */
[----:B------:R1:W-:Y:S02]  /*333c0*/  STL.64 [R1+0x598], R90 ;  /* 0x0005985a01007387 */ /* 0x0003e40000100a00 */
[C---:B-1----:R-:W-:Y:S02]  /*333d0*/  HMMA.1688.F32.TF32 R88, R92.reuse, R176, R220 ;  /* 0x000000b05c58723c */ /* 0x042fe400000810dc */
[----:B------:R-:W-:Y:S04]  /*333e0*/  STL.64 [R1+0x580], R228 ;  /* 0x000580e401007387 */ /* 0x000fe80000100a00 */
[----:B------:R-:W-:Y:S02]  /*333f0*/  STL.64 [R1+0x588], R230 ;  /* 0x000588e601007387 */ /* 0x000fe40000100a00 */
[C---:B------:R-:W-:Y:S02]  /*33400*/  HMMA.1688.F32.TF32 R216, R92.reuse, R172, R216 ;  /* 0x000000ac5cd8723c */ /* 0x040fe400000810d8 */
[----:B------:R-:W-:Y:S04]  /*33410*/  STL.64 [R1+0x570], R224 ;  /* 0x000570e001007387 */ /* 0x000fe80000100a00 */
[----:B------:R-:W-:Y:S02]  /*33420*/  STL.64 [R1+0x578], R226 ;  /* 0x000578e201007387 */ /* 0x000fe40000100a00 */
[C---:B------:R-:W-:Y:S07]  /*33430*/  HMMA.1688.F32.TF32 R212, R92.reuse, R168, R212 ;  /* 0x000000a85cd4723c */ /* 0x040fee00000810d4 */
[----:B------:R-:W-:Y:S04]  /*33440*/  STL.64 [R1+0x560], R88 ;  /* 0x0005605801007387 */ /* 0x000fe80000100a00 */
[----:B------:R1:W-:Y:S02]  /*33450*/  STL.64 [R1+0x568], R90 ;  /* 0x0005685a01007387 */ /* 0x0003e40000100a00 */
[C---:B-1----:R-:W-:Y:S02]  /*33460*/  HMMA.1688.F32.TF32 R88, R92.reuse, R164, R208 ;  /* 0x000000a45c58723c */ /* 0x042fe400000810d0 */
[----:B------:R-:W-:Y:S04]  /*33470*/  STL.64 [R1+0x550], R216 ;  /* 0x000550d801007387 */ /* 0x000fe80000100a00 */
[----:B------:R-:W-:Y:S02]  /*33480*/  STL.64 [R1+0x558], R218 ;  /* 0x000558da01007387 */ /* 0x000fe40000100a00 */
[C---:B---3--:R-:W-:Y:S02]  /*33490*/  HMMA.1688.F32.TF32 R204, R92.reuse, R160, R204 ;  /* 0x000000a05ccc723c */ /* 0x048fe400000810cc */
[----:B------:R-:W-:Y:S04]  /*334a0*/  STL.64 [R1+0x540], R212 ;  /* 0x000540d401007387 */ /* 0x000fe80000100a00 */
[----:B------:R-:W-:Y:S09]  /*334b0*/  STL.64 [R1+0x548], R214 ;  /* 0x000548d601007387 */ /* 0x000ff20000100a00 */
[----:B------:R-:W-:Y:S04]  /*334c0*/  STL.64 [R1+0x530], R88 ;  /* 0x0005305801007387 */ /* 0x000fe80000100a00 */
[----:B------:R4:W-:Y:S04]  /*334d0*/  STL.64 [R1+0x538], R90 ;  /* 0x0005385a01007387 */ /* 0x0009e80000100a00 */
[----:B------:R1:W-:Y:S04]  /*334e0*/  STL.64 [R1+0x520], R204 ;  /* 0x000520cc01007387 */ /* 0x0003e80000100a00 */
[----:B------:R3:W-:Y:S01]  /*334f0*/  STL.64 [R1+0x528], R206 ;  /* 0x000528ce01007387 */ /* 0x0007e20000100a00 */
[C---:B--2---:R-:W-:Y:S11]  /*33500*/  HMMA.1688.F32.TF32 R200, R92.reuse, R156, R200 ;  /* 0x0000009c5cc8723c */ /* 0x044ff600000810c8 */
[----:B------:R-:W-:Y:S11]  /*33510*/  @!UPT UIADD3 URZ, URZ, URZ, URZ ;  /* 0x0000003f3f3ff290 */ /* 0x000ff6000fffe03f */
[----:B------:R-:W-:Y:S01]  /*33520*/  @!UPT UIADD3 URZ, URZ, URZ, URZ ;  /* 0x0000003f3f3ff290 */ /* 0x000fe2000fffe03f */
[----:B------:R2:W-:Y:S04]  /*33530*/  STL.64 [R1+0x510], R200 ;  /* 0x000510c801007387 */ /* 0x0005e80000100a00 */
[----:B------:R1:W-:Y:S01]  /*33540*/  STL.64 [R1+0x518], R202 ;  /* 0x000518ca01007387 */ /* 0x0003e20000100a00 */
[----:B----4-:R-:W-:Y:S11]  /*33550*/  HMMA.1688.F32.TF32 R88, R92, R152, R196 ;  /* 0x000000985c58723c */ /* 0x010ff600000810c4 */
[----:B------:R-:W-:Y:S11]  /*33560*/  @!UPT UIADD3 URZ, URZ, URZ, URZ ;  /* 0x0000003f3f3ff290 */ /* 0x000ff6000fffe03f */
[----:B------:R-:W-:Y:S01]  /*33570*/  @!UPT UIADD3 URZ, URZ, URZ, URZ ;  /* 0x0000003f3f3ff290 */ /* 0x000fe2000fffe03f */
        /* <DEDUP_REMOVED lines=22> */
[----:B---3--:R-:W3:Y:S04]  /*336e0*/  LDL.LU.64 R206, [R1+0x2168] ;  /* 0x0021680001ce7983 */ /* 0x008ee80000300a00 */
[----:B--2---:R-:W2:Y:S04]  /*336f0*/  LDL.LU.64 R200, [R1+0x2150] ;  /* 0x0021500001c87983 */ /* 0x004ea80000300a00 */
[----:B------:R-:W2:Y:S01]  /*33700*/  LDL.LU.64 R202, [R1+0x2158] ;  /* 0x0021580001ca7983 */ /* 0x000ea20000300a00 */
[----:B------:R-:W-:-:S02]  /*33710*/  IMAD.MOV.U32 R49, RZ, RZ, R90 ;  /* 0x000000ffff317224 */ /* 0x000fc400078e005a */
[----:B------:R-:W-:Y:S01]  /*33720*/  IMAD.MOV.U32 R48, RZ, RZ, R91 ;  /* 0x000000ffff307224 */ /* 0x000fe200078e005b */
[----:B------:R-:W2:Y:S04]  /*33730*/  LDL.LU.64 R88, [R1+0x2140] ;  /* 0x0021400001587983 */ /* 0x000ea80000300a00 */
[----:B------:R-:W2:Y:S04]  /*33740*/  LDL.LU.64 R90, [R1+0x2148] ;  /* 0x00214800015a7983 */ /* 0x000ea80000300a00 */
[----:B------:R-:W-:Y:S04]  /*33750*/  STL [R1+0x4244], R48 ;  /* 0x0042443001007387 */ /* 0x000fe80000100800 */
[----:B------:R-:W-:Y:S01]  /*33760*/  STL [R1+0x4240], R49 ;  /* 0x0042403101007387 */ /* 0x000fe20000100800 */
[C---:B----4-:R-:W-:Y:S03]  /*33770*/  HMMA.1688.F32.TF32 R248, R92.reuse, R12, R196 ;  /* 0x0000000c5cf8723c */ /* 0x050fe600000810c4 */
[----:B------:R-:W4:Y:S04]  /*33780*/  LDL.LU.64 R196, [R1+0x2130] ;  /* 0x0021300001c47983 */ /* 0x000f280000300a00 */
[----:B------:R-:W4:Y:S01]  /*33790*/  LDL.LU.64 R198, [R1+0x2138] ;  /* 0x0021380001c67983 */ /* 0x000f220000300a00 */
[C---:B------:R-:W-:Y:S08]  /*337a0*/  HMMA.1688.F32.TF32 R244, R92.reuse, R8, R244 ;  /* 0x000000085cf4723c */ /* 0x040ff000000810f4 */
[----:B------:R-:W-:Y:S08]  /*337b0*/  HMMA.1688.F32.TF32 R236, R92, R4, R236 ;  /* 0x000000045cec723c */ /* 0x000ff000000810ec */
[C---:B------:R-:W-:Y:S01]  /*337c0*/  HMMA.1688.F32.TF32 R92, R96.reuse, R192, R232 ;  /* 0x000000c0605c723c */ /* 0x040fe200000810e8 */
[----:B------:R-:W-:Y:S04]  /*337d0*/  STL.64 [R1+0x4f0], R248 ;  /* 0x0004f0f801007387 */ /* 0x000fe80000100a00 */
[----:B------:R-:W-:Y:S03]  /*337e0*/  STL.64 [R1+0x4f8], R250 ;  /* 0x0004f8fa01007387 */ /* 0x000fe60000100a00 */
[C---:B------:R-:W-:Y:S01]  /*337f0*/  HMMA.1688.F32.TF32 R228, R96.reuse, R188, R228 ;  /* 0x000000bc60e4723c */ /* 0x040fe200000810e4 */
[----:B------:R-:W-:Y:S06]  /*33800*/  STL.64 [R1+0x4e0], R244 ;  /* 0x0004e0f401007387 */ /* 0x000fec0000100a00 */
[----:B------:R-:W-:Y:S01]  /*33810*/  STL.64 [R1+0x70], R236 ;  /* 0x000070ec01007387 */ /* 0x000fe20000100a00 */
[C---:B------:R-:W-:Y:S03]  /*33820*/  HMMA.1688.F32.TF32 R224, R96.reuse, R184, R224 ;  /* 0x000000b860e0723c */ /* 0x040fe600000810e0 */
[----:B------:R-:W-:Y:S04]  /*33830*/  STL.64 [R1+0x78], R238 ;  /* 0x000078ee01007387 */ /* 0x000fe80000100a00 */
        /* <DEDUP_REMOVED lines=9> */
[----:B------:R-:W-:Y:S01]  /*338d0*/  STL.64 [R1+0x4a0], R92 ;  /* 0x0004a05c01007387 */ /* 0x000fe20000100a00 */
[C---:B---3--:R-:W-:Y:S03]  /*338e0*/  HMMA.1688.F32.TF32 R204, R96.reuse, R164, R204 ;  /* 0x000000a460cc723c */ /* 0x048fe600000810cc */
[----:B------:R1:W-:Y:S05]  /*338f0*/  STL.64 [R1+0x4a8], R94 ;  /* 0x0004a85e01007387 */ /* 0x0003ea0000100a00 */
[C---:B--2---:R-:W-:Y:S08]  /*33900*/  HMMA.1688.F32.TF32 R200, R96.reuse, R160, R200 ;  /* 0x000000a060c8723c */ /* 0x044ff000000810c8 */
[C---:B-1----:R-:W-:Y:S01]  /*33910*/  HMMA.1688.F32.TF32 R92, R96.reuse, R168, R208 ;  /* 0x000000a8605c723c */ /* 0x042fe200000810d0 */
[----:B------:R-:W-:Y:S04]  /*33920*/  STL.64 [R1+0x490], R216 ;  /* 0x000490d801007387 */ /* 0x000fe80000100a00 */
[----:B------:R-:W-:Y:S04]  /*33930*/  STL.64 [R1+0x498], R218 ;  /* 0x000498da01007387 */ /* 0x000fe80000100a00 */
[----:B------:R-:W-:Y:S04]  /*33940*/  STL.64 [R1+0x480], R212 ;  /* 0x000480d401007387 */ /* 0x000fe80000100a00 */
[----:B------:R-:W-:Y:S10]  /*33950*/  STL.64 [R1+0x488], R214 ;  /* 0x000488d601007387 */ /* 0x000ff40000100a00 */
[----:B------:R-:W-:Y:S04]  /*33960*/  STL.64 [R1+0x470], R92 ;  /* 0x0004705c01007387 */ /* 0x000fe80000100a00 */
[----:B------:R1:W-:Y:S04]  /*33970*/  STL.64 [R1+0x478], R94 ;  /* 0x0004785e01007387 */ /* 0x0003e80000100a00 */
[----:B------:R-:W-:Y:S04]  /*33980*/  STL.64 [R1+0x460], R204 ;  /* 0x000460cc01007387 */ /* 0x000fe80000100a00 */
[----:B------:R-:W-:Y:S01]  /*33990*/  STL.64 [R1+0x468], R206 ;  /* 0x000468ce01007387 */ /* 0x000fe20000100a00 */
[C---:B-1----:R-:W-:Y:S03]  /*339a0*/  HMMA.1688.F32.TF32 R92, R96.reuse, R156, R88 ;  /* 0x0000009c605c723c */ /* 0x042fe60000081058 */
[----:B------:R-:W2:Y:S04]  /*339b0*/  LDL.LU.64 R88, [R1+0x2120] ;  /* 0x0021200001587983 */ /* 0x000ea80000300a00 */
[----:B------:R-:W-:Y:S04]  /*339c0*/  STL.64 [R1+0x450], R200 ;  /* 0x000450c801007387 */ /* 0x000fe80000100a00 */
[----:B------:R-:W-:Y:S04]  /*339d0*/  STL.64 [R1+0x458], R202 ;  /* 0x000458ca01007387 */ /* 0x000fe80000100a00 */
[----:B------:R-:W2:Y:S08]  /*339e0*/  LDL.LU.64 R90, [R1+0x2128] ;  /* 0x00212800015a7983 */ /* 0x000eb00000300a00 */
[----:B------:R-:W-:Y:S04]  /*339f0*/  STL.64 [R1+0x440], R92 ;  /* 0x0004405c01007387 */ /* 0x000fe80000100a00 */
[----:B------:R4:W-:Y:S04]  /*33a00*/  STL.64 [R1+0x448], R94 ;  /* 0x0004485e01007387 */ /* 0x0009e80000100a00 */
[----:B------:R-:W2:Y:S04]  /*33a10*/  LDL.LU.64 R228, [R1+0x2110] ;  /* 0x0021100001e47983 */ /* 0x000ea80000300a00 */
[----:B------:R-:W2:Y:S01]  /*33a20*/  LDL.LU.64 R230, [R1+0x2118] ;  /* 0x0021180001e67983 */ /* 0x000ea20000300a00 */
[C---:B----4-:R-:W-:Y:S11]  /*33a30*/  HMMA.1688.F32.TF32 R92, R96.reuse, R152, R196 ;  /* 0x00000098605c723c */ /* 0x050ff600000810c4 */
[----:B------:R-:W-:Y:S11]  /*33a40*/  @!UPT UIADD3 URZ, URZ, URZ, URZ ;  /* 0x0000003f3f3ff290 */ /* 0x000ff6000fffe03f */
[----:B------:R-:W-:Y:S01]  /*33a50*/  @!UPT UIADD3 URZ, URZ, URZ, URZ ;  /* 0x0000003f3f3ff290 */ /* 0x000fe2000fffe03f */
[----:B------:R1:W-:Y:S04]  /*33a60*/  STL.64 [R1+0x430], R92 ;  /* 0x0004305c01007387 */ /* 0x0003e80000100a00 */
        /* <DEDUP_REMOVED lines=17> */
[----:B-1----:R-:W3:Y:S04]  /*33b80*/  LDL.LU.64 R92, [R1+0x2060] ;  /* 0x00206000015c7983 */ /* 0x002ee80000300a00 */
[----:B----4-:R-:W4:Y:S01]  /*33b90*/  LDL.LU.64 R94, [R1+0x2068] ;  /* 0x00206800015e7983 */ /* 0x010f220000300a00 */
[C---:B--2---:R-:W-:Y:S03]  /*33ba0*/  HMMA.1688.F32.TF32 R232, R96.reuse, R12, R88 ;  /* 0x0000000c60e8723c */ /* 0x044fe60000081058 */
[----:B------:R-:W2:Y:S04]  /*33bb0*/  LDL.LU.64 R88, [R1+0x2050] ;  /* 0x0020500001587983 */ /* 0x000ea80000300a00 */
[----:B------:R-:W2:Y:S01]  /*33bc0*/  LDL.LU.64 R90, [R1+0x2058] ;  /* 0x00205800015a7983 */ /* 0x000ea20000300a00 */
[C---:B------:R-:W-:Y:S11]  /*33bd0*/  HMMA.1688.F32.TF32 R228, R96.reuse, R8, R228 ;  /* 0x0000000860e4723c */ /* 0x040ff600000810e4 */
[----:B------:R-:W-:Y:S04]  /*33be0*/  @!UPT UIADD3 URZ, URZ, URZ, URZ ;  /* 0x0000003f3f3ff290 */ /* 0x000fe8000fffe03f */
[----:B------:R-:W-:Y:S04]  /*33bf0*/  STL.64 [R1+0x420], R232 ;  /* 0x000420e801007387 */ /* 0x000fe80000100a00 */
[----:B------:R-:W-:Y:S04]  /*33c00*/  STL.64 [R1+0x428], R234 ;  /* 0x000428ea01007387 */ /* 0x000fe80000100a00 */
[----:B------:R-:W-:Y:S04]  /*33c10*/  STL.64 [R1+0x410], R228 ;  /* 0x000410e401007387 */ /* 0x000fe80000100a00 */
[----:B------:R-:W-:Y:S01]  /*33c20*/  STL.64 [R1+0x418], R230 ;  /* 0x000418e601007387 */ /* 0x000fe20000100a00 */
[----:B---3--:R-:W-:Y:S08]  /*33c30*/  HMMA.1688.F32.TF32 R224, R96, R4, R224 ;  /* 0x0000000460e0723c */ /* 0x008ff000000810e0 */
[C---:B------:R-:W-:Y:S08]  /*33c40*/  HMMA.1688.F32.TF32 R220, R100.reuse, R192, R220 ;  /* 0x000000c064dc723c */ /* 0x040ff000000810dc */
[C---:B------:R-:W-:Y:S08]  /*33c50*/  HMMA.1688.F32.TF32 R96, R100.reuse, R188, R216 ;  /* 0x000000bc6460723c */ /* 0x040ff000000810d8 */
[C---:B------:R-:W-:Y:S07]  /*33c60*/  HMMA.1688.F32.TF32 R212, R100.reuse, R184, R212 ;  /* 0x000000b864d4723c */ /* 0x040fee00000810d4 */
[----:B------:R-:W-:Y:S01]  /*33c70*/  STL.64 [R1+0x400], R220 ;  /* 0x000400dc01007387 */ /* 0x000fe20000100a00 */
[C---:B------:R-:W-:Y:S03]  /*33c80*/  HMMA.1688.F32.TF32 R208, R100.reuse, R180, R208 ;  /* 0x000000b464d0723c */ /* 0x040fe600000810d0 */
[----:B------:R-:W-:Y:S04]  /*33c90*/  STL.64 [R1+0x408], R222 ;  /* 0x000408de01007387 */ /* 0x000fe80000100a00 */
[----:B------:R-:W-:Y:S04]  /*33ca0*/  STL.64 [R1+0x3f0], R96 ;  /* 0x0003f06001007387 */ /* 0x000fe80000100a00 */
[----:B------:R1:W-:Y:S01]  /*33cb0*/  STL.64 [R1+0x3f8], R98 ;  /* 0x0003f86201007387 */ /* 0x0003e20000100a00 */
[C---:B------:R-:W-:Y:S08]  /*33cc0*/  HMMA.1688.F32.TF32 R200, R100.reuse, R172, R200 ;  /* 0x000000ac64c8723c */ /* 0x040ff000000810c8 */
[C---:B-1----:R-:W-:Y:S08]  /*33cd0*/  HMMA.1688.F32.TF32 R96, R100.reuse, R176, R204 ;  /* 0x000000b06460723c */ /* 0x042ff000000810cc */
[C---:B------:R-:W-:Y:S01]  /*33ce0*/  HMMA.1688.F32.TF32 R196, R100.reuse, R168, R196 ;  /* 0x000000a864c4723c */ /* 0x040fe200000810c4 */
[----:B------:R-:W-:Y:S04]  /*33cf0*/  STL.64 [R1+0x3e0], R212 ;  /* 0x0003e0d401007387 */ /* 0x000fe80000100a00 */
[----:B------:R-:W-:Y:S04]  /*33d00*/  STL.64 [R1+0x3e8], R214 ;  /* 0x0003e8d601007387 */ /* 0x000fe80000100a00 */
[----:B------:R-:W-:Y:S04]  /*33d10*/  STL.64 [R1+0x3d0], R208 ;  /* 0x0003d0d001007387 */ /* 0x000fe80000100a00 */
[----:B------:R-:W-:Y:S04]  /*33d20*/  STL.64 [R1+0x3d8], R210 ;  /* 0x0003d8d201007387 */ /* 0x000fe80000100a00 */
[----:B------:R-:W-:Y:S04]  /*33d30*/  STL.64 [R1+0x3c0], R96 ;  /* 0x0003c06001007387 */ /* 0x000fe80000100a00 */
[----:B------:R4:W-:Y:S04]  /*33d40*/  STL.64 [R1+0x3c8], R98 ;  /* 0x0003c86201007387 */ /* 0x0009e80000100a00 */
[----:B------:R1:W-:Y:S04]  /*33d50*/  STL.64 [R1+0x3b0], R200 ;  /* 0x0003b0c801007387 */ /* 0x0003e80000100a00 */
[----:B------:R3:W-:Y:S01]  /*33d60*/  STL.64 [R1+0x3b8], R202 ;  /* 0x0003b8ca01007387 */ /* 0x0007e20000100a00 */
[C---:B----4-:R-:W-:Y:S03]  /*33d70*/  HMMA.1688.F32.TF32 R96, R100.reuse, R164, R92 ;  /* 0x000000a46460723c */ /* 0x050fe6000008105c */
[----:B------:R-:W4:Y:S04]  /*33d80*/  LDL.LU.64 R92, [R1+0x2040] ;  /* 0x00204000015c7983 */ /* 0x000f280000300a00 */
[----:B------:R1:W-:Y:S04]  /*33d90*/  STL.64 [R1+0x3a0], R196 ;  /* 0x0003a0c401007387 */ /* 0x0003e80000100a00 */
[----:B------:R1:W-:Y:S04]  /*33da0*/  STL.64 [R1+0x3a8], R198 ;  /* 0x0003a8c601007387 */ /* 0x0003e80000100a00 */
[----:B------:R-:W4:Y:S01]  /*33db0*/  LDL.LU.64 R94, [R1+0x2048] ;  /* 0x00204800015e7983 */ /* 0x000f220000300a00 */
[C---:B--2---:R-:W-:Y:S07]  /*33dc0*/  HMMA.1688.F32.TF32 R88, R100.reuse, R160, R88 ;  /* 0x000000a06458723c */ /* 0x044fee0000081058 */
[----:B------:R2:W-:Y:S04]  /*33dd0*/  STL.64 [R1+0x390], R96 ;  /* 0x0003906001007387 */ /* 0x0005e80000100a00 */
[----:B------:R2:W-:Y:S04]  /*33de0*/  STL.64 [R1+0x398], R98 ;  /* 0x0003986201007387 */ /* 0x0005e80000100a00 */
[----:B-1----:R-:W4:Y:S04]  /*33df0*/  LDL.LU.64 R200, [R1+0x2030] ;  /* 0x0020300001c87983 */ /* 0x002f280000300a00 */
[----:B---3--:R-:W3:Y:S04]  /*33e00*/  LDL.LU.64 R202, [R1+0x2038] ;  /* 0x0020380001ca7983 */ /* 0x008ee80000300a00 */
        /* <DEDUP_REMOVED lines=8> */
[----:B--2---:R-:W2:Y:S04]  /*33e90*/  LDL.LU.64 R96, [R1+0x1f70] ;  /* 0x001f700001607983 */ /* 0x004ea80000300a00 */
[----:B------:R-:W2:Y:S04]  /*33ea0*/  LDL.LU.64 R98, [R1+0x1f78] ;  /* 0x001f780001627983 */ /* 0x000ea80000300a00 */
[----:B------:R-:W2:Y:S04]  /*33eb0*/  LDL.LU.64 R208, [R1+0x1f60] ;  /* 0x001f600001d07983 */ /* 0x000ea80000300a00 */
[----:B------:R-:W2:Y:S04]  /*33ec0*/  LDL.LU.64 R210, [R1+0x1f68] ;  /* 0x001f680001d27983 */ /* 0x000ea80000300a00 */
[----:B------:R-:W2:Y:S04]  /*33ed0*/  LDL.LU.64 R204, [R1+0x1f50] ;  /* 0x001f500001cc7983 */ /* 0x000ea80000300a00 */
[----:B------:R-:W2:Y:S04]  /*33ee0*/  LDL.LU.64 R206, [R1+0x1f58] ;  /* 0x001f580001ce7983 */ /* 0x000ea80000300a00 */
[----:B-1----:R-:W2:Y:S04]  /*33ef0*/  LDL.LU.64 R88, [R1+0x1f40] ;  /* 0x001f400001587983 */ /* 0x002ea80000300a00 */
[----:B------:R-:W2:Y:S01]  /*33f00*/  LDL.LU.64 R90, [R1+0x1f48] ;  /* 0x001f4800015a7983 */ /* 0x000ea20000300a00 */
[C---:B----4-:R-:W-:Y:S03]  /*33f10*/  HMMA.1688.F32.TF32 R220, R100.reuse, R156, R92 ;  /* 0x0000009c64dc723c */ /* 0x050fe6000008105c */
[----:B------:R-:W4:Y:S04]  /*33f20*/  LDL.LU.64 R92, [R1+0x1f30] ;  /* 0x001f3000015c7983 */ /* 0x000f280000300a00 */
[----:B------:R-:W4:Y:S11]  /*33f30*/  LDL.LU.64 R94, [R1+0x1f38] ;  /* 0x001f3800015e7983 */ /* 0x000f360000300a00 */
[----:B------:R-:W-:Y:S05]  /*33f40*/  @!UPT UIADD3 URZ, URZ, URZ, URZ ;  /* 0x0000003f3f3ff290 */ /* 0x000fea000fffe03f */
[----:B------:R-:W-:Y:S04]  /*33f50*/  STL.64 [R1+0x370], R220 ;  /* 0x000370dc01007387 */ /* 0x000fe80000100a00 */
[----:B------:R3:W-:Y:S02]  /*33f60*/  STL.64 [R1+0x378], R222 ;  /* 0x000378de01007387 */ /* 0x0007e40000100a00 */
[C---:B---3--:R-:W-:Y:S02]  /*33f70*/  HMMA.1688.F32.TF32 R220, R100.reuse, R152, R200 ;  /* 0x0000009864dc723c */ /* 0x048fe400000810c8 */
[----:B------:R-:W3:Y:S04]  /*33f80*/  LDL.LU.64 R200, [R1+0x1f20] ;  /* 0x001f200001c87983 */ /* 0x000ee80000300a00 */
[----:B------:R-:W3:Y:S02]  /*33f90*/  LDL.LU.64 R202, [R1+0x1f28] ;  /* 0x001f280001ca7983 */ /* 0x000ee40000300a00 */
[C---:B------:R-:W-:Y:S08]  /*33fa0*/  HMMA.1688.F32.TF32 R216, R100.reuse, R12, R216 ;  /* 0x0000000c64d8723c */ /* 0x040ff000000810d8 */
[C---:B------:R-:W-:Y:S08]  /*33fb0*/  HMMA.1688.F32.TF32 R212, R100.reuse, R8, R212 ;  /* 0x0000000864d4723c */ /* 0x040ff000000810d4 */
[----:B------:R-:W-:Y:S01]  /*33fc0*/  HMMA.1688.F32.TF32 R100, R100, R4, R196 ;  /* 0x000000046464723c */ /* 0x000fe200000810c4 */
[----:B------:R-:W-:Y:S04]  /*33fd0*/  STL.64 [R1+0x360], R220 ;  /* 0x000360dc01007387 */ /* 0x000fe80000100a00 */
[----:B------:R-:W-:Y:S04]  /*33fe0*/  STL.64 [R1+0x368], R222 ;  /* 0x000368de01007387 */ /* 0x000fe80000100a00 */
[----:B------:R-:W-:Y:S04]  /*33ff0*/  STL.64 [R1+0x350], R216 ;  /* 0x000350d801007387 */ /* 0x000fe80000100a00 */
[----:B------:R-:W-:Y:S04]  /*34000*/  STL.64 [R1+0x358], R218 ;  /* 0x000358da01007387 */ /* 0x000fe80000100a00 */
[----:B------:R-:W3:Y:S04]  /*34010*/  LDL.LU.64 R196, [R1+0x1f10] ;  /* 0x001f100001c47983 */ /* 0x000ee80000300a00 */
[----:B------:R-:W-:Y:S04]  /*34020*/  STL.64 [R1+0x340], R212 ;  /* 0x000340d401007387 */ /* 0x000fe80000100a00 */
[----:B------:R-:W-:Y:S04]  /*34030*/  STL.64 [R1+0x348], R214 ;  /* 0x000348d601007387 */ /* 0x000fe80000100a00 */
[----:B------:R-:W3:Y:S04]  /*34040*/  LDL.LU.64 R198, [R1+0x1f18] ;  /* 0x001f180001c67983 */ /* 0x000ee80000300a00 */
[----:B------:R-:W-:Y:S04]  /*34050*/  STL.64 [R1+0x50], R100 ;  /* 0x0000506401007387 */ /* 0x000fe80000100a00 */
[----:B------:R1:W-:Y:S01]  /*34060*/  STL.64 [R1+0x58], R102 ;  /* 0x0000586601007387 */ /* 0x0003e20000100a00 */
[C---:B--2---:R-:W-:Y:S08]  /*34070*/  HMMA.1688.F32.TF32 R208, R104.reuse, R188, R208 ;  /* 0x000000bc68d0723c */ /* 0x044ff000000810d0 */
[C---:B-1----:R-:W-:Y:S01]  /*34080*/  HMMA.1688.F32.TF32 R100, R104.reuse, R192, R96 ;  /* 0x000000c06864723c */ /* 0x042fe20000081060 */
[----:B------:R-:W2:Y:S04]  /*34090*/  LDL.LU.64 R96, [R1+0x1f00] ;  /* 0x001f000001607983 */ /* 0x000ea80000300a00 */
[----:B------:R-:W2:Y:S03]  /*340a0*/  LDL.LU.64 R98, [R1+0x1f08] ;  /* 0x001f080001627983 */ /* 0x000ea60000300a00 */
[C---:B------:R-:W-:Y:S11]  /*340b0*/  HMMA.1688.F32.TF32 R204, R104.reuse, R184, R204 ;  /* 0x000000b868cc723c */ /* 0x040ff600000810cc */
[----:B------:R-:W-:Y:S04]  /*340c0*/  @!UPT UIADD3 URZ, URZ, URZ, URZ ;  /* 0x0000003f3f3ff290 */ /* 0x000fe8000fffe03f */
        /* <DEDUP_REMOVED lines=10> */
[----:B------:R4:W-:Y:S02]  /*34170*/  STL.64 [R1+0x308], R102 ;  /* 0x0003086601007387 */ /* 0x0009e40000100a00 */
[C---:B----4-:R-:W-:Y:S02]  /*34180*/  HMMA.1688.F32.TF32 R100, R104.reuse, R176, R92 ;  /* 0x000000b06864723c */ /* 0x050fe4000008105c */
[----:B------:R-:W4:Y:S04]  /*34190*/  LDL.LU.64 R92, [R1+0x1ee0] ;  /* 0x001ee000015c7983 */ /* 0x000f280000300a00 */
[----:B------:R-:W4:Y:S11]  /*341a0*/  LDL.LU.64 R94, [R1+0x1ee8] ;  /* 0x001ee800015e7983 */ /* 0x000f360000300a00 */
[----:B------:R-:W-:Y:S06]  /*341b0*/  @!UPT UIADD3 URZ, URZ, URZ, URZ ;  /* 0x0000003f3f3ff290 */ /* 0x000fec000fffe03f */
[----:B------:R-:W-:Y:S04]  /*341c0*/  STL.64 [R1+0x2f0], R100 ;  /* 0x0002f06401007387 */ /* 0x000fe80000100a00 */
[----:B------:R3:W-:Y:S02]  /*341d0*/  STL.64 [R1+0x2f8], R102 ;  /* 0x0002f86601007387 */ /* 0x0007e40000100a00 */
[C---:B---3--:R-:W-:Y:S11]  /*341e0*/  HMMA.1688.F32.TF32 R100, R104.reuse, R172, R200 ;  /* 0x000000ac6864723c */ /* 0x048ff600000810c8 */
[----:B------:R-:W-:Y:S11]  /*341f0*/  @!UPT UIADD3 URZ, URZ, URZ, URZ ;  /* 0x0000003f3f3ff290 */ /* 0x000ff6000fffe03f */
[----:B------:R-:W-:Y:S02]  /*34200*/  @!UPT UIADD3 URZ, URZ, URZ, URZ ;  /* 0x0000003f3f3ff290 */ /* 0x000fe4000fffe03f */
[----:B------:R-:W-:Y:S02]  /*34210*/  IMAD.MOV.U32 R64, RZ, RZ, R103 ;  /* 0x000000ffff407224 */ /* 0x000fe400078e0067 */
[----:B------:R-:W-:Y:S01]  /*34220*/  IMAD.MOV.U32 R65, RZ, RZ, R102 ;  /* 0x000000ffff417224 */ /* 0x000fe200078e0066 */
[----:B------:R1:W-:Y:S04]  /*34230*/  STL.64 [R1+0x2e0], R100 ;  /* 0x0002e06401007387 */ /* 0x0003e80000100a00 */
[----:B------:R-:W-:Y:S04]  /*34240*/  STL [R1+0x421c], R64 ;  /* 0x00421c4001007387 */ /* 0x000fe80000100800 */
[----:B------:R3:W-:Y:S04]  /*34250*/  STL [R1+0x4218], R65 ;  /* 0x0042184101007387 */ /* 0x0007e80000100800 */
[----:B-1----:R-:W4:Y:S04]  /*34260*/  LDL.LU.64 R100, [R1+0x1ed0] ;  /* 0x001ed00001647983 */ /* 0x002f280000300a00 */
[----:B------:R-:W4:Y:S01]  /*34270*/  LDL.LU.64 R102, [R1+0x1ed8] ;  /* 0x001ed80001667983 */ /* 0x000f220000300a00 */
[C---:B------:R-:W-:Y:S08]  /*34280*/  HMMA.1688.F32.TF32 R196, R104.reuse, R168, R196 ;  /* 0x000000a868c4723c */ /* 0x040ff000000810c4 */
[C---:B--2---:R-:W-:Y:S11]  /*34290*/  HMMA.1688.F32.TF32 R96, R104.reuse, R164, R96 ;  /* 0x000000a46860723c */ /* 0x044ff60000081060 */
[----:B------:R-:W-:Y:S04]  /*342a0*/  @!UPT UIADD3 URZ, URZ, URZ, URZ ;  /* 0x0000003f3f3ff290 */ /* 0x000fe8000fffe03f */
[----:B------:R-:W-:Y:S04]  /*342b0*/  STL.64 [R1+0x2d0], R196 ;  /* 0x0002d0c401007387 */ /* 0x000fe80000100a00 */
[----:B------:R-:W-:Y:S05]  /*342c0*/  STL.64 [R1+0x2d8], R198 ;  /* 0x0002d8c601007387 */ /* 0x000fea0000100a00 */
[----:B---3--:R-:W-:Y:S02]  /*342d0*/  IMAD.MOV.U32 R65, RZ, RZ, R99 ;  /* 0x000000ffff417224 */ /* 0x008fe400078e0063 */
[----:B------:R-:W-:Y:S01]  /*342e0*/  IMAD.MOV.U32 R64, RZ, RZ, R98 ;  /* 0x000000ffff407224 */ /* 0x000fe200078e0062 */
[----:B------:R1:W-:Y:S04]  /*342f0*/  STL.64 [R1+0x2c0], R96 ;  /* 0x0002c06001007387 */ /* 0x0003e80000100a00 */
[----:B------:R-:W-:Y:S04]  /*34300*/  STL [R1+0x4224], R65 ;  /* 0x0042244101007387 */ /* 0x000fe80000100800 */
[----:B------:R-:W-:Y:S01]  /*34310*/  STL [R1+0x4220], R64 ;  /* 0x0042204001007387 */ /* 0x000fe20000100800 */
[----:B-1----:R-:W-:Y:S03]  /*34320*/  HMMA.1688.F32.TF32 R96, R104, R160, R88 ;  /* 0x000000a06860723c */ /* 0x002fe60000081058 */
[----:B------:R-:W2:Y:S04]  /*34330*/  LDL.LU.64 R88, [R1+0x1ec0] ;  /* 0x001ec00001587983 */ /* 0x000ea80000300a00 */
[----:B------:R-:W2:Y:S11]  /*34340*/  LDL.LU.64 R90, [R1+0x1ec8] ;  /* 0x001ec800015a7983 */ /* 0x000eb60000300a00 */
[----:B------:R-:W-:Y:S05]  /*34350*/  @!UPT UIADD3 URZ, URZ, URZ, URZ ;  /* 0x0000003f3f3ff290 */ /* 0x000fea000fffe03f */
[----:B------:R1:W-:Y:S04]  /*34360*/  STL.64 [R1+0x2b0], R96 ;  /* 0x0002b06001007387 */ /* 0x0003e80000100a00 */
[----:B------:R3:W-:Y:S04]  /*34370*/  STL.64 [R1+0x2b8], R98 ;  /* 0x0002b86201007387 */ /* 0x0007e80000100a00 */
[----:B-1----:R-:W2:Y:S04]  /*34380*/  LDL.LU.64 R96, [R1+0x1eb0] ;  /* 0x001eb00001607983 */ /* 0x002ea80000300a00 */
[----:B---3--:R-:W3:Y:S01]  /*34390*/  LDL.LU.64 R98, [R1+0x1eb8] ;  /* 0x001eb80001627983 */ /* 0x008ee20000300a00 */
[----:B------:R-:W-:-:S02]  /*343a0*/  IMAD.MOV.U32 R30, RZ, RZ, R40 ;  /* 0x000000ffff1e7224 */ /* 0x000fc400078e0028 */
[----:B------:R-:W-:Y:S01]  /*343b0*/  IMAD.MOV.U32 R31, RZ, RZ, R41 ;  /* 0x000000ffff1f7224 */ /* 0x000fe200078e0029 */
[----:B----4-:R-:W-:Y:S11]  /*343c0*/  HMMA.1688.F32.TF32 R92, R104, R156, R92 ;  /* 0x0000009c685c723c */ /* 0x010ff6000008105c */
        /* <DEDUP_REMOVED lines=8> */
[----:B------:R1:W-:Y:S04]  /*34450*/  STL [R1+0x4234], R40 ;  /* 0x0042342801007387 */ /* 0x0003e80000100800 */
[----:B------:R1:W-:Y:S04]  /*34460*/  STL [R1+0x4230], R41 ;  /* 0x0042302901007387 */ /* 0x0003e80000100800 */
[----:B------:R1:W-:Y:S04]  /*34470*/  STL [R1+0x422c], R56 ;  /* 0x00422c3801007387 */ /* 0x0003e80000100800 */
[----:B------:R1:W-:Y:S01]  /*34480*/  STL [R1+0x4228], R57 ;  /* 0x0042283901007387 */ /* 0x0003e20000100800 */
[C---:B------:R-:W-:Y:S11]  /*34490*/  HMMA.1688.F32.TF32 R100, R104.reuse, R152, R100 ;  /* 0x000000986864723c */ /* 0x040ff60000081064 */
[----:B------:R-:W-:Y:S11]  /*344a0*/  @!UPT UIADD3 URZ, URZ, URZ, URZ ;  /* 0x0000003f3f3ff290 */ /* 0x000ff6000fffe03f */
[----:B------:R-:W-:Y:S01]  /*344b0*/  @!UPT UIADD3 URZ, URZ, URZ, URZ ;  /* 0x0000003f3f3ff290 */ /* 0x000fe2000fffe03f */
[----:B------:R-:W-:Y:S01]  /*344c0*/  STL.64 [R1+0x290], R100 ;  /* 0x0002906401007387 */ /* 0x000fe20000100a00 */
[----:B------:R-:W-:Y:S01]  /*344d0*/  MOV R64, R103 ;  /* 0x0000006700407202 */ /* 0x000fe20000000f00 */
[----:B------:R-:W-:Y:S02]  /*344e0*/  IMAD.MOV.U32 R65, RZ, RZ, R102 ;  /* 0x000000ffff417224 */ /* 0x000fe400078e0066 */
[----:B------:R-:W4:Y:S04]  /*344f0*/  LDL.LU.64 R212, [R1+0x1e00] ;  /* 0x001e000001d47983 */ /* 0x000f280000300a00 */
[----:B------:R-:W4:Y:S04]  /*34500*/  LDL.LU.64 R214, [R1+0x1e08] ;  /* 0x001e080001d67983 */ /* 0x000f280000300a00 */
[----:B------:R-:W4:Y:S04]  /*34510*/  LDL.LU.64 R208, [R1+0x1df0] ;  /* 0x001df00001d07983 */ /* 0x000f280000300a00 */
[----:B------:R-:W4:Y:S04]  /*34520*/  LDL.LU.64 R210, [R1+0x1df8] ;  /* 0x001df80001d27983 */ /* 0x000f280000300a00 */
[----:B------:R-:W4:Y:S04]  /*34530*/  LDL.LU.64 R204, [R1+0x1de0] ;  /* 0x001de00001cc7983 */ /* 0x000f280000300a00 */
[----:B------:R-:W4:Y:S04]  /*34540*/  LDL.LU.64 R206, [R1+0x1de8] ;  /* 0x001de80001ce7983 */ /* 0x000f280000300a00 */
[----:B------:R1:W-:Y:S04]  /*34550*/  STL [R1+0x423c], R64 ;  /* 0x00423c4001007387 */ /* 0x0003e80000100800 */
[----:B------:R1:W-:Y:S04]  /*34560*/  STL [R1+0x4238], R65 ;  /* 0x0042384101007387 */ /* 0x0003e80000100800 */
[----:B------:R-:W4:Y:S04]  /*34570*/  LDL.LU.64 R200, [R1+0x1dd0] ;  /* 0x001dd00001c87983 */ /* 0x000f280000300a00 */
[----:B------:R-:W4:Y:S01]  /*34580*/  LDL.LU.64 R202, [R1+0x1dd8] ;  /* 0x001dd80001ca7983 */ /* 0x000f220000300a00 */
[----:B--2---:R-:W-:Y:S11]  /*34590*/  HMMA.1688.F32.TF32 R88, R104, R12, R88 ;  /* 0x0000000c6858723c */ /* 0x004ff60000081058 */
[----:B------:R-:W-:Y:S11]  /*345a0*/  @!UPT UIADD3 URZ, URZ, URZ, URZ ;  /* 0x0000003f3f3ff290 */ /* 0x000ff6000fffe03f */
[----:B------:R-:W-:Y:S02]  /*345b0*/  @!UPT UIADD3 URZ, URZ, URZ, URZ ;  /* 0x0000003f3f3ff290 */ /* 0x000fe4000fffe03f */
[----:B-1----:R-:W-:Y:S02]  /*345c0*/  IMAD.MOV.U32 R40, RZ, RZ, R88 ;  /* 0x000000ffff287224 */ /* 0x002fe400078e0058 */
[----:B------:R-:W-:Y:S02]  /*345d0*/  IMAD.MOV.U32 R41, RZ, RZ, R89 ;  /* 0x000000ffff297224 */ /* 0x000fe400078e0059 */
[----:B------:R-:W-:Y:S01]  /*345e0*/  IMAD.MOV.U32 R56, RZ, RZ, R90 ;  /* 0x000000ffff387224 */ /* 0x000fe200078e005a */
[----:B------:R-:W2:Y:S01]  /*345f0*/  LDL.LU.64 R88, [R1+0x1dc0] ;  /* 0x001dc00001587983 */ /* 0x000ea20000300a00 */
[----:B------:R-:W-:-:S03]  /*34600*/  IMAD.MOV.U32 R57, RZ, RZ, R91 ;  /* 0x000000ffff397224 */ /* 0x000fc600078e005b */
[----:B------:R-:W2:Y:S01]  /*34610*/  LDL.LU.64 R90, [R1+0x1dc8] ;  /* 0x001dc800015a7983 */ /* 0x000ea20000300a00 */
[C---:B---3--:R-:W-:Y:S11]  /*34620*/  HMMA.1688.F32.TF32 R96, R104.reuse, R8, R96 ;  /* 0x000000086860723c */ /* 0x048ff60000081060 */
[----:B------:R-:W-:Y:S11]  /*34630*/  @!UPT UIADD3 URZ, URZ, URZ, URZ ;  /* 0x0000003f3f3ff290 */ /* 0x000ff6000fffe03f */
[----:B------:R-:W-:Y:S01]  /*34640*/  @!UPT UIADD3 URZ, URZ, URZ, URZ ;  /* 0x0000003f3f3ff290 */ /* 0x000fe2000fffe03f */
[----:B------:R1:W-:Y:S01]  /*34650*/  STL.64 [R1+0x270], R96 ;  /* 0x0002706001007387 */ /* 0x0003e20000100a00 */
[----:B------:R-:W-:Y:S02]  /*34660*/  IMAD.MOV.U32 R64, RZ, RZ, R98 ;  /* 0x000000ffff407224 */ /* 0x000fe400078e0062 */
[----:B------:R-:W-:Y:S01]  /*34670*/  IMAD.MOV.U32 R65, RZ, RZ, R99 ;  /* 0x000000ffff417224 */ /* 0x000fe200078e0063 */
[----:B-1----:R-:W3:Y:S04]  /*34680*/  LDL.LU.64 R96, [R1+0x1db0] ;  /* 0x001db00001607983 */ /* 0x002ee80000300a00 */
[----:B------:R-:W3:Y:S04]  /*34690*/  LDL.LU.64 R98, [R1+0x1db8] ;  /* 0x001db80001627983 */ /* 0x000ee80000300a00 */
[----:B------:R-:W3:Y:S04]  /*346a0*/  LDL.LU.64 R196, [R1+0x1da0] ;  /* 0x001da00001c47983 */ /* 0x000ee80000300a00 */
[----:B------:R-:W3:Y:S01]  /*346b0*/  LDL.LU.64 R198, [R1+0x1da8] ;  /* 0x001da80001c67983 */ /* 0x000ee20000300a00 */
        /* <DEDUP_REMOVED lines=10> */
[----:B------:R-:W4:Y:S01]  /*34760*/  LDL.LU.64 R102, [R1+0x1d88] ;  /* 0x001d880001667983 */ /* 0x000f220000300a00 */
[C---:B------:R-:W-:Y:S08]  /*34770*/  HMMA.1688.F32.TF32 R212, R140.reuse, R192, R212 ;  /* 0x000000c08cd4723c */ /* 0x040ff000000810d4 */
[C---:B------:R-:W-:Y:S08]  /*34780*/  HMMA.1688.F32.TF32 R104, R140.reuse, R188, R208 ;  /* 0x000000bc8c68723c */ /* 0x040ff000000810d0 */
[C---:B------:R-:W-:Y:S08]  /*34790*/  HMMA.1688.F32.TF32 R204, R140.reuse, R184, R204 ;  /* 0x000000b88ccc723c */ /* 0x040ff000000810cc */
[C---:B------:R-:W-:Y:S01]  /*347a0*/  HMMA.1688.F32.TF32 R200, R140.reuse, R180, R200 ;  /* 0x000000b48cc8723c */ /* 0x040fe200000810c8 */
[----:B------:R-:W-:Y:S04]  /*347b0*/  STL.64 [R1+0x260], R212 ;  /* 0x000260d401007387 */ /* 0x000fe80000100a00 */
[----:B------:R-:W-:Y:S04]  /*347c0*/  STL.64 [R1+0x268], R214 ;  /* 0x000268d601007387 */ /* 0x000fe80000100a00 */
[----:B------:R-:W-:Y:S04]  /*347d0*/  STL.64 [R1+0x250], R104 ;  /* 0x0002506801007387 */ /* 0x000fe80000100a00 */
[----:B------:R2:W-:Y:S04]  /*347e0*/  STL.64 [R1+0x258], R106 ;  /* 0x0002586a01007387 */ /* 0x0005e80000100a00 */
[----:B------:R-:W-:Y:S04]  /*347f0*/  STL.64 [R1+0x240], R204 ;  /* 0x000240cc01007387 */ /* 0x000fe80000100a00 */
[----:B------:R-:W-:Y:S01]  /*34800*/  STL.64 [R1+0x248], R206 ;  /* 0x000248ce01007387 */ /* 0x000fe20000100a00 */
[C---:B--2---:R-:W-:Y:S03]  /*34810*/  HMMA.1688.F32.TF32 R104, R140.reuse, R176, R88 ;  /* 0x000000b08c68723c */ /* 0x044fe60000081058 */
[----:B------:R-:W2:Y:S04]  /*34820*/  LDL.LU.64 R88, [R1+0x1d70] ;  /* 0x001d700001587983 */ /* 0x000ea80000300a00 */
[----:B------:R-:W-:Y:S04]  /*34830*/  STL.64 [R1+0x230], R200 ;  /* 0x000230c801007387 */ /* 0x000fe80000100a00 */
[----:B------:R-:W-:Y:S04]  /*34840*/  STL.64 [R1+0x238], R202 ;  /* 0x000238ca01007387 */ /* 0x000fe80000100a00 */
[----:B------:R-:W2:Y:S08]  /*34850*/  LDL.LU.64 R90, [R1+0x1d78] ;  /* 0x001d7800015a7983 */ /* 0x000eb00000300a00 */
[----:B------:R-:W-:Y:S04]  /*34860*/  STL.64 [R1+0x220], R104 ;  /* 0x0002206801007387 */ /* 0x000fe80000100a00 */
[----:B------:R3:W-:Y:S02]  /*34870*/  STL.64 [R1+0x228], R106 ;  /* 0x0002286a01007387 */ /* 0x0007e40000100a00 */
[C---:B---3--:R-:W-:Y:S02]  /*34880*/  HMMA.1688.F32.TF32 R104, R140.reuse, R172, R96 ;  /* 0x000000ac8c68723c */ /* 0x048fe40000081060 */
[----:B------:R-:W3:Y:S04]  /*34890*/  LDL.LU.64 R96, [R1+0x1d60] ;  /* 0x001d600001607983 */ /* 0x000ee80000300a00 */
[----:B------:R-:W3:Y:S02]  /*348a0*/  LDL.LU.64 R98, [R1+0x1d68] ;  /* 0x001d680001627983 */ /* 0x000ee40000300a00 */
[C---:B------:R-:W-:Y:S11]  /*348b0*/  HMMA.1688.F32.TF32 R196, R140.reuse, R168, R196 ;  /* 0x000000a88cc4723c */ /* 0x040ff600000810c4 */
[----:B------:R-:W-:Y:S04]  /*348c0*/  @!UPT UIADD3 URZ, URZ, URZ, URZ ;  /* 0x0000003f3f3ff290 */ /* 0x000fe8000fffe03f */
[----:B------:R-:W-:Y:S04]  /*348d0*/  STL.64 [R1+0x210], R104 ;  /* 0x0002106801007387 */ /* 0x000fe80000100a00 */
[----:B------:R4:W-:Y:S02]  /*348e0*/  STL.64 [R1+0x218], R106 ;  /* 0x0002186a01007387 */ /* 0x0009e40000100a00 */
[C---:B----4-:R-:W-:Y:S02]  /*348f0*/  HMMA.1688.F32.TF32 R104, R140.reuse, R164, R92 ;  /* 0x000000a48c68723c */ /* 0x050fe4000008105c */
[----:B------:R-:W4:Y:S04]  /*34900*/  LDL.LU.64 R92, [R1+0x1d50] ;  /* 0x001d5000015c7983 */ /* 0x000f280000300a00 */
[----:B------:R-:W-:Y:S04]  /*34910*/  STL.64 [R1+0x200], R196 ;  /* 0x000200c401007387 */ /* 0x000fe80000100a00 */
[----:B------:R-:W-:Y:S04]  /*34920*/  STL.64 [R1+0x208], R198 ;  /* 0x000208c601007387 */ /* 0x000fe80000100a00 */
[----:B------:R-:W4:Y:S01]  /*34930*/  LDL.LU.64 R94, [R1+0x1d58] ;  /* 0x001d5800015e7983 */ /* 0x000f220000300a00 */
[C---:B------:R-:W-:Y:S08]  /*34940*/  HMMA.1688.F32.TF32 R100, R140.reuse, R160, R100 ;  /* 0x000000a08c64723c */ /* 0x040ff00000081064 */
[----:B------:R-:W-:Y:S04]  /*34950*/  STL.64 [R1+0x1f0], R104 ;  /* 0x0001f06801007387 */ /* 0x000fe80000100a00 */
[----:B------:R-:W-:Y:S11]  /*34960*/  STL.64 [R1+0x1f8], R106 ;  /* 0x0001f86a01007387 */ /* 0x000ff60000100a00 */
[----:B------:R-:W-:Y:S01]  /*34970*/  @!UPT UIADD3 URZ, URZ, URZ, URZ ;  /* 0x0000003f3f3ff290 */ /* 0x000fe2000fffe03f */
[----:B------:R-:W-:Y:S02]  /*34980*/  IMAD.MOV.U32 R52, RZ, RZ, R103 ;  /* 0x000000ffff347224 */ /* 0x000fe400078e0067 */
[----:B------:R-:W-:Y:S02]  /*34990*/  IMAD.MOV.U32 R53, RZ, RZ, R102 ;  /* 0x000000ffff357224 */ /* 0x000fe400078e0066 */
[----:B------:R-:W-:Y:S02]  /*349a0*/  IMAD.MOV.U32 R60, RZ, RZ, R101 ;  /* 0x000000ffff3c7224 */ /* 0x000fe400078e0065 */
[----:B------:R-:W-:Y:S01]  /*349b0*/  IMAD.MOV.U32 R61, RZ, RZ, R100 ;  /* 0x000000ffff3d7224 */ /* 0x000fe200078e0064 */
[----:B------:R-:W-:Y:S04]  /*349c0*/  STL [R1+0x41e4], R52 ;  /* 0x0041e43401007387 */ /* 0x000fe80000100800 */
[----:B------:R-:W-:Y:S04]  /*349d0*/  STL [R1+0x41e0], R53 ;  /* 0x0041e03501007387 */ /* 0x000fe80000100800 */
[----:B------:R-:W-:Y:S04]  /*349e0*/  STL [R1+0x41dc], R60 ;  /* 0x0041dc3c01007387 */ /* 0x000fe80000100800 */
[----:B------:R1:W-:Y:S01]  /*349f0*/  STL [R1+0x41d8], R61 ;  /* 0x0041d83d01007387 */ /* 0x0003e20000100800 */
[C---:B--2---:R-:W-:Y:S03]  /*34a00*/  HMMA.1688.F32.TF32 R100, R140.reuse, R156, R88 ;  /* 0x0000009c8c64723c */ /* 0x044fe60000081058 */
[----:B------:R-:W4:Y:S04]  /*34a10*/  LDL.LU.64 R88, [R1+0x1d40] ;  /* 0x001d400001587983 */ /* 0x000f280000300a00 */
[----:B------:R-:W4:Y:S11]  /*34a20*/  LDL.LU.64 R90, [R1+0x1d48] ;  /* 0x001d4800015a7983 */ /* 0x000f360000300a00 */
[----:B------:R-:W-:Y:S05]  /*34a30*/  @!UPT UIADD3 URZ, URZ, URZ, URZ ;  /* 0x0000003f3f3ff290 */ /* 0x000fea000fffe03f */
[----:B------:R1:W-:Y:S01]  /*34a40*/  STL.64 [R1+0x1d0], R100 ;  /* 0x0001d06401007387 */ /* 0x0003e20000100a00 */
[C---:B---3--:R-:W-:Y:S03]  /*34a50*/  HMMA.1688.F32.TF32 R96, R140.reuse, R152, R96 ;  /* 0x000000988c60723c */ /* 0x048fe60000081060 */
[----:B------:R3:W-:Y:S04]  /*34a60*/  STL.64 [R1+0x1d8], R102 ;  /* 0x0001d86601007387 */ /* 0x0007e80000100a00 */
[----:B------:R-:W4:Y:S04]  /*34a70*/  LDL.LU.64 R208, [R1+0x1d30] ;  /* 0x001d300001d07983 */ /* 0x000f280000300a00 */
[----:B------:R-:W4:Y:S11]  /*34a80*/  LDL.LU.64 R210, [R1+0x1d38] ;  /* 0x001d380001d27983 */ /* 0x000f360000300a00 */
[----:B------:R-:W-:Y:S02]  /*34a90*/  @!UPT UIADD3 URZ, URZ, URZ, URZ ;  /* 0x0000003f3f3ff290 */ /* 0x000fe4000fffe03f */
[----:B-1----:R-:W-:Y:S01]  /*34aa0*/  IMAD.MOV.U32 R61, RZ, RZ, R99 ;  /* 0x000000ffff3d7224 */ /* 0x002fe200078e0063 */
[----:B------:R-:W-:Y:S01]  /*34ab0*/  MOV R52, R96 ;  /* 0x0000006000347202 */ /* 0x000fe20000000f00 */
[----:B------:R-:W-:Y:S02]  /*34ac0*/  IMAD.MOV.U32 R60, RZ, RZ, R98 ;  /* 0x000000ffff3c7224 */ /* 0x000fe400078e0062 */
[----:B------:R-:W-:Y:S01]  /*34ad0*/  IMAD.MOV.U32 R53, RZ, RZ, R97 ;  /* 0x000000ffff357224 */ /* 0x000fe200078e0061 */
[----:B------:R-:W-:Y:S04]  /*34ae0*/  STL [R1+0x41f4], R61 ;  /* 0x0041f43d01007387 */ /* 0x000fe80000100800 */
[----:B------:R-:W-:Y:S04]  /*34af0*/  STL [R1+0x41f0], R60 ;  /* 0x0041f03c01007387 */ /* 0x000fe80000100800 */
[----:B------:R-:W-:Y:S04]  /*34b00*/  STL [R1+0x41ec], R52 ;  /* 0x0041ec3401007387 */ /* 0x000fe80000100800 */
[----:B------:R-:W-:Y:S04]  /*34b10*/  STL [R1+0x41e8], R53 ;  /* 0x0041e83501007387 */ /* 0x000fe80000100800 */
[----:B------:R-:W4:Y:S04]  /*34b20*/  LDL.LU.64 R204, [R1+0x1c50] ;  /* 0x001c500001cc7983 */ /* 0x000f280000300a00 */
[----:B------:R-:W4:Y:S02]  /*34b30*/  LDL.LU.64 R206, [R1+0x1c58] ;  /* 0x001c580001ce7983 */ /* 0x000f240000300a00 */
[C---:B----4-:R-:W-:Y:S11]  /*34b40*/  HMMA.1688.F32.TF32 R92, R140.reuse, R12, R92 ;  /* 0x0000000c8c5c723c */ /* 0x050ff6000008105c */
[----:B------:R-:W-:Y:S11]  /*34b50*/  @!UPT UIADD3 URZ, URZ, URZ, URZ ;  /* 0x0000003f3f3ff290 */ /* 0x000ff6000fffe03f */
        /* <DEDUP_REMOVED lines=10> */
[----:B---3--:R-:W3:Y:S04]  /*34c00*/  LDL.LU.64 R102, [R1+0x1c18] ;  /* 0x001c180001667983 */ /* 0x008ee80000300a00 */
        /* <DEDUP_REMOVED lines=11> */
[----:B-1----:R-:W4:Y:S04]  /*34cc0*/  LDL.LU.64 R92, [R1+0x1be0] ;  /* 0x001be000015c7983 */ /* 0x002f280000300a00 */
[----:B------:R-:W4:Y:S01]  /*34cd0*/  LDL.LU.64 R94, [R1+0x1be8] ;  /* 0x001be800015e7983 */ /* 0x000f220000300a00 */
[----:B------:R-:W-:Y:S11]  /*34ce0*/  HMMA.1688.F32.TF32 R140, R140, R4, R208 ;  /* 0x000000048c8c723c */ /* 0x000ff600000810d0 */
[----:B------:R-:W-:Y:S11]  /*34cf0*/  @!UPT UIADD3 URZ, URZ, URZ, URZ ;  /* 0x0000003f3f3ff290 */ /* 0x000ff6000fffe03f */
[----:B------:R-:W-:Y:S02]  /*34d00*/  @!UPT UIADD3 URZ, URZ, URZ, URZ ;  /* 0x0000003f3f3ff290 */ /* 0x000fe4000fffe03f */
[----:B------:R-:W-:Y:S02]  /*34d10*/  IMAD.MOV.U32 R61, RZ, RZ, R140 ;  /* 0x000000ffff3d7224 */ /* 0x000fe400078e008c */
[----:B------:R-:W-:Y:S02]  /*34d20*/  IMAD.MOV.U32 R60, RZ, RZ, R141 ;  /* 0x000000ffff3c7224 */ /* 0x000fe400078e008d */
[----:B------:R-:W-:Y:S02]  /*34d30*/  IMAD.MOV.U32 R52, RZ, RZ, R142 ;  /* 0x000000ffff347224 */ /* 0x000fe400078e008e */
[----:B------:R-:W-:Y:S02]  /*34d40*/  IMAD.MOV.U32 R53, RZ, RZ, R143 ;  /* 0x000000ffff357224 */ /* 0x000fe400078e008f */
[C---:B------:R-:W-:Y:S11]  /*34d50*/  HMMA.1688.F32.TF32 R140, R136.reuse, R192, R204 ;  /* 0x000000c0888c723c */ /* 0x040ff600000810cc */
[----:B------:R-:W-:Y:S11]  /*34d60*/  @!UPT UIADD3 URZ, URZ, URZ, URZ ;  /* 0x0000003f3f3ff290 */ /* 0x000ff6000fffe03f */
[----:B------:R-:W-:Y:S01]  /*34d70*/  @!UPT UIADD3 URZ, URZ, URZ, URZ ;  /* 0x0000003f3f3ff290 */ /* 0x000fe2000fffe03f */
[----:B------:R-:W-:Y:S04]  /*34d80*/  STL.64 [R1+0x190], R140 ;  /* 0x0001908c01007387 */ /* 0x000fe80000100a00 */
[----:B------:R1:W-:Y:S01]  /*34d90*/  STL.64 [R1+0x198], R142 ;  /* 0x0001988e01007387 */ /* 0x0003e20000100a00 */
[C---:B--2---:R-:W-:Y:S08]  /*34da0*/  HMMA.1688.F32.TF32 R200, R136.reuse, R188, R200 ;  /* 0x000000bc88c8723c */ /* 0x044ff000000810c8 */
[C---:B------:R-:W-:Y:S08]  /*34db0*/  HMMA.1688.F32.TF32 R196, R136.reuse, R184, R196 ;  /* 0x000000b888c4723c */ /* 0x040ff000000810c4 */
[C---:B-1----:R-:W-:Y:S08]  /*34dc0*/  HMMA.1688.F32.TF32 R140, R136.reuse, R180, R104 ;  /* 0x000000b4888c723c */ /* 0x042ff00000081068 */
[C---:B---3--:R-:W-:Y:S01]  /*34dd0*/  HMMA.1688.F32.TF32 R104, R136.reuse, R176, R100 ;  /* 0x000000b08868723c */ /* 0x048fe20000081064 */
[----:B------:R-:W-:Y:S04]  /*34de0*/  STL.64 [R1+0x180], R200 ;  /* 0x000180c801007387 */ /* 0x000fe80000100a00 */
[----:B------:R-:W-:Y:S04]  /*34df0*/  STL.64 [R1+0x188], R202 ;  /* 0x000188ca01007387 */ /* 0x000fe80000100a00 */
[----:B------:R-:W-:Y:S01]  /*34e00*/  STL.64 [R1+0x170], R196 ;  /* 0x000170c401007387 */ /* 0x000fe20000100a00 */
[C---:B------:R-:W-:Y:S03]  /*34e10*/  HMMA.1688.F32.TF32 R100, R136.reuse, R172, R96 ;  /* 0x000000ac8864723c */ /* 0x040fe60000081060 */
[----:B------:R-:W-:Y:S04]  /*34e20*/  STL.64 [R1+0x178], R198 ;  /* 0x000178c601007387 */ /* 0x000fe80000100a00 */
[----:B------:R-:W-:Y:S04]  /*34e30*/  STL.64 [R1+0x160], R140 ;  /* 0x0001608c01007387 */ /* 0x000fe80000100a00 */
[----:B------:R-:W-:Y:S04]  /*34e40*/  STL.64 [R1+0x168], R142 ;  /* 0x0001688e01007387 */ /* 0x000fe80000100a00 */
[----:B------:R-:W2:Y:S04]  /*34e50*/  LDL.LU.64 R96, [R1+0x1bd0] ;  /* 0x001bd00001607983 */ /* 0x000ea80000300a00 */
[----:B------:R-:W-:Y:S04]  /*34e60*/  STL.64 [R1+0x150], R104 ;  /* 0x0001506801007387 */ /* 0x000fe80000100a00 */
[----:B------:R-:W-:Y:S04]  /*34e70*/  STL.64 [R1+0x158], R106 ;  /* 0x0001586a01007387 */ /* 0x000fe80000100a00 */
[----:B------:R-:W2:Y:S04]  /*34e80*/  LDL.LU.64 R98, [R1+0x1bd8] ;  /* 0x001bd80001627983 */ /* 0x000ea80000300a00 */
[----:B------:R-:W-:Y:S04]  /*34e90*/  STL.64 [R1+0x140], R100 ;  /* 0x0001406401007387 */ /* 0x000fe80000100a00 */
[----:B------:R4:W-:Y:S02]  /*34ea0*/  STL.64 [R1+0x148], R102 ;  /* 0x0001486601007387 */ /* 0x0009e40000100a00 */
[C---:B----4-:R-:W-:Y:S02]  /*34eb0*/  HMMA.1688.F32.TF32 R100, R136.reuse, R168, R88 ;  /* 0x000000a88864723c */ /* 0x050fe40000081058 */
[----:B------:R-:W3:Y:S04]  /*34ec0*/  LDL.LU.64 R88, [R1+0x1bc0] ;  /* 0x001bc00001587983 */ /* 0x000ee80000300a00 */
[----:B------:R-:W3:Y:S11]  /*34ed0*/  LDL.LU.64 R90, [R1+0x1bc8] ;  /* 0x001bc800015a7983 */ /* 0x000ef60000300a00 */
[----:B------:R-:W-:Y:S06]  /*34ee0*/  @!UPT UIADD3 URZ, URZ, URZ, URZ ;  /* 0x0000003f3f3ff290 */ /* 0x000fec000fffe03f */
[----:B------:R-:W-:Y:S04]  /*34ef0*/  STL.64 [R1+0x130], R100 ;  /* 0x0001306401007387 */ /* 0x000fe80000100a00 */
[----:B------:R1:W-:Y:S02]  /*34f00*/  STL.64 [R1+0x138], R102 ;  /* 0x0001386601007387 */ /* 0x0003e40000100a00 */
[C---:B-1----:R-:W-:Y:S02]  /*34f10*/  HMMA.1688.F32.TF32 R100, R136.reuse, R164, R92 ;  /* 0x000000a48864723c */ /* 0x042fe4000008105c */
[----:B------:R-:W4:Y:S04]  /*34f20*/  LDL.LU.64 R92, [R1+0x1bb0] ;  /* 0x001bb000015c7983 */ /* 0x000f280000300a00 */
[----:B------:R-:W4:Y:S11]  /*34f30*/  LDL.LU.64 R94, [R1+0x1bb8] ;  /* 0x001bb800015e7983 */ /* 0x000f360000300a00 */
[----:B------:R-:W-:Y:S06]  /*34f40*/  @!UPT UIADD3 URZ, URZ, URZ, URZ ;  /* 0x0000003f3f3ff290 */ /* 0x000fec000fffe03f */
[----:B------:R1:W-:Y:S04]  /*34f50*/  STL.64 [R1+0x120], R100 ;  /* 0x0001206401007387 */ /* 0x0003e80000100a00 */
[----:B------:R1:W-:Y:S04]  /*34f60*/  STL.64 [R1+0x128], R102 ;  /* 0x0001286601007387 */ /* 0x0003e80000100a00 */
[----:B------:R-:W4:Y:S04]  /*34f70*/  LDL.LU.64 R204, [R1+0x1ba0] ;  /* 0x001ba00001cc7983 */ /* 0x000f280000300a00 */
[----:B------:R-:W4:Y:S04]  /*34f80*/  LDL.LU.64 R206, [R1+0x1ba8] ;  /* 0x001ba80001ce7983 */ /* 0x000f280000300a00 */
[----:B------:R-:W4:Y:S04]  /*34f90*/  LDL.LU.64 R200, [R1+0x1b90] ;  /* 0x001b900001c87983 */ /* 0x000f280000300a00 */
[----:B------:R-:W4:Y:S04]  /*34fa0*/  LDL.LU.64 R202, [R1+0x1b98] ;  /* 0x001b980001ca7983 */ /* 0x000f280000300a00 */
[----:B-1----:R-:W4:Y:S04]  /*34fb0*/  LDL.LU.64 R100, [R1+0x1b80] ;  /* 0x001b800001647983 */ /* 0x002f280000300a00 */
[----:B------:R-:W4:Y:S04]  /*34fc0*/  LDL.LU.64 R102, [R1+0x1b88] ;  /* 0x001b880001667983 */ /* 0x000f280000300a00 */
[----:B------:R-:W4:Y:S04]  /*34fd0*/  LDL.LU.64 R196, [R1+0x1a80] ;  /* 0x001a800001c47983 */ /* 0x000f280000300a00 */
[----:B------:R-:W4:Y:S04]  /*34fe0*/  LDL.LU.64 R198, [R1+0x1a88] ;  /* 0x001a880001c67983 */ /* 0x000f280000300a00 */
[----:B------:R-:W4:Y:S04]  /*34ff0*/  LDL.LU.64 R140, [R1+0x1a70] ;  /* 0x001a7000018c7983 */ /* 0x000f280000300a00 */
[----:B------:R-:W4:Y:S04]  /*35000*/  LDL.LU.64 R142, [R1+0x1a78] ;  /* 0x001a7800018e7983 */ /* 0x000f280000300a00 */
[----:B------:R-:W4:Y:S04]  /*35010*/  LDL.LU.64 R104, [R1+0x1a60] ;  /* 0x001a600001687983 */ /* 0x000f280000300a00 */
[----:B------:R-:W4:Y:S01]  /*35020*/  LDL.LU.64 R106, [R1+0x1a68] ;  /* 0x001a6800016a7983 */ /* 0x000f220000300a00 */
[C---:B--2---:R-:W-:Y:S03]  /*35030*/  HMMA.1688.F32.TF32 R208, R136.reuse, R160, R96 ;  /* 0x000000a088d0723c */ /* 0x044fe60000081060 */
[----:B------:R-:W2:Y:S04]  /*35040*/  LDL.LU.64 R96, [R1+0x1a50] ;  /* 0x001a500001607983 */ /* 0x000ea80000300a00 */
[----:B------:R-:W2:Y:S11]  /*35050*/  LDL.LU.64 R98, [R1+0x1a58] ;  /* 0x001a580001627983 */ /* 0x000eb60000300a00 */
[----:B------:R-:W-:Y:S05]  /*35060*/  @!UPT UIADD3 URZ, URZ, URZ, URZ ;  /* 0x0000003f3f3ff290 */ /* 0x000fea000fffe03f */
[----:B------:R-:W-:Y:S04]  /*35070*/  STL.64 [R1+0x110], R208 ;  /* 0x000110d001007387 */ /* 0x000fe80000100a00 */
[----:B------:R3:W-:Y:S02]  /*35080*/  STL.64 [R1+0x118], R210 ;  /* 0x000118d201007387 */ /* 0x0007e40000100a00 */
[C---:B---3--:R-:W-:Y:S02]  /*35090*/  HMMA.1688.F32.TF32 R208, R136.reuse, R156, R88 ;  /* 0x0000009c88d0723c */ /* 0x048fe40000081058 */
[----:B------:R-:W3:Y:S04]  /*350a0*/  LDL.LU.64 R88, [R1+0x1a40] ;  /* 0x001a400001587983 */ /* 0x000ee80000300a00 */
[----:B------:R-:W3:Y:S11]  /*350b0*/  LDL.LU.64 R90, [R1+0x1a48] ;  /* 0x001a4800015a7983 */ /* 0x000ef60000300a00 */
[----:B------:R-:W-:Y:S06]  /*350c0*/  @!UPT UIADD3 URZ, URZ, URZ, URZ ;  /* 0x0000003f3f3ff290 */ /* 0x000fec000fffe03f */
[----:B------:R-:W-:Y:S04]  /*350d0*/  STL.64 [R1+0x100], R208 ;  /* 0x000100d001007387 */ /* 0x000fe80000100a00 */
[----:B------:R4:W-:Y:S02]  /*350e0*/  STL.64 [R1+0x108], R210 ;  /* 0x000108d201007387 */ /* 0x0009e40000100a00 */
[C---:B----4-:R-:W-:Y:S02]  /*350f0*/  HMMA.1688.F32.TF32 R208, R136.reuse, R152, R92 ;  /* 0x0000009888d0723c */ /* 0x050fe4000008105c */
[----:B------:R-:W4:Y:S04]  /*35100*/  LDL.LU.64 R92, [R1+0x1a30] ;  /* 0x001a3000015c7983 */ /* 0x000f280000300a00 */
[----:B------:R-:W4:Y:S02]  /*35110*/  LDL.LU.64 R94, [R1+0x1a38] ;  /* 0x001a3800015e7983 */ /* 0x000f240000300a00 */
[C---:B------:R-:W-:Y:S08]  /*35120*/  HMMA.1688.F32.TF32 R204, R136.reuse, R12, R204 ;  /* 0x0000000c88cc723c */ /* 0x040ff000000810cc */
[C---:B------:R-:W-:Y:S07]  /*35130*/  HMMA.1688.F32.TF32 R200, R136.reuse, R8, R200 ;  /* 0x0000000888c8723c */ /* 0x040fee00000810c8 */
[----:B------:R-:W-:Y:S01]  /*35140*/  STL.64 [R1+0xf0], R208 ;  /* 0x0000f0d001007387 */ /* 0x000fe20000100a00 */
[----:B------:R-:W-:Y:S03]  /*35150*/  HMMA.1688.F32.TF32 R136, R136, R4, R100 ;  /* 0x000000048888723c */ /* 0x000fe60000081064 */
[----:B------:R-:W-:Y:S04]  /*35160*/  STL.64 [R1+0xf8], R210 ;  /* 0x0000f8d201007387 */ /* 0x000fe80000100a00 */
        /* <DEDUP_REMOVED lines=8> */
[C---:B------:R-:W-:Y:S08]  /*351f0*/  HMMA.1688.F32.TF32 R140, R132.reuse, R188, R140 ;  /* 0x000000bc848c723c */ /* 0x040ff0000008108c */
[C---:B-1----:R-:W-:Y:S08]  /*35200*/  HMMA.1688.F32.TF32 R136, R132.reuse, R192, R196 ;  /* 0x000000c08488723c */ /* 0x042ff000000810c4 */
[C---:B------:R-:W-:Y:S11]  /*35210*/  HMMA.1688.F32.TF32 R104, R132.reuse, R184, R104 ;  /* 0x000000b88468723c */ /* 0x040ff60000081068 */
[----:B------:R-:W-:Y:S04]  /*35220*/  @!UPT UIADD3 URZ, URZ, URZ, URZ ;  /* 0x0000003f3f3ff290 */ /* 0x000fe8000fffe03f */
[----:B------:R1:W-:Y:S04]  /*35230*/  STL.64 [R1+0xc0], R136 ;  /* 0x0000c08801007387 */ /* 0x0003e80000100a00 */
[----:B------:R1:W-:Y:S04]  /*35240*/  STL.64 [R1+0xc8], R138 ;  /* 0x0000c88a01007387 */ /* 0x0003e80000100a00 */
[----:B-1----:R-:W4:Y:S04]  /*35250*/  LDL.LU.64 R136, [R1+0x1a10] ;  /* 0x001a100001887983 */ /* 0x002f280000300a00 */
[----:B------:R-:W-:Y:S04]  /*35260*/  STL.64 [R1+0xb0], R140 ;  /* 0x0000b08c01007387 */ /* 0x000fe80000100a00 */
[----:B------:R-:W-:Y:S04]  /*35270*/  STL.64 [R1+0xb8], R142 ;  /* 0x0000b88e01007387 */ /* 0x000fe80000100a00 */
[----:B------:R-:W4:Y:S04]  /*35280*/  LDL.LU.64 R138, [R1+0x1a18] ;  /* 0x001a1800018a7983 */ /* 0x000f280000300a00 */
[----:B------:R1:W-:Y:S04]  /*35290*/  STL.64 [R1+0xa0], R104 ;  /* 0x0000a06801007387 */ /* 0x0003e80000100a00 */
[----:B------:R1:W-:Y:S04]  /*352a0*/  STL.64 [R1+0xa8], R106 ;  /* 0x0000a86a01007387 */ /* 0x0003e80000100a00 */
[----:B-1----:R-:W4:Y:S04]  /*352b0*/  LDL.LU.64 R104, [R1+0x1a00] ;  /* 0x001a000001687983 */ /* 0x002f280000300a00 */
[----:B------:R-:W4:Y:S01]  /*352c0*/  LDL.LU.64 R106, [R1+0x1a08] ;  /* 0x001a0800016a7983 */ /* 0x000f220000300a00 */
[C---:B--2---:R-:W-:Y:S11]  /*352d0*/  HMMA.1688.F32.TF32 R96, R132.reuse, R180, R96 ;  /* 0x000000b48460723c */ /* 0x044ff60000081060 */
[----:B------:R-:W-:Y:S11]  /*352e0*/  @!UPT UIADD3 URZ, URZ, URZ, URZ ;  /* 0x0000003f3f3ff290 */ /* 0x000ff6000fffe03f */
[----:B------:R-:W-:Y:S01]  /*352f0*/  @!UPT UIADD3 URZ, URZ, URZ, URZ ;  /* 0x0000003f3f3ff290 */ /* 0x000fe2000fffe03f */
[----:B------:R-:W-:Y:S04]  /*35300*/  STL.64 [R1+0x90], R96 ;  /* 0x0000906001007387 */ /* 0x000fe80000100a00 */
[----:B------:R3:W-:Y:S02]  /*35310*/  STL.64 [R1+0x98], R98 ;  /* 0x0000986201007387 */ /* 0x0007e40000100a00 */
[C---:B---3--:R-:W-:Y:S02]  /*35320*/  HMMA.1688.F32.TF32 R96, R132.reuse, R176, R88 ;  /* 0x000000b08460723c */ /* 0x048fe40000081058 */
[----:B------:R-:W2:Y:S04]  /*35330*/  LDL.LU.64 R88, [R1+0x19f0] ;  /* 0x0019f00001587983 */ /* 0x000ea80000300a00 */
[----:B------:R-:W2:Y:S11]  /*35340*/  LDL.LU.64 R90, [R1+0x19f8] ;  /* 0x0019f800015a7983 */ /* 0x000eb60000300a00 */
[----:B------:R-:W-:Y:S06]  /*35350*/  @!UPT UIADD3 URZ, URZ, URZ, URZ ;  /* 0x0000003f3f3ff290 */ /* 0x000fec000fffe03f */
[----:B------:R-:W-:Y:S04]  /*35360*/  STL.64 [R1+0x10], R96 ;  /* 0x0000106001007387 */ /* 0x000fe80000100a00 */
[----:B------:R4:W-:Y:S02]  /*35370*/  STL.64 [R1+0x18], R98 ;  /* 0x0000186201007387 */ /* 0x0009e40000100a00 */
[C---:B----4-:R-:W-:Y:S02]  /*35380*/  HMMA.1688.F32.TF32 R96, R132.reuse, R172, R92 ;  /* 0x000000ac8460723c */ /* 0x050fe4000008105c */
[----:B------:R-:W3:Y:S04]  /*35390*/  LDL.LU.64 R92, [R1+0x19e0] ;  /* 0x0019e000015c7983 */ /* 0x000ee80000300a00 */
[----:B------:R-:W3:Y:S11]  /*353a0*/  LDL.LU.64 R94, [R1+0x19e8] ;  /* 0x0019e800015e7983 */ /* 0x000ef60000300a00 */
[----:B------:R-:W-:Y:S06]  /*353b0*/  @!UPT UIADD3 URZ, URZ, URZ, URZ ;  /* 0x0000003f3f3ff290 */ /* 0x000fec000fffe03f */
[----:B------:R1:W-:Y:S04]  /*353c0*/  STL.64 [R1], R96 ;  /* 0x0000006001007387 */ /* 0x0003e80000100a00 */
[----:B------:R4:W-:Y:S04]  /*353d0*/  STL.64 [R1+0x8], R98 ;  /* 0x0000086201007387 */ /* 0x0009e80000100a00 */
[----:B-1----:R-:W3:Y:S04]  /*353e0*/  LDL.LU.64 R96, [R1+0x19d0] ;  /* 0x0019d00001607983 */ /* 0x002ee80000300a00 */
[----:B----4-:R-:W4:Y:S01]  /*353f0*/  LDL.LU.64 R98, [R1+0x19d8] ;  /* 0x0019d80001627983 */ /* 0x010f220000300a00 */
[C---:B------:R-:W-:Y:S03]  /*35400*/  HMMA.1688.F32.TF32 R248, R132.reuse, R168, R100 ;  /* 0x000000a884f8723c */ /* 0x040fe60000081064 */
[----:B------:R-:W4:Y:S04]  /*35410*/  LDL.LU.64 R100, [R1+0x19c0] ;  /* 0x0019c00001647983 */ /* 0x000f280000300a00 */
[----:B------:R-:W4:Y:S01]  /*35420*/  LDL.LU.64 R102, [R1+0x19c8] ;  /* 0x0019c80001667983 */ /* 0x000f220000300a00 */
[----:B------:R-:W-:Y:S01]  /*35430*/  MOV R48, R246 ;  /* 0x000000f600307202 */ /* 0x000fe20000000f00 */
[----:B------:R-:W-:Y:S11]  /*35440*/  IMAD.MOV.U32 R49, RZ, RZ, R247 ;  /* 0x000000ffff317224 */ /* 0x000ff600078e00f7 */
[----:B------:R-:W-:Y:S03]  /*35450*/  @!UPT UIADD3 URZ, URZ, URZ, URZ ;  /* 0x0000003f3f3ff290 */ /* 0x000fe6000fffe03f */
[----:B------:R-:W-:Y:S04]  /*35460*/  STL.64 [R1+0x40e8], R250 ;  /* 0x0040e8fa01007387 */ /* 0x000fe80000100a00 */
[----:B------:R-:W-:Y:S04]  /*35470*/  STL.64 [R1+0x40e0], R248 ;  /* 0x0040e0f801007387 */ /* 0x000fe80000100a00 */
[----:B------:R-:W4:Y:S04]  /*35480*/  LDL.LU.64 R204, [R1+0x19b0] ;  /* 0x0019b00001cc7983 */ /* 0x000f280000300a00 */
[----:B------:R-:W4:Y:S01]  /*35490*/  LDL.LU.64 R206, [R1+0x19b8] ;  /* 0x0019b80001ce7983 */ /* 0x000f220000300a00 */
[C---:B------:R-:W-:Y:S08]  /*354a0*/  HMMA.1688.F32.TF32 R244, R132.reuse, R164, R136 ;  /* 0x000000a484f4723c */ /* 0x040ff00000081088 */
[C---:B------:R-:W-:Y:S11]  /*354b0*/  HMMA.1688.F32.TF32 R236, R132.reuse, R160, R104 ;  /* 0x000000a084ec723c */ /* 0x040ff60000081068 */
[----:B------:R-:W-:Y:S04]  /*354c0*/  @!UPT UIADD3 URZ, URZ, URZ, URZ ;  /* 0x0000003f3f3ff290 */ /* 0x000fe8000fffe03f */
[----:B------:R-:W-:Y:S04]  /*354d0*/  STL.64 [R1+0x40f8], R246 ;  /* 0x0040f8f601007387 */ /* 0x000fe80000100a00 */
[----:B------:R-:W-:Y:S04]  /*354e0*/  STL.64 [R1+0x40f0], R244 ;  /* 0x0040f0f401007387 */ /* 0x000fe80000100a00 */
[----:B------:R-:W4:Y:S04]  /*354f0*/  LDL.LU.64 R104, [R1+0x18d0] ;  /* 0x0018d00001687983 */ /* 0x000f280000300a00 */
[----:B------:R-:W4:Y:S04]  /*35500*/  LDL.LU.64 R106, [R1+0x18d8] ;  /* 0x0018d800016a7983 */ /* 0x000f280000300a00 */
[----:B------:R-:W-:Y:S04]  /*35510*/  STL.64 [R1+0x4108], R238 ;  /* 0x004108ee01007387 */ /* 0x000fe80000100a00 */
[----:B------:R-:W-:Y:S04]  /*35520*/  STL.64 [R1+0x4100], R236 ;  /* 0x004100ec01007387 */ /* 0x000fe80000100a00 */
[----:B------:R-:W4:Y:S04]  /*35530*/  LDL.LU.64 R136, [R1+0x18b0] ;  /* 0x0018b00001887983 */ /* 0x000f280000300a00 */
[----:B------:R-:W4:Y:S04]  /*35540*/  LDL.LU.64 R138, [R1+0x18b8] ;  /* 0x0018b800018a7983 */ /* 0x000f280000300a00 */
[----:B------:R-:W4:Y:S04]  /*35550*/  LDL.LU.64 R140, [R1+0x1890] ;  /* 0x00189000018c7983 */ /* 0x000f280000300a00 */
[----:B------:R-:W4:Y:S01]  /*35560*/  LDL.LU.64 R142, [R1+0x1898] ;  /* 0x00189800018e7983 */ /* 0x000f220000300a00 */
[C---:B--2---:R-:W-:Y:S11]  /*35570*/  HMMA.1688.F32.TF32 R88, R132.reuse, R156, R88 ;  /* 0x0000009c8458723c */ /* 0x044ff60000081058 */
[----:B------:R-:W-:Y:S11]  /*35580*/  @!UPT UIADD3 URZ, URZ, URZ, URZ ;  /* 0x0000003f3f3ff290 */ /* 0x000ff6000fffe03f */
[----:B------:R-:W-:Y:S01]  /*35590*/  @!UPT UIADD3 URZ, URZ, URZ, URZ ;  /* 0x0000003f3f3ff290 */ /* 0x000fe2000fffe03f */
[----:B------:R-:W-:Y:S04]  /*355a0*/  STL.64 [R1+0x4118], R90 ;  /* 0x0041185a01007387 */ /* 0x000fe80000100a00 */
[----:B------:R-:W-:Y:S04]  /*355b0*/  STL.64 [R1+0x4110], R88 ;  /* 0x0041105801007387 */ /* 0x000fe80000100a00 */
[----:B------:R-:W2:Y:S04]  /*355c0*/  LDL.LU.64 R196, [R1+0x1880] ;  /* 0x0018800001c47983 */ /* 0x000ea80000300a00 */
[----:B------:R-:W2:Y:S01]  /*355d0*/  LDL.LU.64 R198, [R1+0x1888] ;  /* 0x0018880001c67983 */ /* 0x000ea20000300a00 */
[C---:B---3--:R-:W-:Y:S03]  /*355e0*/  HMMA.1688.F32.TF32 R92, R132.reuse, R152, R92 ;  /* 0x00000098845c723c */ /* 0x048fe6000008105c */
[----:B------:R-:W3:Y:S04]  /*355f0*/  LDL.LU.64 R200, [R1+0x1870] ;  /* 0x0018700001c87983 */ /* 0x000ee80000300a00 */
[----:B------:R-:W3:Y:S11]  /*35600*/  LDL.LU.64 R202, [R1+0x1878] ;  /* 0x0018780001ca7983 */ /* 0x000ef60000300a00 */
[----:B------:R-:W-:Y:S05]  /*35610*/  @!UPT UIADD3 URZ, URZ, URZ, URZ ;  /* 0x0000003f3f3ff290 */ /* 0x000fea000fffe03f */
[----:B------:R-:W-:Y:S04]  /*35620*/  STL.64 [R1+0x4128], R94 ;  /* 0x0041285e01007387 */ /* 0x000fe80000100a00 */
[----:B------:R1:W-:Y:S01]  /*35630*/  STL.64 [R1+0x4120], R92 ;  /* 0x0041205c01007387 */ /* 0x0003e20000100a00 */
[C---:B----4-:R-:W-:Y:S03]  /*35640*/  HMMA.1688.F32.TF32 R96, R132.reuse, R12, R96 ;  /* 0x0000000c8460723c */ /* 0x050fe60000081060 */
[----:B-1----:R-:W4:Y:S04]  /*35650*/  LDL.LU.64 R92, [R1+0x1860] ;  /* 0x00186000015c7983 */ /* 0x002f280000300a00 */
[----:B------:R-:W4:Y:S11]  /*35660*/  LDL.LU.64 R94, [R1+0x1868] ;  /* 0x00186800015e7983 */ /* 0x000f360000300a00 */
[----:B------:R-:W-:Y:S05]  /*35670*/  @!UPT UIADD3 URZ, URZ, URZ, URZ ;  /* 0x0000003f3f3ff290 */ /* 0x000fea000fffe03f */
[----:B------:R-:W-:Y:S04]  /*35680*/  STL.64 [R1+0x4138], R98 ;  /* 0x0041386201007387 */ /* 0x000fe80000100a00 */
[----:B------:R1:W-:Y:S04]  /*35690*/  STL.64 [R1+0x4130], R96 ;  /* 0x0041306001007387 */ /* 0x0003e80000100a00 */
[----:B------:R-:W4:Y:S04]  /*356a0*/  LDL.LU.64 R88, [R1+0x1850] ;  /* 0x0018500001587983 */ /* 0x000f280000300a00 */
[----:B------:R-:W4:Y:S01]  /*356b0*/  LDL.LU.64 R90, [R1+0x1858] ;  /* 0x00185800015a7983 */ /* 0x000f220000300a00 */
[C---:B------:R-:W-:Y:S11]  /*356c0*/  HMMA.1688.F32.TF32 R100, R132.reuse, R8, R100 ;  /* 0x000000088464723c */ /* 0x040ff60000081064 */
[----:B------:R-:W-:Y:S11]  /*356d0*/  @!UPT UIADD3 URZ, URZ, URZ, URZ ;  /* 0x0000003f3f3ff290 */ /* 0x000ff6000fffe03f */
[----:B------:R-:W-:Y:S01]  /*356e0*/  @!UPT UIADD3 URZ, URZ, URZ, URZ ;  /* 0x0000003f3f3ff290 */ /* 0x000fe2000fffe03f */
[----:B------:R-:W-:Y:S04]  /*356f0*/  STL.64 [R1+0x4148], R102 ;  /* 0x0041486601007387 */ /* 0x000fe80000100a00 */
[----:B------:R-:W-:Y:S04]  /*35700*/  STL.64 [R1+0x4140], R100 ;  /* 0x0041406401007387 */ /* 0x000fe80000100a00 */
[----:B-1----:R-:W4:Y:S04]  /*35710*/  LDL.LU.64 R96, [R1+0x1840] ;  /* 0x0018400001607983 */ /* 0x002f280000300a00 */
[----:B------:R-:W4:Y:S01]  /*35720*/  LDL.LU.64 R98, [R1+0x1848] ;  /* 0x0018480001627983 */ /* 0x000f220000300a00 */
[----:B------:R-:W-:Y:S11]  /*35730*/  HMMA.1688.F32.TF32 R132, R132, R4, R204 ;  /* 0x000000048484723c */ /* 0x000ff600000810cc */
[----:B------:R-:W-:Y:S11]  /*35740*/  @!UPT UIADD3 URZ, URZ, URZ, URZ ;  /* 0x0000003f3f3ff290 */ /* 0x000ff6000fffe03f */
[----:B------:R-:W-:Y:S01]  /*35750*/  @!UPT UIADD3 URZ, URZ, URZ, URZ ;  /* 0x0000003f3f3ff290 */ /* 0x000fe2000fffe03f */
[----:B------:R-:W-:Y:S04]  /*35760*/  STL.64 [R1+0x4158], R134 ;  /* 0x0041588601007387 */ /* 0x000fe80000100a00 */
[----:B------:R1:W-:Y:S04]  /*35770*/  STL.64 [R1+0x4150], R132 ;  /* 0x0041508401007387 */ /* 0x0003e80000100a00 */
[----:B-1----:R-:W4:Y:S04]  /*35780*/  LDL.LU.64 R132, [R1+0x1830] ;  /* 0x0018300001847983 */ /* 0x002f280000300a00 */
[----:B------:R-:W4:Y:S01]  /*35790*/  LDL.LU.64 R134, [R1+0x1838] ;  /* 0x0018380001867983 */ /* 0x000f220000300a00 */
[C---:B------:R-:W-:Y:S08]  /*357a0*/  HMMA.1688.F32.TF32 R104, R128.reuse, R192, R104 ;  /* 0x000000c08068723c */ /* 0x040ff00000081068 */
[C---:B------:R-:W-:Y:S08]  /*357b0*/  HMMA.1688.F32.TF32 R136, R128.reuse, R188, R136 ;  /* 0x000000bc8088723c */ /* 0x040ff00000081088 */
[C---:B------:R-:W-:Y:S07]  /*357c0*/  HMMA.1688.F32.TF32 R140, R128.reuse, R184, R140 ;  /* 0x000000b8808c723c */ /* 0x040fee000008108c */
[----:B------:R-:W-:Y:S04]  /*357d0*/  STL.64 [R1+0x4058], R106 ;  /* 0x0040586a01007387 */ /* 0x000fe80000100a00 */
[----:B------:R-:W-:Y:S04]  /*357e0*/  STL.64 [R1+0x4050], R104 ;  /* 0x0040506801007387 */ /* 0x000fe80000100a00 */
[----:B------:R-:W-:Y:S04]  /*357f0*/  STL.64 [R1+0x4068], R138 ;  /* 0x0040688a01007387 */ /* 0x000fe80000100a00 */
[----:B------:R-:W-:Y:S04]  /*35800*/  STL.64 [R1+0x4060], R136 ;  /* 0x0040608801007387 */ /* 0x000fe80000100a00 */
[----:B------:R-:W-:Y:S04]  /*35810*/  STL.64 [R1+0x4078], R142 ;  /* 0x0040788e01007387 */ /* 0x000fe80000100a00 */
[----:B------:R-:W-:Y:S01]  /*35820*/  STL.64 [R1+0x4070], R140 ;  /* 0x0040708c01007387 */ /* 0x000fe20000100a00 */
[C---:B--2---:R-:W-:Y:S08]  /*35830*/  HMMA.1688.F32.TF32 R196, R128.reuse, R180, R196 ;  /* 0x000000b480c4723c */ /* 0x044ff000000810c4 */
[C---:B---3--:R-:W-:Y:S11]  /*35840*/  HMMA.1688.F32.TF32 R200, R128.reuse, R176, R200 ;  /* 0x000000b080c8723c */ /* 0x048ff600000810c8 */
[----:B------:R-:W-:Y:S04]  /*35850*/  @!UPT UIADD3 URZ, URZ, URZ, URZ ;  /* 0x0000003f3f3ff290 */ /* 0x000fe8000fffe03f */
[----:B------:R-:W-:Y:S04]  /*35860*/  STL.64 [R1+0x4088], R198 ;  /* 0x004088c601007387 */ /* 0x000fe80000100a00 */
[----:B------:R-:W-:Y:S04]  /*35870*/  STL.64 [R1+0x4080], R196 ;  /* 0x004080c401007387 */ /* 0x000fe80000100a00 */
[----:B------:R-:W2:Y:S04]  /*35880*/  LDL.LU.64 R100, [R1+0x1820] ;  /* 0x0018200001647983 */ /* 0x000ea80000300a00 */
[----:B------:R-:W2:Y:S04]  /*35890*/  LDL.LU.64 R102, [R1+0x1828] ;  /* 0x0018280001667983 */ /* 0x000ea80000300a00 */
[----:B------:R-:W-:Y:S04]  /*358a0*/  STL.64 [R1+0x4098], R202 ;  /* 0x004098ca01007387 */ /* 0x000fe80000100a00 */
[----:B------:R1:W-:Y:S01]  /*358b0*/  STL.64 [R1+0x4090], R200 ;  /* 0x004090c801007387 */ /* 0x0003e20000100a00 */
[C---:B----4-:R-:W-:Y:S03]  /*358c0*/  HMMA.1688.F32.TF32 R204, R128.reuse, R172, R92 ;  /* 0x000000ac80cc723c */ /* 0x050fe6000008105c */
[----:B------:R-:W3:Y:S04]  /*358d0*/  LDL.LU.64 R92, [R1+0x1810] ;  /* 0x00181000015c7983 */ /* 0x000ee80000300a00 */
[----:B------:R-:W3:Y:S11]  /*358e0*/  LDL.LU.64 R94, [R1+0x1818] ;  /* 0x00181800015e7983 */ /* 0x000ef60000300a00 */
[----:B------:R-:W-:Y:S05]  /*358f0*/  @!UPT UIADD3 URZ, URZ, URZ, URZ ;  /* 0x0000003f3f3ff290 */ /* 0x000fea000fffe03f */
[----:B------:R-:W-:Y:S01]  /*35900*/  STL.64 [R1+0x40a8], R206 ;  /* 0x0040a8ce01007387 */ /* 0x000fe20000100a00 */
[C---:B------:R-:W-:Y:S03]  /*35910*/  HMMA.1688.F32.TF32 R208, R128.reuse, R168, R88 ;  /* 0x000000a880d0723c */ /* 0x040fe60000081058 */
[----:B------:R-:W-:Y:S04]  /*35920*/  STL.64 [R1+0x40a0], R204 ;  /* 0x0040a0cc01007387 */ /* 0x000fe80000100a00 */
[----:B------:R-:W4:Y:S04]  /*35930*/  LDL.LU.64 R88, [R1+0x1800] ;  /* 0x0018000001587983 */ /* 0x000f280000300a00 */
[----:B------:R-:W4:Y:S01]  /*35940*/  LDL.LU.64 R90, [R1+0x1808] ;  /* 0x00180800015a7983 */ /* 0x000f220000300a00 */
[C---:B------:R-:W-:Y:S11]  /*35950*/  HMMA.1688.F32.TF32 R212, R128.reuse, R164, R96 ;  /* 0x000000a480d4723c */ /* 0x040ff60000081060 */
[----:B------:R-:W-:Y:S04]  /*35960*/  STL.64 [R1+0x40b8], R210 ;  /* 0x0040b8d201007387 */ /* 0x000fe80000100a00 */
[----:B------:R-:W-:Y:S04]  /*35970*/  STL.64 [R1+0x40b0], R208 ;  /* 0x0040b0d001007387 */ /* 0x000fe80000100a00 */
[----:B------:R-:W4:Y:S04]  /*35980*/  LDL.LU.64 R96, [R1+0x17f0] ;  /* 0x0017f00001607983 */ /* 0x000f280000300a00 */
[----:B------:R-:W4:Y:S04]  /*35990*/  LDL.LU.64 R98, [R1+0x17f8] ;  /* 0x0017f80001627983 */ /* 0x000f280000300a00 */
[----:B------:R-:W-:Y:S04]  /*359a0*/  STL.64 [R1+0x40c8], R214 ;  /* 0x0040c8d601007387 */ /* 0x000fe80000100a00 */
[----:B------:R-:W-:Y:S04]  /*359b0*/  STL.64 [R1+0x40c0], R212 ;  /* 0x0040c0d401007387 */ /* 0x000fe80000100a00 */
[----:B-1----:R-:W4:Y:S04]  /*359c0*/  LDL.LU.64 R200, [R1+0x17e0] ;  /* 0x0017e00001c87983 */ /* 0x002f280000300a00 */
[----:B------:R-:W4:Y:S04]  /*359d0*/  LDL.LU.64 R202, [R1+0x17e8] ;  /* 0x0017e80001ca7983 */ /* 0x000f280000300a00 */
[----:B------:R-:W4:Y:S04]  /*359e0*/  LDL.LU.64 R196, [R1+0x1650] ;  /* 0x0016500001c47983 */ /* 0x000f280000300a00 */
[----:B------:R-:W4:Y:S01]  /*359f0*/  LDL.LU.64 R198, [R1+0x1658] ;  /* 0x0016580001c67983 */ /* 0x000f220000300a00 */
[----:B------:R-:W-:Y:S03]  /*35a00*/  HMMA.1688.F32.TF32 R216, R128, R160, R132 ;  /* 0x000000a080d8723c */ /* 0x000fe60000081084 */
[----:B------:R-:W4:Y:S04]  /*35a10*/  LDL.LU.64 R140, [R1+0x1640] ;  /* 0x00164000018c7983 */ /* 0x000f280000300a00 */
[----:B------:R-:W4:Y:S04]  /*35a20*/  LDL.LU.64 R142, [R1+0x1648] ;  /* 0x00164800018e7983 */ /* 0x000f280000300a00 */
[----:B------:R-:W4:Y:S04]  /*35a30*/  LDL.LU.64 R136, [R1+0x1630] ;  /* 0x0016300001887983 */ /* 0x000f280000300a00 */
[----:B------:R-:W4:Y:S04]  /*35a40*/  LDL.LU.64 R138, [R1+0x1638] ;  /* 0x00163800018a7983 */ /* 0x000f280000300a00 */
[----:B------:R-:W4:Y:S04]  /*35a50*/  LDL.LU.64 R132, [R1+0x1620] ;  /* 0x0016200001847983 */ /* 0x000f280000300a00 */
[----:B------:R-:W4:Y:S04]  /*35a60*/  LDL.LU.64 R134, [R1+0x1628] ;  /* 0x0016280001867983 */ /* 0x000f280000300a00 */
[----:B------:R-:W-:Y:S04]  /*35a70*/  STL.64 [R1+0x40d8], R218 ;  /* 0x0040d8da01007387 */ /* 0x000fe80000100a00 */
[----:B------:R-:W-:Y:S04]  /*35a80*/  STL.64 [R1+0x40d0], R216 ;  /* 0x0040d0d801007387 */ /* 0x000fe80000100a00 */
[----:B------:R-:W4:Y:S04]  /*35a90*/  LDL.LU.64 R104, [R1+0x1610] ;  /* 0x0016100001687983 */ /* 0x000f280000300a00 */
[----:B------:R-:W4:Y:S01]  /*35aa0*/  LDL.LU.64 R106, [R1+0x1618] ;  /* 0x00161800016a7983 */ /* 0x000f220000300a00 */
[----:B------:R-:W-:-:S02]  /*35ab0*/  IMAD.MOV.U32 R25, RZ, RZ, R224 ;  /* 0x000000ffff197224 */ /* 0x000fc400078e00e0 */
[----:B------:R-:W-:Y:S02]  /*35ac0*/  IMAD.MOV.U32 R24, RZ, RZ, R225 ;  /* 0x000000ffff187224 */ /* 0x000fe400078e00e1 */
[----:B------:R-:W-:Y:S02]  /*35ad0*/  IMAD.MOV.U32 R21, RZ, RZ, R226 ;  /* 0x000000ffff157224 */ /* 0x000fe400078e00e2 */
[----:B------:R-:W-:Y:S01]  /*35ae0*/  IMAD.MOV.U32 R20, RZ, RZ, R227 ;  /* 0x000000ffff147224 */ /* 0x000fe200078e00e3 */
[C---:B--2---:R-:W-:Y:S01]  /*35af0*/  HMMA.1688.F32.TF32 R220, R128.reuse, R156, R100 ;  /* 0x0000009c80dc723c */ /* 0x044fe20000081064 */
[----:B------:R-:W2:Y:S04]  /*35b00*/  LDL.LU.64 R100, [R1+0x1600] ;  /* 0x0016000001647983 */ /* 0x000ea80000300a00 */
[----:B------:R-:W2:Y:S03]  /*35b10*/  LDL.LU.64 R102, [R1+0x1608] ;  /* 0x0016080001667983 */ /* 0x000ea60000300a00 */
[C---:B---3--:R-:W-:Y:S11]  /*35b20*/  HMMA.1688.F32.TF32 R224, R128.reuse, R152, R92 ;  /* 0x0000009880e0723c */ /* 0x048ff6000008105c */
[----:B------:R-:W-:Y:S04]  /*35b30*/  @!UPT UIADD3 URZ, URZ, URZ, URZ ;  /* 0x0000003f3f3ff290 */ /* 0x000fe8000fffe03f */
[----:B------:R-:W-:Y:S04]  /*35b40*/  STL.64 [R1+0x4168], R222 ;  /* 0x004168de01007387 */ /* 0x000fe80000100a00 */
[----:B------:R-:W-:Y:S04]  /*35b50*/  STL.64 [R1+0x4160], R220 ;  /* 0x004160dc01007387 */ /* 0x000fe80000100a00 */
[----:B------:R-:W3:Y:S04]  /*35b60*/  LDL.LU.64 R92, [R1+0x15f0] ;  /* 0x0015f000015c7983 */ /* 0x000ee80000300a00 */
[----:B------:R-:W3:Y:S04]  /*35b70*/  LDL.LU.64 R94, [R1+0x15f8] ;  /* 0x0015f800015e7983 */ /* 0x000ee80000300a00 */
[----:B------:R-:W-:Y:S04]  /*35b80*/  STL.64 [R1+0x4178], R226 ;  /* 0x004178e201007387 */ /* 0x000fe80000100a00 */
[----:B------:R-:W-:Y:S01]  /*35b90*/  STL.64 [R1+0x4170], R224 ;  /* 0x004170e001007387 */ /* 0x000fe20000100a00 */
[C---:B----4-:R-:W-:Y:S03]  /*35ba0*/  HMMA.1688.F32.TF32 R228, R128.reuse, R12, R88 ;  /* 0x0000000c80e4723c */ /* 0x050fe60000081058 */
[----:B------:R-:W4:Y:S04]  /*35bb0*/  LDL.LU.64 R88, [R1+0x15e0] ;  /* 0x0015e00001587983 */ /* 0x000f280000300a00 */
[----:B------:R-:W4:Y:S11]  /*35bc0*/  LDL.LU.64 R90, [R1+0x15e8] ;  /* 0x0015e800015a7983 */ /* 0x000f360000300a00 */
[----:B------:R-:W-:Y:S05]  /*35bd0*/  @!UPT UIADD3 URZ, URZ, URZ, URZ ;  /* 0x0000003f3f3ff290 */ /* 0x000fea000fffe03f */
[----:B------:R-:W-:Y:S04]  /*35be0*/  STL.64 [R1+0x4188], R230 ;  /* 0x004188e601007387 */ /* 0x000fe80000100a00 */
[----:B------:R-:W-:Y:S01]  /*35bf0*/  STL.64 [R1+0x4180], R228 ;  /* 0x004180e401007387 */ /* 0x000fe20000100a00 */
[C---:B------:R-:W-:Y:S03]  /*35c00*/  HMMA.1688.F32.TF32 R232, R128.reuse, R8, R96 ;  /* 0x0000000880e8723c */ /* 0x040fe60000081060 */
[----:B------:R-:W4:Y:S04]  /*35c10*/  LDL.LU.64 R96, [R1+0x15d0] ;  /* 0x0015d00001607983 */ /* 0x000f280000300a00 */
[----:B------:R-:W4:Y:S01]  /*35c20*/  LDL.LU.64 R98, [R1+0x15d8] ;  /* 0x0015d80001627983 */ /* 0x000f220000300a00 */
[----:B------:R-:W-:Y:S11]  /*35c30*/  HMMA.1688.F32.TF32 R128, R128, R4, R200 ;  /* 0x000000048080723c */ /* 0x000ff600000810c8 */
[----:B------:R-:W-:Y:S04]  /*35c40*/  @!UPT UIADD3 URZ, URZ, URZ, URZ ;  /* 0x0000003f3f3ff290 */ /* 0x000fe8000fffe03f */
[----:B------:R-:W-:Y:S04]  /*35c50*/  STL.64 [R1+0x4198], R234 ;  /* 0x004198ea01007387 */ /* 0x000fe80000100a00 */
[----:B------:R-:W-:Y:S01]  /*35c60*/  STL.64 [R1+0x4190], R232 ;  /* 0x004190e801007387 */ /* 0x000fe20000100a00 */
[C---:B------:R-:W-:Y:S03]  /*35c70*/  HMMA.1688.F32.TF32 R196, R124.reuse, R192, R196 ;  /* 0x000000c07cc4723c */ /* 0x040fe600000810c4 */
[----:B------:R-:W-:Y:S04]  /*35c80*/  STL.64 [R1+0x41a8], R130 ;  /* 0x0041a88201007387 */ /* 0x000fe80000100a00 */
[----:B------:R1:W-:Y:S02]  /*35c90*/  STL.64 [R1+0x41a0], R128 ;  /* 0x0041a08001007387 */ /* 0x0003e40000100a00 */
[C---:B-1----:R-:W-:Y:S11]  /*35ca0*/  HMMA.1688.F32.TF32 R128, R124.reuse, R188, R140 ;  /* 0x000000bc7c80723c */ /* 0x042ff6000008108c */
[----:B------:R-:W-:Y:S03]  /*35cb0*/  @!UPT UIADD3 URZ, URZ, URZ, URZ ;  /* 0x0000003f3f3ff290 */ /* 0x000fe6000fffe03f */
[----:B------:R-:W-:Y:S04]  /*35cc0*/  STL.64 [R1+0x940], R196 ;  /* 0x000940c401007387 */ /* 0x000fe80000100a00 */
[----:B------:R-:W-:Y:S01]  /*35cd0*/  STL.64 [R1+0x948], R198 ;  /* 0x000948c601007387 */ /* 0x000fe20000100a00 */
[C---:B------:R-:W-:Y:S08]  /*35ce0*/  HMMA.1688.F32.TF32 R136, R124.reuse, R184, R136 ;  /* 0x000000b87c88723c */ /* 0x040ff00000081088 */
[C---:B------:R-:W-:Y:S01]  /*35cf0*/  HMMA.1688.F32.TF32 R132, R124.reuse, R180, R132 ;  /* 0x000000b47c84723c */ /* 0x040fe20000081084 */
[----:B------:R-:W-:Y:S04]  /*35d00*/  STL.64 [R1+0x930], R128 ;  /* 0x0009308001007387 */ /* 0x000fe80000100a00 */
[----:B------:R1:W-:Y:S03]  /*35d10*/  STL.64 [R1+0x938], R130 ;  /* 0x0009388201007387 */ /* 0x0003e60000100a00 */
[C---:B-1----:R-:W-:Y:S07]  /*35d20*/  HMMA.1688.F32.TF32 R128, R124.reuse, R176, R104 ;  /* 0x000000b07c80723c */ /* 0x042fee0000081068 */
[----:B------:R-:W-:Y:S04]  /*35d30*/  STL.64 [R1+0x920], R136 ;  /* 0x0009208801007387 */ /* 0x000fe80000100a00 */
[----:B------:R-:W-:Y:S04]  /*35d40*/  STL.64 [R1+0x928], R138 ;  /* 0x0009288a01007387 */ /* 0x000fe80000100a00 */
[----:B------:R-:W-:Y:S04]  /*35d50*/  STL.64 [R1+0x910], R132 ;  /* 0x0009108401007387 */ /* 0x000fe80000100a00 */
[----:B------:R-:W-:Y:S04]  /*35d60*/  STL.64 [R1+0x918], R134 ;  /* 0x0009188601007387 */ /* 0x000fe80000100a00 */
[----:B------:R-:W-:Y:S04]  /*35d70*/  STL.64 [R1+0x900], R128 ;  /* 0x0009008001007387 */ /* 0x000fe80000100a00 */
[----:B------:R-:W-:Y:S01]  /*35d80*/  STL.64 [R1+0x908], R130 ;  /* 0x0009088201007387 */ /* 0x000fe20000100a00 */
[C---:B--2---:R-:W-:Y:S08]  /*35d90*/  HMMA.1688.F32.TF32 R104, R124.reuse, R172, R100 ;  /* 0x000000ac7c68723c */ /* 0x044ff00000081064 */
[C---:B---3--:R-:W-:Y:S01]  /*35da0*/  HMMA.1688.F32.TF32 R100, R124.reuse, R168, R92 ;  /* 0x000000a87c64723c */ /* 0x048fe2000008105c */
[----:B------:R-:W2:Y:S11]  /*35db0*/  LDL.LU.64 R92, [R1+0x15c0] ;  /* 0x0015c000015c7983 */ /* 0x000eb60000300a00 */
[----:B------:R-:W-:Y:S03]  /*35dc0*/  @!UPT UIADD3 URZ, URZ, URZ, URZ ;  /* 0x0000003f3f3ff290 */ /* 0x000fe6000fffe03f */
[----:B------:R-:W-:Y:S04]  /*35dd0*/  STL.64 [R1+0x8f0], R104 ;  /* 0x0008f06801007387 */ /* 0x000fe80000100a00 */
[----:B------:R-:W-:Y:S04]  /*35de0*/  STL.64 [R1+0x8f8], R106 ;  /* 0x0008f86a01007387 */ /* 0x000fe80000100a00 */
[----:B------:R-:W2:Y:S04]  /*35df0*/  LDL.LU.64 R94, [R1+0x15c8] ;  /* 0x0015c800015e7983 */ /* 0x000ea80000300a00 */
[----:B------:R-:W-:Y:S04]  /*35e00*/  STL.64 [R1+0x8e0], R100 ;  /* 0x0008e06401007387 */ /* 0x000fe80000100a00 */
[----:B------:R4:W-:Y:S02]  /*35e10*/  STL.64 [R1+0x8e8], R102 ;  /* 0x0008e86601007387 */ /* 0x0009e40000100a00 */
[C---:B----4-:R-:W-:Y:S02]  /*35e20*/  HMMA.1688.F32.TF32 R100, R124.reuse, R164, R88 ;  /* 0x000000a47c64723c */ /* 0x050fe40000081058 */
[----:B------:R-:W3:Y:S04]  /*35e30*/  LDL.LU.64 R88, [R1+0x15b0] ;  /* 0x0015b00001587983 */ /* 0x000ee80000300a00 */
[----:B------:R-:W3:Y:S02]  /*35e40*/  LDL.LU.64 R90, [R1+0x15b8] ;  /* 0x0015b800015a7983 */ /* 0x000ee40000300a00 */
[C---:B------:R-:W-:Y:S11]  /*35e50*/  HMMA.1688.F32.TF32 R96, R124.reuse, R160, R96 ;  /* 0x000000a07c60723c */ /* 0x040ff60000081060 */
[----:B------:R-:W-:Y:S04]  /*35e60*/  @!UPT UIADD3 URZ, URZ, URZ, URZ ;  /* 0x0000003f3f3ff290 */ /* 0x000fe8000fffe03f */
[----:B------:R1:W-:Y:S04]  /*35e70*/  STL.64 [R1+0x8d0], R100 ;  /* 0x0008d06401007387 */ /* 0x0003e80000100a00 */
[----:B------:R4:W-:Y:S04]  /*35e80*/  STL.64 [R1+0x8d8], R102 ;  /* 0x0008d86601007387 */ /* 0x0009e80000100a00 */
[----:B------:R-:W3:Y:S04]  /*35e90*/  LDL.LU.64 R208, [R1+0x15a0] ;  /* 0x0015a00001d07983 */ /* 0x000ee80000300a00 */
[----:B------:R-:W3:Y:S04]  /*35ea0*/  LDL.LU.64 R210, [R1+0x15a8] ;  /* 0x0015a80001d27983 */ /* 0x000ee80000300a00 */
        /* <DEDUP_REMOVED lines=19> */
[----:B----4-:R-:W4:Y:S04]  /*35fe0*/  LDL.LU.64 R102, [R1+0x1428] ;  /* 0x0014280001667983 */ /* 0x010f280000300a00 */
        /* <DEDUP_REMOVED lines=13> */
[----:B------:R-:W-:Y:S08]  /*360c0*/  HMMA.1688.F32.TF32 R124, R124, R4, R200 ;  /* 0x000000047c7c723c */ /* 0x000ff000000810c8 */
[C---:B------:R-:W-:Y:S08]  /*360d0*/  HMMA.1688.F32.TF32 R200, R120.reuse, R192, R196 ;  /* 0x000000c078c8723c */ /* 0x040ff000000810c4 */
[C---:B------:R-:W-:Y:S08]  /*360e0*/  HMMA.1688.F32.TF32 R196, R120.reuse, R188, R140 ;  /* 0x000000bc78c4723c */ /* 0x040ff0000008108c */
[C---:B------:R-:W-:Y:S08]  /*360f0*/  HMMA.1688.F32.TF32 R140, R120.reuse, R184, R136 ;  /* 0x000000b8788c723c */ /* 0x040ff00000081088 */
[C---:B------:R-:W-:Y:S08]  /*36100*/  HMMA.1688.F32.TF32 R136, R120.reuse, R180, R132 ;  /* 0x000000b47888723c */ /* 0x040ff00000081084 */
[C---:B------:R-:W-:Y:S01]  /*36110*/  HMMA.1688.F32.TF32 R132, R120.reuse, R176, R128 ;  /* 0x000000b07884723c */ /* 0x040fe20000081080 */
[----:B------:R-:W-:Y:S07]  /*36120*/  STL.64 [R1+0x890], R212 ;  /* 0x000890d401007387 */ /* 0x000fee0000100a00 */
[C---:B------:R-:W-:Y:S01]  /*36130*/  HMMA.1688.F32.TF32 R128, R120.reuse, R172, R104 ;  /* 0x000000ac7880723c */ /* 0x040fe20000081068 */
[----:B------:R-:W-:Y:S07]  /*36140*/  STL.64 [R1+0x898], R214 ;  /* 0x000898d601007387 */ /* 0x000fee0000100a00 */
[C---:B----4-:R-:W-:Y:S01]  /*36150*/  HMMA.1688.F32.TF32 R104, R120.reuse, R168, R100 ;  /* 0x000000a87868723c */ /* 0x050fe20000081064 */
[----:B------:R-:W-:Y:S07]  /*36160*/  STL.64 [R1+0x840], R208 ;  /* 0x000840d001007387 */ /* 0x000fee0000100a00 */
[C---:B------:R-:W-:Y:S01]  /*36170*/  HMMA.1688.F32.TF32 R100, R120.reuse, R164, R96 ;  /* 0x000000a47864723c */ /* 0x040fe20000081060 */
        /* <DEDUP_REMOVED lines=20> */
[----:B------:R2:W-:Y:S02]  /*362c0*/  STL.64 [R1+0xb78], R102 ;  /* 0x000b786601007387 */ /* 0x0005e40000100a00 */
[C---:B--2---:R-:W-:Y:S02]  /*362d0*/  HMMA.1688.F32.TF32 R100, R120.reuse, R160, R92 ;  /* 0x000000a07864723c */ /* 0x044fe4000008105c */
[----:B------:R-:W2:Y:S04]  /*362e0*/  LDL.LU.64 R92, [R1+0x13d0] ;  /* 0x0013d000015c7983 */ /* 0x000ea80000300a00 */
[----:B------:R-:W2:Y:S11]  /*362f0*/  LDL.LU.64 R94, [R1+0x13d8] ;  /* 0x0013d800015e7983 */ /* 0x000eb60000300a00 */
[----:B------:R-:W-:Y:S06]  /*36300*/  @!UPT UIADD3 URZ, URZ, URZ, URZ ;  /* 0x0000003f3f3ff290 */ /* 0x000fec000fffe03f */
[----:B------:R-:W-:Y:S04]  /*36310*/  STL.64 [R1+0xb60], R100 ;  /* 0x000b606401007387 */ /* 0x000fe80000100a00 */
[----:B------:R-:W-:Y:S04]  /*36320*/  STL.64 [R1+0xb68], R102 ;  /* 0x000b686601007387 */ /* 0x000fe80000100a00 */
[----:B------:R-:W2:Y:S04]  /*36330*/  LDL.LU.64 R200, [R1+0x13c0] ;  /* 0x0013c00001c87983 */ /* 0x000ea80000300a00 */
[----:B------:R-:W2:Y:S01]  /*36340*/  LDL.LU.64 R202, [R1+0x13c8] ;  /* 0x0013c80001ca7983 */ /* 0x000ea20000300a00 */
[C---:B---3--:R-:W-:Y:S11]  /*36350*/  HMMA.1688.F32.TF32 R88, R120.reuse, R156, R88 ;  /* 0x0000009c7858723c */ /* 0x048ff60000081058 */
[----:B------:R-:W-:Y:S11]  /*36360*/  @!UPT UIADD3 URZ, URZ, URZ, URZ ;  /* 0x0000003f3f3ff290 */ /* 0x000ff6000fffe03f */
[----:B------:R-:W-:Y:S01]  /*36370*/  @!UPT UIADD3 URZ, URZ, URZ, URZ ;  /* 0x0000003f3f3ff290 */ /* 0x000fe2000fffe03f */
[----:B------:R1:W-:Y:S04]  /*36380*/  STL.64 [R1+0xb50], R88 ;  /* 0x000b505801007387 */ /* 0x0003e80000100a00 */
[----:B------:R3:W-:Y:S04]  /*36390*/  STL.64 [R1+0xb58], R90 ;  /* 0x000b585a01007387 */ /* 0x0007e80000100a00 */
[----:B------:R-:W2:Y:S04]  /*363a0*/  LDL.LU.64 R196, [R1+0x13b0] ;  /* 0x0013b00001c47983 */ /* 0x000ea80000300a00 */
[----:B------:R-:W2:Y:S04]  /*363b0*/  LDL.LU.64 R198, [R1+0x13b8] ;  /* 0x0013b80001c67983 */ /* 0x000ea80000300a00 */
[----:B-1----:R-:W2:Y:S04]  /*363c0*/  LDL.LU.64 R88, [R1+0x13a0] ;  /* 0x0013a00001587983 */ /* 0x002ea80000300a00 */
[----:B---3--:R-:W3:Y:S04]  /*363d0*/  LDL.LU.64 R90, [R1+0x13a8] ;  /* 0x0013a800015a7983 */ /* 0x008ee80000300a00 */
        /* <DEDUP_REMOVED lines=12> */
[C---:B----4-:R-:W-:Y:S03]  /*364a0*/  HMMA.1688.F32.TF32 R204, R120.reuse, R152, R96 ;  /* 0x0000009878cc723c */ /* 0x050fe60000081060 */
[----:B------:R-:W4:Y:S04]  /*364b0*/  LDL.LU.64 R96, [R1+0x1310] ;  /* 0x0013100001607983 */ /* 0x000f280000300a00 */
[----:B------:R-:W4:Y:S11]  /*364c0*/  LDL.LU.64 R98, [R1+0x1318] ;  /* 0x0013180001627983 */ /* 0x000f360000300a00 */
[----:B------:R-:W-:Y:S05]  /*364d0*/  @!UPT UIADD3 URZ, URZ, URZ, URZ ;  /* 0x0000003f3f3ff290 */ /* 0x000fea000fffe03f */
[----:B------:R-:W-:Y:S04]  /*364e0*/  STL.64 [R1+0xb40], R204 ;  /* 0x000b40cc01007387 */ /* 0x000fe80000100a00 */
[----:B------:R2:W-:Y:S02]  /*364f0*/  STL.64 [R1+0xb48], R206 ;  /* 0x000b48ce01007387 */ /* 0x0005e40000100a00 */
[C---:B--2---:R-:W-:Y:S02]  /*36500*/  HMMA.1688.F32.TF32 R204, R120.reuse, R12, R92 ;  /* 0x0000000c78cc723c */ /* 0x044fe4000008105c */
[----:B------:R-:W2:Y:S04]  /*36510*/  LDL.LU.64 R92, [R1+0x12f0] ;  /* 0x0012f000015c7983 */ /* 0x000ea80000300a00 */
[----:B------:R-:W2:Y:S02]  /*36520*/  LDL.LU.64 R94, [R1+0x12f8] ;  /* 0x0012f800015e7983 */ /* 0x000ea40000300a00 */
[C---:B------:R-:W-:Y:S11]  /*36530*/  HMMA.1688.F32.TF32 R200, R120.reuse, R8, R200 ;  /* 0x0000000878c8723c */ /* 0x040ff600000810c8 */
[----:B------:R-:W-:Y:S04]  /*36540*/  @!UPT UIADD3 URZ, URZ, URZ, URZ ;  /* 0x0000003f3f3ff290 */ /* 0x000fe8000fffe03f */
[----:B------:R-:W-:Y:S04]  /*36550*/  STL.64 [R1+0xb30], R204 ;  /* 0x000b30cc01007387 */ /* 0x000fe80000100a00 */
[----:B------:R-:W-:Y:S04]  /*36560*/  STL.64 [R1+0xb38], R206 ;  /* 0x000b38ce01007387 */ /* 0x000fe80000100a00 */
[----:B------:R-:W-:Y:S04]  /*36570*/  STL.64 [R1+0xb20], R200 ;  /* 0x000b20c801007387 */ /* 0x000fe80000100a00 */
[----:B------:R-:W-:Y:S01]  /*36580*/  STL.64 [R1+0xb28], R202 ;  /* 0x000b28ca01007387 */ /* 0x000fe20000100a00 */
[----:B------:R-:W-:Y:S08]  /*36590*/  HMMA.1688.F32.TF32 R120, R120, R4, R196 ;  /* 0x000000047878723c */ /* 0x000ff000000810c4 */
[C---:B---3--:R-:W-:Y:S01]  /*365a0*/  HMMA.1688.F32.TF32 R196, R116.reuse, R192, R88 ;  /* 0x000000c074c4723c */ /* 0x048fe20000081058 */
[----:B------:R-:W3:Y:S04]  /*365b0*/  LDL.LU.64 R88, [R1+0x12b0] ;  /* 0x0012b00001587983 */ /* 0x000ee80000300a00 */
[----:B------:R-:W3:Y:S03]  /*365c0*/  LDL.LU.64 R90, [R1+0x12b8] ;  /* 0x0012b800015a7983 */ /* 0x000ee60000300a00 */
[C---:B------:R-:W-:Y:S08]  /*365d0*/  HMMA.1688.F32.TF32 R140, R116.reuse, R188, R140 ;  /* 0x000000bc748c723c */ /* 0x040ff0000008108c */
[C---:B------:R-:W-:Y:S08]  /*365e0*/  HMMA.1688.F32.TF32 R136, R116.reuse, R184, R136 ;  /* 0x000000b87488723c */ /* 0x040ff00000081088 */
[C---:B------:R-:W-:Y:S08]  /*365f0*/  HMMA.1688.F32.TF32 R132, R116.reuse, R180, R132 ;  /* 0x000000b47484723c */ /* 0x040ff00000081084 */
[C---:B------:R-:W-:Y:S08]  /*36600*/  HMMA.1688.F32.TF32 R128, R116.reuse, R176, R128 ;  /* 0x000000b07480723c */ /* 0x040ff00000081080 */
[C---:B------:R-:W-:Y:S08]  /*36610*/  HMMA.1688.F32.TF32 R104, R116.reuse, R172, R104 ;  /* 0x000000ac7468723c */ /* 0x040ff00000081068 */
[C---:B------:R-:W-:Y:S01]  /*36620*/  HMMA.1688.F32.TF32 R100, R116.reuse, R168, R100 ;  /* 0x000000a87464723c */ /* 0x040fe20000081064 */
[----:B------:R-:W-:Y:S04]  /*36630*/  STL.64 [R1+0xe00], R196 ;  /* 0x000e00c401007387 */ /* 0x000fe80000100a00 */
        /* <DEDUP_REMOVED lines=9> */
[----:B-1----:R-:W3:Y:S04]  /*366d0*/  LDL.LU.64 R140, [R1+0xd60] ;  /* 0x000d6000018c7983 */ /* 0x002ee80000300a00 */
[----:B------:R1:W-:Y:S04]  /*366e0*/  STL.64 [R1+0xdb0], R104 ;  /* 0x000db06801007387 */ /* 0x0003e80000100a00 */
[----:B------:R1:W-:Y:S04]  /*366f0*/  STL.64 [R1+0xdb8], R106 ;  /* 0x000db86a01007387 */ /* 0x0003e80000100a00 */
[----:B------:R-:W3:Y:S04]  /*36700*/  LDL.LU.64 R142, [R1+0xd68] ;  /* 0x000d6800018e7983 */ /* 0x000ee80000300a00 */
[----:B------:R1:W-:Y:S04]  /*36710*/  STL.64 [R1+0xda0], R100 ;  /* 0x000da06401007387 */ /* 0x0003e80000100a00 */
[----:B------:R1:W-:Y:S04]  /*36720*/  STL.64 [R1+0xda8], R102 ;  /* 0x000da86601007387 */ /* 0x0003e80000100a00 */
[----:B------:R-:W3:Y:S04]  /*36730*/  LDL.LU.64 R136, [R1+0xd50] ;  /* 0x000d500001887983 */ /* 0x000ee80000300a00 */
[----:B------:R-:W3:Y:S01]  /*36740*/  LDL.LU.64 R138, [R1+0xd58] ;  /* 0x000d5800018a7983 */ /* 0x000ee20000300a00 */
[C---:B----4-:R-:W-:Y:S11]  /*36750*/  HMMA.1688.F32.TF32 R96, R116.reuse, R164, R96 ;  /* 0x000000a47460723c */ /* 0x050ff60000081060 */
[----:B------:R-:W-:Y:S11]  /*36760*/  @!UPT UIADD3 URZ, URZ, URZ, URZ ;  /* 0x0000003f3f3ff290 */ /* 0x000ff6000fffe03f */
[----:B------:R-:W-:Y:S01]  /*36770*/  @!UPT UIADD3 URZ, URZ, URZ, URZ ;  /* 0x0000003f3f3ff290 */ /* 0x000fe2000fffe03f */
[----:B------:R4:W-:Y:S04]  /*36780*/  STL.64 [R1+0xd90], R96 ;  /* 0x000d906001007387 */ /* 0x0009e80000100a00 */
[----:B------:R1:W-:Y:S04]  /*36790*/  STL.64 [R1+0xd98], R98 ;  /* 0x000d986201007387 */ /* 0x0003e80000100a00 */
[----:B------:R-:W3:Y:S04]  /*367a0*/  LDL.LU.64 R132, [R1+0xd40] ;  /* 0x000d400001847983 */ /* 0x000ee80000300a00 */
[----:B------:R-:W3:Y:S01]  /*367b0*/  LDL.LU.64 R134, [R1+0xd48] ;  /* 0x000d480001867983 */ /* 0x000ee20000300a00 */
[C---:B--2---:R-:W-:Y:S11]  /*367c0*/  HMMA.1688.F32.TF32 R92, R116.reuse, R160, R92 ;  /* 0x000000a0745c723c */ /* 0x044ff6000008105c */
[----:B------:R-:W-:Y:S11]  /*367d0*/  @!UPT UIADD3 URZ, URZ, URZ, URZ ;  /* 0x0000003f3f3ff290 */ /* 0x000ff6000fffe03f */
[----:B------:R-:W-:Y:S01]  /*367e0*/  @!UPT UIADD3 URZ, URZ, URZ, URZ ;  /* 0x0000003f3f3ff290 */ /* 0x000fe2000fffe03f */
[----:B------:R2:W-:Y:S04]  /*367f0*/  STL.64 [R1+0xd80], R92 ;  /* 0x000d805c01007387 */ /* 0x0005e80000100a00 */
[----:B------:R1:W-:Y:S04]  /*36800*/  STL.64 [R1+0xd88], R94 ;  /* 0x000d885e01007387 */ /* 0x0003e80000100a00 */
[----:B------:R-:W3:Y:S04]  /*36810*/  LDL.LU.64 R128, [R1+0x12a0] ;  /* 0x0012a00001807983 */ /* 0x000ee80000300a00 */
[----:B------:R-:W3:Y:S04]  /*36820*/  LDL.LU.64 R130, [R1+0x12a8] ;  /* 0x0012a80001827983 */ /* 0x000ee80000300a00 */
[----:B-1----:R-:W3:Y:S04]  /*36830*/  LDL.LU.64 R104, [R1+0x1260] ;  /* 0x0012600001687983 */ /* 0x002ee80000300a00 */
[----:B------:R-:W3:Y:S02]  /*36840*/  LDL.LU.64 R106, [R1+0x1268] ;  /* 0x00126800016a7983 */ /* 0x000ee40000300a00 */
[C---:B---3--:R-:W-:Y:S11]  /*36850*/  HMMA.1688.F32.TF32 R88, R116.reuse, R156, R88 ;  /* 0x0000009c7458723c */ /* 0x048ff60000081058 */
[----:B------:R-:W-:Y:S11]  /*36860*/  @!UPT UIADD3 URZ, URZ, URZ, URZ ;  /* 0x0000003f3f3ff290 */ /* 0x000ff6000fffe03f */
[----:B------:R-:W-:Y:S01]  /*36870*/  @!UPT UIADD3 URZ, URZ, URZ, URZ ;  /* 0x0000003f3f3ff290 */ /* 0x000fe2000fffe03f */
[----:B------:R1:W-:Y:S04]  /*36880*/  STL.64 [R1+0xd70], R88 ;  /* 0x000d705801007387 */ /* 0x0003e80000100a00 */
[----:B------:R3:W-:Y:S04]  /*36890*/  STL.64 [R1+0xd78], R90 ;  /* 0x000d785a01007387 */ /* 0x0007e80000100a00 */
[----:B------:R-:W3:Y:S04]  /*368a0*/  LDL.LU.64 R100, [R1+0x1250] ;  /* 0x0012500001647983 */ /* 0x000ee80000300a00 */
[----:B------:R-:W3:Y:S04]  /*368b0*/  LDL.LU.64 R102, [R1+0x1258] ;  /* 0x0012580001667983 */ /* 0x000ee80000300a00 */
[----:B----4-:R-:W4:Y:S04]  /*368c0*/  LDL.LU.64 R96, [R1+0xff0] ;  /* 0x000ff00001607983 */ /* 0x010f280000300a00 */
[----:B------:R-:W4:Y:S04]  /*368d0*/  LDL.LU.64 R98, [R1+0xff8] ;  /* 0x000ff80001627983 */ /* 0x000f280000300a00 */
[----:B--2---:R-:W2:Y:S04]  /*368e0*/  LDL.LU.64 R92, [R1+0x1130] ;  /* 0x00113000015c7983 */ /* 0x004ea80000300a00 */
[----:B------:R-:W2:Y:S04]  /*368f0*/  LDL.LU.64 R94, [R1+0x1138] ;  /* 0x00113800015e7983 */ /* 0x000ea80000300a00 */
[----:B-1----:R-:W2:Y:S04]  /*36900*/  LDL.LU.64 R88, [R1+0xfd0] ;  /* 0x000fd00001587983 */ /* 0x002ea80000300a00 */
[----:B---3--:R-:W2:Y:S01]  /*36910*/  LDL.LU.64 R90, [R1+0xfd8] ;  /* 0x000fd800015a7983 */ /* 0x008ea20000300a00 */
[C---:B------:R-:W-:Y:S08]  /*36920*/  HMMA.1688.F32.TF32 R140, R116.reuse, R152, R140 ;  /* 0x00000098748c723c */ /* 0x040ff0000008108c */
[C---:B------:R-:W-:Y:S11]  /*36930*/  HMMA.1688.F32.TF32 R136, R116.reuse, R12, R136 ;  /* 0x0000000c7488723c */ /* 0x040ff60000081088 */
[----:B------:R-:W-:Y:S05]  /*36940*/  @!UPT UIADD3 URZ, URZ, URZ, URZ ;  /* 0x0000003f3f3ff290 */ /* 0x000fea000fffe03f */
[----:B------:R-:W-:Y:S02]  /*36950*/  IMAD.MOV.U32 R44, RZ, RZ, R143 ;  /* 0x000000ffff2c7224 */ /* 0x000fe400078e008f */
[----:B------:R-:W-:Y:S01]  /*36960*/  IMAD.MOV.U32 R45, RZ, RZ, R142 ;  /* 0x000000ffff2d7224 */ /* 0x000fe200078e008e */
[----:B------:R-:W-:Y:S04]  /*36970*/  STL.64 [R1+0xd60], R140 ;  /* 0x000d608c01007387 */ /* 0x000fe80000100a00 */
[----:B------:R-:W-:Y:S04]  /*36980*/  STL [R1+0x4048], R44 ;  /* 0x0040482c01007387 */ /* 0x000fe80000100800 */
[----:B------:R-:W-:Y:S04]  /*36990*/  STL [R1+0x4044], R45 ;  /* 0x0040442d01007387 */ /* 0x000fe80000100800 */
[----:B------:R-:W-:Y:S04]  /*369a0*/  STL.64 [R1+0xd50], R136 ;  /* 0x000d508801007387 */ /* 0x000fe80000100a00 */
[----:B------:R-:W-:Y:S01]  /*369b0*/  STL.64 [R1+0xd58], R138 ;  /* 0x000d588a01007387 */ /* 0x000fe20000100a00 */
[----:B------:R-:W-:Y:S11]  /*369c0*/  HMMA.1688.F32.TF32 R132, R116, R8, R132 ;  /* 0x000000087484723c */ /* 0x000ff60000081084 */
[----:B------:R-:W-:Y:S11]  /*369d0*/  @!UPT UIADD3 URZ, URZ, URZ, URZ ;  /* 0x0000003f3f3ff290 */ /* 0x000ff6000fffe03f */
[----:B------:R-:W-:Y:S01]  /*369e0*/  @!UPT UIADD3 URZ, URZ, URZ, URZ ;  /* 0x0000003f3f3ff290 */ /* 0x000fe2000fffe03f */
[----:B------:R-:W-:Y:S01]  /*369f0*/  STL.64 [R1+0xd40], R132 ;  /* 0x000d408401007387 */ /* 0x000fe20000100a00 */
[C---:B------:R-:W-:Y:S11]  /*36a00*/  HMMA.1688.F32.TF32 R104, R112.reuse, R192, R104 ;  /* 0x000000c07068723c */ /* 0x040ff60000081068 */
[----:B------:R-:W-:Y:S11]  /*36a10*/  @!UPT UIADD3 URZ, URZ, URZ, URZ ;  /* 0x0000003f3f3ff290 */ /* 0x000ff6000fffe03f */
[----:B------:R-:W-:Y:S01]  /*36a20*/  @!UPT UIADD3 URZ, URZ, URZ, URZ ;  /* 0x0000003f3f3ff290 */ /* 0x000fe2000fffe03f */
[----:B------:R-:W-:Y:S04]  /*36a30*/  STL.64 [R1+0x1010], R104 ;  /* 0x0010106801007387 */ /* 0x000fe80000100a00 */
[----:B------:R-:W-:Y:S04]  /*36a40*/  STL.64 [R1+0x1018], R106 ;  /* 0x0010186a01007387 */ /* 0x000fe80000100a00 */
[----:B------:R-:W3:Y:S01]  /*36a50*/  LDL.LU.64 R200, [R1+0xfc0] ;  /* 0x000fc00001c87983 */ /* 0x000ee20000300a00 */
[C---:B------:R-:W-:Y:S08]  /*36a60*/  HMMA.1688.F32.TF32 R100, R112.reuse, R188, R100 ;  /* 0x000000bc7064723c */ /* 0x040ff00000081064 */
[C---:B----4-:R-:W-:Y:S08]  /*36a70*/  HMMA.1688.F32.TF32 R96, R112.reuse, R184, R96 ;  /* 0x000000b87060723c */ /* 0x050ff00000081060 */
[C---:B--2---:R-:W-:Y:S07]  /*36a80*/  HMMA.1688.F32.TF32 R92, R112.reuse, R180, R92 ;  /* 0x000000b4705c723c */ /* 0x044fee000008105c */
[----:B------:R-:W-:Y:S04]  /*36a90*/  STL.64 [R1+0x1000], R100 ;  /* 0x0010006401007387 */ /* 0x000fe80000100a00 */
[----:B------:R-:W-:Y:S04]  /*36aa0*/  STL.64 [R1+0x1008], R102 ;  /* 0x0010086601007387 */ /* 0x000fe80000100a00 */
[----:B------:R-:W3:Y:S04]  /*36ab0*/  LDL.LU.64 R202, [R1+0xfc8] ;  /* 0x000fc80001ca7983 */ /* 0x000ee80000300a00 */
[----:B------:R1:W-:Y:S04]  /*36ac0*/  STL.64 [R1+0xff0], R96 ;  /* 0x000ff06001007387 */ /* 0x0003e80000100a00 */
[----:B------:R2:W-:Y:S04]  /*36ad0*/  STL.64 [R1+0xff8], R98 ;  /* 0x000ff86201007387 */ /* 0x0005e80000100a00 */
[----:B------:R-:W4:Y:S04]  /*36ae0*/  LDL.LU.64 R196, [R1+0xfb0] ;  /* 0x000fb00001c47983 */ /* 0x000f280000300a00 */
[----:B------:R-:W4:Y:S01]  /*36af0*/  LDL.LU.64 R198, [R1+0xfb8] ;  /* 0x000fb80001c67983 */ /* 0x000f220000300a00 */
[----:B------:R-:W-:Y:S03]  /*36b00*/  HMMA.1688.F32.TF32 R88, R112, R176, R88 ;  /* 0x000000b07058723c */ /* 0x000fe60000081058 */
[----:B-1----:R-:W4:Y:S04]  /*36b10*/  LDL.LU.64 R96, [R1+0x1120] ;  /* 0x0011200001607983 */ /* 0x002f280000300a00 */
[----:B--2---:R-:W2:Y:S04]  /*36b20*/  LDL.LU.64 R98, [R1+0x1128] ;  /* 0x0011280001627983 */ /* 0x004ea80000300a00 */
[----:B------:R-:W-:Y:S04]  /*36b30*/  STL.64 [R1+0xfe0], R92 ;  /* 0x000fe05c01007387 */ /* 0x000fe80000100a00 */
[----:B------:R-:W-:Y:S04]  /*36b40*/  STL.64 [R1+0xfe8], R94 ;  /* 0x000fe85e01007387 */ /* 0x000fe80000100a00 */
[----:B------:R-:W2:Y:S04]  /*36b50*/  LDL.LU.64 R140, [R1+0xf90] ;  /* 0x000f9000018c7983 */ /* 0x000ea80000300a00 */
[----:B------:R-:W2:Y:S04]  /*36b60*/  LDL.LU.64 R142, [R1+0xf98] ;  /* 0x000f9800018e7983 */ /* 0x000ea80000300a00 */
[----:B------:R1:W-:Y:S04]  /*36b70*/  STL.64 [R1+0xfd0], R88 ;  /* 0x000fd05801007387 */ /* 0x0003e80000100a00 */
[----:B------:R1:W-:Y:S04]  /*36b80*/  STL.64 [R1+0xfd8], R90 ;  /* 0x000fd85a01007387 */ /* 0x0003e80000100a00 */
[----:B------:R-:W2:Y:S04]  /*36b90*/  LDL.LU.64 R136, [R1+0xf80] ;  /* 0x000f800001887983 */ /* 0x000ea80000300a00 */
[----:B------:R-:W2:Y:S04]  /*36ba0*/  LDL.LU.64 R138, [R1+0xf88] ;  /* 0x000f8800018a7983 */ /* 0x000ea80000300a00 */
[----:B-1----:R-:W2:Y:S04]  /*36bb0*/  LDL.LU.64 R88, [R1+0xf70] ;  /* 0x000f700001587983 */ /* 0x002ea80000300a00 */
[----:B------:R-:W2:Y:S04]  /*36bc0*/  LDL.LU.64 R90, [R1+0xf78] ;  /* 0x000f7800015a7983 */ /* 0x000ea80000300a00 */
[----:B------:R-:W2:Y:S04]  /*36bd0*/  LDL.LU.64 R92, [R1+0x1100] ;  /* 0x00110000015c7983 */ /* 0x000ea80000300a00 */
[----:B------:R-:W2:Y:S01]  /*36be0*/  LDL.LU.64 R94, [R1+0x1108] ;  /* 0x00110800015e7983 */ /* 0x000ea20000300a00 */
[----:B------:R-:W-:Y:S01]  /*36bf0*/  IMAD.MOV.U32 R44, RZ, RZ, R134 ;  /* 0x000000ffff2c7224 */ /* 0x000fe200078e0086 */
[----:B------:R-:W-:Y:S01]  /*36c00*/  MOV R45, R135 ;  /* 0x00000087002d7202 */ /* 0x000fe20000000f00 */
[----:B------:R-:W-:Y:S01]  /*36c10*/  HMMA.1688.F32.TF32 R116, R116, R4, R128 ;  /* 0x000000047474723c */ /* 0x000fe20000081080 */
        /* <DEDUP_REMOVED lines=8> */
[C---:B---3--:R-:W-:Y:S08]  /*36ca0*/  HMMA.1688.F32.TF32 R204, R112.reuse, R172, R200 ;  /* 0x000000ac70cc723c */ /* 0x048ff000000810c8 */
[C---:B----4-:R-:W-:Y:S08]  /*36cb0*/  HMMA.1688.F32.TF32 R200, R112.reuse, R168, R196 ;  /* 0x000000a870c8723c */ /* 0x050ff000000810c4 */
[C---:B--2---:R-:W-:Y:S07]  /*36cc0*/  HMMA.1688.F32.TF32 R196, R112.reuse, R164, R96 ;  /* 0x000000a470c4723c */ /* 0x044fee0000081060 */
        /* <DEDUP_REMOVED lines=8> */
[C---:B-1----:R-:W-:Y:S08]  /*36d50*/  HMMA.1688.F32.TF32 R196, R112.reuse, R160, R140 ;  /* 0x000000a070c4723c */ /* 0x042ff0000008108c */
[C---:B------:R-:W-:Y:S08]  /*36d60*/  HMMA.1688.F32.TF32 R140, R112.reuse, R156, R136 ;  /* 0x0000009c708c723c */ /* 0x040ff00000081088 */
[C---:B------:R-:W-:Y:S07]  /*36d70*/  HMMA.1688.F32.TF32 R136, R112.reuse, R152, R88 ;  /* 0x000000987088723c */ /* 0x040fee0000081058 */
        /* <DEDUP_REMOVED lines=8> */
[C---:B-1----:R-:W-:Y:S02]  /*36e00*/  HMMA.1688.F32.TF32 R136, R112.reuse, R12, R92 ;  /* 0x0000000c7088723c */ /* 0x042fe4000008105c */
[----:B------:R-:W4:Y:S04]  /*36e10*/  LDL.LU.64 R92, [R1+0x1210] ;  /* 0x00121000015c7983 */ /* 0x000f280000300a00 */
[----:B------:R-:W4:Y:S02]  /*36e20*/  LDL.LU.64 R94, [R1+0x1218] ;  /* 0x00121800015e7983 */ /* 0x000f240000300a00 */
[----:B------:R-:W-:Y:S08]  /*36e30*/  HMMA.1688.F32.TF32 R132, R112, R8, R132 ;  /* 0x000000087084723c */ /* 0x000ff00000081084 */
[C---:B------:R-:W-:Y:S08]  /*36e40*/  HMMA.1688.F32.TF32 R104, R108.reuse, R192, R104 ;  /* 0x000000c06c68723c */ /* 0x040ff00000081068 */
[C---:B------:R-:W-:Y:S01]  /*36e50*/  HMMA.1688.F32.TF32 R100, R108.reuse, R188, R100 ;  /* 0x000000bc6c64723c */ /* 0x040fe20000081064 */
        /* <DEDUP_REMOVED lines=9> */
[----:B------:R-:W-:Y:S04]  /*36ef0*/  STL.64 [R1+0x11a8], R102 ;  /* 0x0011a86601007387 */ /* 0x000fe80000100a00 */
        /* <DEDUP_REMOVED lines=9> */
[C---:B---3--:R-:W-:Y:S01]  /*36f90*/  HMMA.1688.F32.TF32 R96, R108.reuse, R180, R88 ;  /* 0x000000b46c60723c */ /* 0x048fe20000081058 */
[----:B------:R-:W2:Y:S04]  /*36fa0*/  LDL.LU.64 R88, [R1+0x1240] ;  /* 0x0012400001587983 */ /* 0x000ea80000300a00 */
[----:B------:R-:W2:Y:S03]  /*36fb0*/  LDL.LU.64 R90, [R1+0x1248] ;  /* 0x00124800015a7983 */ /* 0x000ea60000300a00 */
[----:B----4-:R-:W-:Y:S11]  /*36fc0*/  HMMA.1688.F32.TF32 R92, R108, R176, R92 ;  /* 0x000000b06c5c723c */ /* 0x010ff6000008105c */
[----:B------:R-:W-:Y:S04]  /*36fd0*/  @!UPT UIADD3 URZ, URZ, URZ, URZ ;  /* 0x0000003f3f3ff290 */ /* 0x000fe8000fffe03f */
[----:B------:R1:W-:Y:S04]  /*36fe0*/  STL.64 [R1+0x1180], R96 ;  /* 0x0011806001007387 */ /* 0x0003e80000100a00 */
[----:B------:R3:W-:Y:S04]  /*36ff0*/  STL.64 [R1+0x1188], R98 ;  /* 0x0011886201007387 */ /* 0x0007e80000100a00 */
[----:B-1----:R-:W4:Y:S04]  /*37000*/  LDL.LU.64 R96, [R1+0x1540] ;  /* 0x0015400001607983 */ /* 0x002f280000300a00 */
[----:B---3--:R-:W4:Y:S04]  /*37010*/  LDL.LU.64 R98, [R1+0x1548] ;  /* 0x0015480001627983 */ /* 0x008f280000300a00 */
[----:B------:R1:W-:Y:S04]  /*37020*/  STL.64 [R1+0x1170], R92 ;  /* 0x0011705c01007387 */ /* 0x0003e80000100a00 */
[----:B------:R3:W-:Y:S04]  /*37030*/  STL.64 [R1+0x1178], R94 ;  /* 0x0011785e01007387 */ /* 0x0007e80000100a00 */
        /* <DEDUP_REMOVED lines=9> */
[----:B-1----:R-:W4:Y:S04]  /*370d0*/  LDL.LU.64 R92, [R1+0x1660] ;  /* 0x00166000015c7983 */ /* 0x002f280000300a00 */
[----:B---3--:R-:W3:Y:S04]  /*370e0*/  LDL.LU.64 R94, [R1+0x1668] ;  /* 0x00166800015e7983 */ /* 0x008ee80000300a00 */
[----:B------:R-:W3:Y:S04]  /*370f0*/  LDL.LU.64 R104, [R1+0x16a0] ;  /* 0x0016a00001687983 */ /* 0x000ee80000300a00 */
[----:B------:R-:W3:Y:S04]  /*37100*/  LDL.LU.64 R106, [R1+0x16a8] ;  /* 0x0016a800016a7983 */ /* 0x000ee80000300a00 */
[----:B------:R-:W3:Y:S04]  /*37110*/  LDL.LU.64 R100, [R1+0x11f0] ;  /* 0x0011f00001647983 */ /* 0x000ee80000300a00 */
[----:B------:R-:W3:Y:S01]  /*37120*/  LDL.LU.64 R102, [R1+0x11f8] ;  /* 0x0011f80001667983 */ /* 0x000ee20000300a00 */
[C---:B------:R-:W-:Y:S08]  /*37130*/  HMMA.1688.F32.TF32 R204, R108.reuse, R172, R200 ;  /* 0x000000ac6ccc723c */ /* 0x040ff000000810c8 */
[C---:B------:R-:W-:Y:S11]  /*37140*/  HMMA.1688.F32.TF32 R200, R108.reuse, R168, R196 ;  /* 0x000000a86cc8723c */ /* 0x040ff600000810c4 */
[----:B------:R-:W-:Y:S04]  /*37150*/  @!UPT UIADD3 URZ, URZ, URZ, URZ ;  /* 0x0000003f3f3ff290 */ /* 0x000fe8000fffe03f */
        /* <DEDUP_REMOVED lines=11> */
[----:B------:R-:W4:Y:S02]  /*37210*/  LDL.LU.64 R98, [R1+0x11e8] ;  /* 0x0011e80001627983 */ /* 0x000f240000300a00 */
[C---:B------:R-:W-:Y:S08]  /*37220*/  HMMA.1688.F32.TF32 R140, R108.reuse, R156, R140 ;  /* 0x0000009c6c8c723c */ /* 0x040ff0000008108c */
[C---:B------:R-:W-:Y:S08]  /*37230*/  HMMA.1688.F32.TF32 R136, R108.reuse, R152, R136 ;  /* 0x000000986c88723c */ /* 0x040ff00000081088 */
[C---:B------:R-:W-:Y:S08]  /*37240*/  HMMA.1688.F32.TF32 R132, R108.reuse, R12, R132 ;  /* 0x0000000c6c84723c */ /* 0x040ff00000081084 */
[C---:B------:R-:W-:Y:S01]  /*37250*/  HMMA.1688.F32.TF32 R128, R108.reuse, R8, R128 ;  /* 0x000000086c80723c */ /* 0x040fe20000081080 */
[----:B------:R-:W-:Y:S04]  /*37260*/  STL.64 [R1+0x1130], R196 ;  /* 0x001130c401007387 */ /* 0x000fe80000100a00 */
[----:B------:R-:W-:Y:S04]  /*37270*/  STL.64 [R1+0x1138], R198 ;  /* 0x001138c601007387 */ /* 0x000fe80000100a00 */
[----:B------:R-:W-:Y:S04]  /*37280*/  STL.64 [R1+0x1120], R140 ;  /* 0x0011208c01007387 */ /* 0x000fe80000100a00 */
[----:B------:R-:W-:Y:S01]  /*37290*/  STL.64 [R1+0x1128], R142 ;  /* 0x0011288e01007387 */ /* 0x000fe20000100a00 */
[----:B---3--:R-:W-:Y:S03]  /*372a0*/  HMMA.1688.F32.TF32 R108, R108, R4, R92 ;  /* 0x000000046c6c723c */ /* 0x008fe6000008105c */
[----:B------:R-:W-:Y:S04]  /*372b0*/  STL.64 [R1+0x1110], R136 ;  /* 0x0011108801007387 */ /* 0x000fe80000100a00 */
[----:B------:R-:W-:Y:S04]  /*372c0*/  STL.64 [R1+0x1118], R138 ;  /* 0x0011188a01007387 */ /* 0x000fe80000100a00 */
[----:B------:R1:W-:Y:S04]  /*372d0*/  STL.64 [R1+0x1100], R132 ;  /* 0x0011008401007387 */ /* 0x0003e80000100a00 */
[----:B------:R3:W-:Y:S04]  /*372e0*/  STL.64 [R1+0x1108], R134 ;  /* 0x0011088601007387 */ /* 0x0007e80000100a00 */
[----:B------:R-:W4:Y:S04]  /*372f0*/  LDL.LU.64 R92, [R1+0x16d0] ;  /* 0x0016d000015c7983 */ /* 0x000f280000300a00 */
[----:B------:R1:W-:Y:S04]  /*37300*/  STL.64 [R1+0x10f0], R128 ;  /* 0x0010f08001007387 */ /* 0x0003e80000100a00 */
[----:B------:R1:W-:Y:S04]  /*37310*/  STL.64 [R1+0x10f8], R130 ;  /* 0x0010f88201007387 */ /* 0x0003e80000100a00 */
[----:B------:R-:W4:Y:S01]  /*37320*/  LDL.LU.64 R94, [R1+0x16d8] ;  /* 0x0016d800015e7983 */ /* 0x000f220000300a00 */
[-C--:B------:R-:W-:Y:S08]  /*37330*/  HMMA.1688.F32.TF32 R104, R80, R192.reuse, R104 ;  /* 0x000000c05068723c */ /* 0x080ff00000081068 */
[----:B------:R-:W-:Y:S01]  /*37340*/  HMMA.1688.F32.TF32 R100, R84, R192, R100 ;  /* 0x000000c05464723c */ /* 0x000fe20000081064 */
[----:B------:R-:W-:Y:S04]  /*37350*/  STL.64 [R1+0x10d0], R108 ;  /* 0x0010d06c01007387 */ /* 0x000fe80000100a00 */
[----:B------:R-:W-:Y:S04]  /*37360*/  STL.64 [R1+0x10d8], R110 ;  /* 0x0010d86e01007387 */ /* 0x000fe80000100a00 */
[----:B-1----:R-:W4:Y:S01]  /*37370*/  LDL.LU.64 R132, [R1+0x16e0] ;  /* 0x0016e00001847983 */ /* 0x002f220000300a00 */
[----:B------:R-:W-:-:S02]  /*37380*/  IMAD.MOV.U32 R150, RZ, RZ, R144 ;  /* 0x000000ffff967224 */ /* 0x000fc400078e0090 */
[----:B------:R-:W-:Y:S02]  /*37390*/  IMAD.MOV.U32 R151, RZ, RZ, R145 ;  /* 0x000000ffff977224 */ /* 0x000fe400078e0091 */
[----:B------:R-:W-:Y:S01]  /*373a0*/  IMAD.MOV.U32 R251, RZ, RZ, R241 ;  /* 0x000000fffffb7224 */ /* 0x000fe200078e00f1 */
[----:B------:R-:W-:Y:S04]  /*373b0*/  STL.64 [R1+0x1310], R104 ;  /* 0x0013106801007387 */ /* 0x000fe80000100a00 */
[----:B------:R-:W-:Y:S04]  /*373c0*/  STL.64 [R1+0x1318], R106 ;  /* 0x0013186a01007387 */ /* 0x000fe80000100a00 */
[----:B---3--:R-:W3:Y:S04]  /*373d0*/  LDL.LU.64 R134, [R1+0x16e8] ;  /* 0x0016e80001867983 */ /* 0x008ee80000300a00 */
[----:B------:R-:W-:Y:S04]  /*373e0*/  STL.64 [R1+0x1440], R100 ;  /* 0x0014406401007387 */ /* 0x000fe80000100a00 */
[----:B------:R2:W-:Y:S04]  /*373f0*/  STL.64 [R1+0x1448], R102 ;  /* 0x0014486601007387 */ /* 0x0005e80000100a00 */
[----:B------:R-:W3:Y:S04]  /*37400*/  LDL.LU.64 R128, [R1+0x16f0] ;  /* 0x0016f00001807983 */ /* 0x000ee80000300a00 */
[----:B------:R-:W3:Y:S01]  /*37410*/  LDL.LU.64 R130, [R1+0x16f8] ;  /* 0x0016f80001827983 */ /* 0x000ee20000300a00 */
[----:B------:R-:W-:Y:S01]  /*37420*/  IMAD.MOV.U32 R236, RZ, RZ, R30 ;  /* 0x000000ffffec7224 */ /* 0x000fe200078e001e */
[----:B------:R-:W-:Y:S01]  /*37430*/  MOV R237, R31 ;  /* 0x0000001f00ed7202 */ /* 0x000fe20000000f00 */
[----:B------:R-:W-:Y:S01]  /*37440*/  IMAD.MOV.U32 R238, RZ, RZ, R50 ;  /* 0x000000ffffee7224 */ /* 0x000fe200078e0032 */
[----:B------:R-:W-:Y:S01]  /*37450*/  LDS R108, [R3+0x4000] ;  /* 0x00400000036c7984 */ /* 0x000fe20000000800 */
[----:B------:R-:W-:-:S03]  /*37460*/  IMAD.MOV.U32 R239, RZ, RZ, R42 ;  /* 0x000000ffffef7224 */ /* 0x000fc600078e002a */
[----:B------:R-:W-:Y:S04]  /*37470*/  LDS R110, [R3+0x6000] ;  /* 0x00600000036e7984 */ /* 0x000fe80000000800 */
[----:B------:R-:W-:Y:S04]  /*37480*/  LDS R109, [R240+0x4000] ;  /* 0x00400000f06d7984 */ /* 0x000fe80000000800 */
[----:B------:R-:W1:Y:S01]  /*37490*/  LDS R111, [R240+0x6000] ;  /* 0x00600000f06f7984 */ /* 0x000e620000000800 */
[-C--:B--2---:R-:W-:Y:S03]  /*374a0*/  HMMA.1688.F32.TF32 R100, R80, R188.reuse, R88 ;  /* 0x000000bc5064723c */ /* 0x084fe60000081058 */
[----:B------:R-:W2:Y:S04]  /*374b0*/  LDL.LU.64 R88, [R1+0x1710] ;  /* 0x0017100001587983 */ /* 0x000ea80000300a00 */
[----:B------:R-:W2:Y:S11]  /*374c0*/  LDL.LU.64 R90, [R1+0x1718] ;  /* 0x00171800015a7983 */ /* 0x000eb60000300a00 */
[----:B------:R-:W-:Y:S05]  /*374d0*/  @!UPT UIADD3 URZ, URZ, URZ, URZ ;  /* 0x0000003f3f3ff290 */ /* 0x000fea000fffe03f */
[----:B------:R-:W-:Y:S04]  /*374e0*/  STL.64 [R1+0x12e0], R100 ;  /* 0x0012e06401007387 */ /* 0x000fe80000100a00 */
[----:B------:R4:W-:Y:S02]  /*374f0*/  STL.64 [R1+0x12e8], R102 ;  /* 0x0012e86601007387 */ /* 0x0009e40000100a00 */
[----:B----4-:R-:W-:Y:S02]  /*37500*/  HMMA.1688.F32.TF32 R100, R84, R188, R96 ;  /* 0x000000bc5464723c */ /* 0x010fe40000081060 */
[----:B------:R-:W4:Y:S04]  /*37510*/  LDL.LU.64 R96, [R1+0x1720] ;  /* 0x0017200001607983 */ /* 0x000f280000300a00 */
[----:B------:R-:W4:Y:S11]  /*37520*/  LDL.LU.64 R98, [R1+0x1728] ;  /* 0x0017280001627983 */ /* 0x000f360000300a00 */
[----:B------:R-:W-:Y:S06]  /*37530*/  @!UPT UIADD3 URZ, URZ, URZ, URZ ;  /* 0x0000003f3f3ff290 */ /* 0x000fec000fffe03f */
[----:B------:R1:W-:Y:S04]  /*37540*/  STL.64 [R1+0x1430], R100 ;  /* 0x0014306401007387 */ /* 0x0003e80000100a00 */
[----:B------:R1:W-:Y:S04]  /*37550*/  STL.64 [R1+0x1438], R102 ;  /* 0x0014386601007387 */ /* 0x0003e80000100a00 */
[----:B------:R-:W4:Y:S04]  /*37560*/  LDL.LU.64 R104, [R1+0x1750] ;  /* 0x0017500001687983 */ /* 0x000f280000300a00 */
[----:B------:R-:W4:Y:S04]  /*37570*/  LDL.LU.64 R106, [R1+0x1758] ;  /* 0x00175800016a7983 */ /* 0x000f280000300a00 */
[----:B-1----:R-:W4:Y:S04]  /*37580*/  LDL.LU.64 R100, [R1+0x1760] ;  /* 0x0017600001647983 */ /* 0x002f280000300a00 */
[----:B------:R-:W4:Y:S01]  /*37590*/  LDL.LU.64 R102, [R1+0x1768] ;  /* 0x0017680001667983 */ /* 0x000f220000300a00 */
[C---:B------:R-:W-:Y:S11]  /*375a0*/  HMMA.1688.F32.TF32 R92, R80.reuse, R184, R92 ;  /* 0x000000b8505c723c */ /* 0x040ff6000008105c */
[----:B------:R-:W-:Y:S11]  /*375b0*/  @!UPT UIADD3 URZ, URZ, URZ, URZ ;  /* 0x0000003f3f3ff290 */ /* 0x000ff6000fffe03f */
[----:B------:R-:W-:Y:S01]  /*375c0*/  @!UPT UIADD3 URZ, URZ, URZ, URZ ;  /* 0x0000003f3f3ff290 */ /* 0x000fe2000fffe03f */
[----:B------:R1:W-:Y:S04]  /*375d0*/  STL.64 [R1+0x12d0], R92 ;  /* 0x0012d05c01007387 */ /* 0x0003e80000100a00 */
[----:B------:R3:W-:Y:S04]  /*375e0*/  STL.64 [R1+0x12d8], R94 ;  /* 0x0012d85e01007387 */ /* 0x0007e80000100a00 */
[----:B-1----:R-:W4:Y:S04]  /*375f0*/  LDL.LU.64 R92, [R1+0x1770] ;  /* 0x00177000015c7983 */ /* 0x002f280000300a00 */
[----:B---3--:R-:W3:Y:S01]  /*37600*/  LDL.LU.64 R94, [R1+0x1778] ;  /* 0x00177800015e7983 */ /* 0x008ee20000300a00 */
        /* <DEDUP_REMOVED lines=16> */
[----:B------:R-:W-:Y:S07]  /*37710*/  HMMA.1688.F32.TF32 R100, R80, R160, R100 ;  /* 0x000000a05064723c */ /* 0x000fee0000081064 */
[----:B------:R-:W-:Y:S04]  /*37720*/  STL.64 [R1+0x1290], R128 ;  /* 0x0012908001007387 */ /* 0x000fe80000100a00 */
[----:B------:R-:W-:Y:S05]  /*37730*/  STL.64 [R1+0x1298], R130 ;  /* 0x0012988201007387 */ /* 0x000fea0000100a00 */
[----:B------:R-:W-:-:S02]  /*37740*/  IMAD.MOV.U32 R144, RZ, RZ, R107 ;  /* 0x000000ffff907224 */ /* 0x000fc400078e006b */
[----:B------:R-:W-:Y:S02]  /*37750*/  IMAD.MOV.U32 R77, RZ, RZ, R106 ;  /* 0x000000ffff4d7224 */ /* 0x000fe400078e006a */
[----:B------:R-:W-:Y:S01]  /*37760*/  IMAD.MOV.U32 R76, RZ, RZ, R105 ;  /* 0x000000ffff4c7224 */ /* 0x000fe200078e0069 */
[----:B------:R-:W-:Y:S04]  /*37770*/  STL [R1+0x1280], R104 ;  /* 0x0012806801007387 */ /* 0x000fe80000100800 */
[----:B------:R1:W-:Y:S04]  /*37780*/  STL [R1+0x4024], R144 ;  /* 0x0040249001007387 */ /* 0x0003e80000100800 */
[----:B------:R1:W-:Y:S04]  /*37790*/  STL [R1+0x4020], R77 ;  /* 0x0040204d01007387 */ /* 0x0003e80000100800 */
[----:B------:R1:W-:Y:S04]  /*377a0*/  STL [R1+0x401c], R76 ;  /* 0x00401c4c01007387 */ /* 0x0003e80000100800 */
[----:B------:R-:W-:Y:S04]  /*377b0*/  STL.64 [R1+0x1270], R100 ;  /* 0x0012706401007387 */ /* 0x000fe80000100a00 */
[----:B------:R-:W-:Y:S01]  /*377c0*/  STL.64 [R1+0x1278], R102 ;  /* 0x0012786601007387 */ /* 0x000fe20000100a00 */
[C---:B---3--:R-:W-:Y:S11]  /*377d0*/  HMMA.1688.F32.TF32 R92, R80.reuse, R156, R92 ;  /* 0x0000009c505c723c */ /* 0x048ff6000008105c */
[----:B------:R-:W-:Y:S11]  /*377e0*/  @!UPT UIADD3 URZ, URZ, URZ, URZ ;  /* 0x0000003f3f3ff290 */ /* 0x000ff6000fffe03f */
[----:B------:R-:W-:Y:S01]  /*377f0*/  @!UPT UIADD3 URZ, URZ, URZ, URZ ;  /* 0x0000003f3f3ff290 */ /* 0x000fe2000fffe03f */
[----:B------:R3:W-:Y:S01]  /*37800*/  STL [R1+0x1260], R92 ;  /* 0x0012605c01007387 */ /* 0x0007e20000100800 */
[----:B-1----:R-:W-:Y:S02]  /*37810*/  IMAD.MOV.U32 R144, RZ, RZ, R93 ;  /* 0x000000ffff907224 */ /* 0x002fe400078e005d */
[----:B------:R-:W-:Y:S02]  /*37820*/  IMAD.MOV.U32 R77, RZ, RZ, R94 ;  /* 0x000000ffff4d7224 */ /* 0x000fe400078e005e */
[----:B------:R-:W-:Y:S01]  /*37830*/  IMAD.MOV.U32 R76, RZ, RZ, R95 ;  /* 0x000000ffff4c7224 */ /* 0x000fe200078e005f */
[----:B---3--:R-:W3:Y:S04]  /*37840*/  LDL.LU.64 R92, [R1+0x17b0] ;  /* 0x0017b000015c7983 */ /* 0x008ee80000300a00 */
[----:B------:R-:W3:Y:S04]  /*37850*/  LDL.LU.64 R94, [R1+0x17b8] ;  /* 0x0017b800015e7983 */ /* 0x000ee80000300a00 */
[----:B------:R-:W-:Y:S04]  /*37860*/  STL [R1+0x4030], R76 ;  /* 0x0040304c01007387 */ /* 0x000fe80000100800 */
[----:B------:R-:W-:Y:S04]  /*37870*/  STL [R1+0x402c], R77 ;  /* 0x00402c4d01007387 */ /* 0x000fe80000100800 */
[----:B------:R-:W-:Y:S01]  /*37880*/  STL [R1+0x4028], R144 ;  /* 0x0040289001007387 */ /* 0x000fe20000100800 */
[C---:B--2---:R-:W-:Y:S03]  /*37890*/  HMMA.1688.F32.TF32 R100, R80.reuse, R152, R88 ;  /* 0x000000985064723c */ /* 0x044fe60000081058 */
[----:B------:R-:W2:Y:S04]  /*378a0*/  LDL.LU.64 R88, [R1+0x17a0] ;  /* 0x0017a00001587983 */ /* 0x000ea80000300a00 */
[----:B------:R-:W2:Y:S11]  /*378b0*/  LDL.LU.64 R90, [R1+0x17a8] ;  /* 0x0017a800015a7983 */ /* 0x000eb60000300a00 */
[----:B------:R-:W-:Y:S05]  /*378c0*/  @!UPT UIADD3 URZ, URZ, URZ, URZ ;  /* 0x0000003f3f3ff290 */ /* 0x000fea000fffe03f */
[----:B------:R1:W-:Y:S04]  /*378d0*/  STL.64 [R1+0x1250], R100 ;  /* 0x0012506401007387 */ /* 0x0003e80000100a00 */
[----:B------:R1:W-:Y:S04]  /*378e0*/  STL.64 [R1+0x1258], R102 ;  /* 0x0012586601007387 */ /* 0x0003e80000100a00 */
[----:B------:R-:W2:Y:S04]  /*378f0*/  LDL.LU R248, [R1+0x1c70] ;  /* 0x001c700001f87983 */ /* 0x000ea80000300800 */
[----:B------:R-:W2:Y:S04]  /*37900*/  LDL.LU R249, [R1+0x1c74] ;  /* 0x001c740001f97983 */ /* 0x000ea80000300800 */
[----:B------:R-:W2:Y:S04]  /*37910*/  LDL.LU R250, [R1+0x1c78] ;  /* 0x001c780001fa7983 */ /* 0x000ea80000300800 */
[----:B------:R-:W2:Y:S04]  /*37920*/  LDL.LU.64 R204, [R1+0x1530] ;  /* 0x0015300001cc7983 */ /* 0x000ea80000300a00 */
[----:B------:R-:W2:Y:S01]  /*37930*/  LDL.LU.64 R206, [R1+0x1538] ;  /* 0x0015380001ce7983 */ /* 0x000ea20000300a00 */
[----:B----4-:R-:W-:Y:S03]  /*37940*/  HMMA.1688.F32.TF32 R96, R80, R12, R96 ;  /* 0x0000000c5060723c */ /* 0x010fe60000081060 */
[----:B------:R-:W2:Y:S04]  /*37950*/  LDL.LU.64 R200, [R1+0x1520] ;  /* 0x0015200001c87983 */ /* 0x000ea80000300a00 */
[----:B------:R-:W2:Y:S04]  /*37960*/  LDL.LU.64 R202, [R1+0x1528] ;  /* 0x0015280001ca7983 */ /* 0x000ea80000300a00 */
[----:B------:R-:W2:Y:S04]  /*37970*/  LDL.LU.64 R196, [R1+0x1510] ;  /* 0x0015100001c47983 */ /* 0x000ea80000300a00 */
[----:B------:R-:W2:Y:S04]  /*37980*/  LDL.LU.64 R198, [R1+0x1518] ;  /* 0x0015180001c67983 */ /* 0x000ea80000300a00 */
[----:B------:R-:W2:Y:S04]  /*37990*/  LDL.LU.64 R140, [R1+0x1500] ;  /* 0x00150000018c7983 */ /* 0x000ea80000300a00 */
[----:B------:R-:W2:Y:S01]  /*379a0*/  LDL.LU.64 R142, [R1+0x1508] ;  /* 0x00150800018e7983 */ /* 0x000ea20000300a00 */
[----:B------:R-:W-:Y:S01]  /*379b0*/  MOV R149, R99 ;  /* 0x0000006300957202 */ /* 0x000fe20000000f00 */
[----:B------:R-:W-:-:S02]  /*379c0*/  IMAD.MOV.U32 R148, RZ, RZ, R98 ;  /* 0x000000ffff947224 */ /* 0x000fc400078e0062 */
[----:B------:R-:W2:Y:S01]  /*379d0*/  LDL.LU.64 R136, [R1+0x14f0] ;  /* 0x0014f00001887983 */ /* 0x000ea20000300a00 */
[----:B------:R-:W-:Y:S02]  /*379e0*/  IMAD.MOV.U32 R0, RZ, RZ, R97 ;  /* 0x000000ffff007224 */ /* 0x000fe400078e0061 */
[----:B------:R-:W-:Y:S01]  /*379f0*/  IMAD.MOV.U32 R145, RZ, RZ, R96 ;  /* 0x000000ffff917224 */ /* 0x000fe200078e0060 */
[----:B------:R-:W2:Y:S04]  /*37a00*/  LDL.LU.64 R138, [R1+0x14f8] ;  /* 0x0014f800018a7983 */ /* 0x000ea80000300a00 */
[----:B------:R-:W2:Y:S04]  /*37a10*/  LDL.LU.64 R132, [R1+0x14e0] ;  /* 0x0014e00001847983 */ /* 0x000ea80000300a00 */
[----:B------:R-:W2:Y:S04]  /*37a20*/  LDL.LU.64 R134, [R1+0x14e8] ;  /* 0x0014e80001867983 */ /* 0x000ea80000300a00 */
[----:B------:R-:W-:Y:S04]  /*37a30*/  STL [R1+0x4040], R149 ;  /* 0x0040409501007387 */ /* 0x000fe80000100800 */
[----:B------:R-:W-:Y:S04]  /*37a40*/  STL [R1+0x403c], R148 ;  /* 0x00403c9401007387 */ /* 0x000fe80000100800 */
[----:B------:R-:W-:Y:S04]  /*37a50*/  STL [R1+0x4038], R0 ;  /* 0x0040380001007387 */ /* 0x000fe80000100800 */
[----:B------:R-:W-:Y:S01]  /*37a60*/  STL [R1+0x4034], R145 ;  /* 0x0040349101007387 */ /* 0x000fe20000100800 */
[----:B---3--:R-:W-:Y:S11]  /*37a70*/  HMMA.1688.F32.TF32 R92, R80, R8, R92 ;  /* 0x00000008505c723c */ /* 0x008ff6000008105c */
[----:B------:R-:W-:Y:S11]  /*37a80*/  @!UPT UIADD3 URZ, URZ, URZ, URZ ;  /* 0x0000003f3f3ff290 */ /* 0x000ff6000fffe03f */
[----:B------:R-:W-:Y:S01]  /*37a90*/  @!UPT UIADD3 URZ, URZ, URZ, URZ ;  /* 0x0000003f3f3ff290 */ /* 0x000fe2000fffe03f */
[----:B------:R3:W-:Y:S04]  /*37aa0*/  STL [R1+0x1230], R92 ;  /* 0x0012305c01007387 */ /* 0x0007e80000100800 */
[----:B------:R-:W4:Y:S04]  /*37ab0*/  LDL.LU.64 R128, [R1+0x14d0] ;  /* 0x0014d00001807983 */ /* 0x000f280000300a00 */
[----:B------:R-:W4:Y:S04]  /*37ac0*/  LDL.LU.64 R130, [R1+0x14d8] ;  /* 0x0014d80001827983 */ /* 0x000f280000300a00 */
[----:B------:R-:W4:Y:S04]  /*37ad0*/  LDL.LU.64 R104, [R1+0x14c0] ;  /* 0x0014c00001687983 */ /* 0x000f280000300a00 */
[----:B------:R-:W4:Y:S04]  /*37ae0*/  LDL.LU.64 R106, [R1+0x14c8] ;  /* 0x0014c800016a7983 */ /* 0x000f280000300a00 */
[----:B-1----:R-:W4:Y:S04]  /*37af0*/  LDL.LU.64 R100, [R1+0x14b0] ;  /* 0x0014b00001647983 */ /* 0x002f280000300a00 */
[----:B------:R-:W4:Y:S04]  /*37b00*/  LDL.LU.64 R102, [R1+0x14b8] ;  /* 0x0014b80001667983 */ /* 0x000f280000300a00 */
[----:B------:R-:W4:Y:S04]  /*37b10*/  LDL.LU.64 R96, [R1+0x14a0] ;  /* 0x0014a00001607983 */ /* 0x000f280000300a00 */
[----:B------:R-:W4:Y:S01]  /*37b20*/  LDL.LU.64 R98, [R1+0x14a8] ;  /* 0x0014a80001627983 */ /* 0x000f220000300a00 */
[----:B------:R-:W-:-:S02]  /*37b30*/  IMAD.MOV.U32 R76, RZ, RZ, R93 ;  /* 0x000000ffff4c7224 */ /* 0x000fc400078e005d */
[----:B------:R-:W-:Y:S01]  /*37b40*/  IMAD.MOV.U32 R77, RZ, RZ, R94 ;  /* 0x000000ffff4d7224 */ /* 0x000fe200078e005e */
[----:B---3--:R-:W3:Y:S01]  /*37b50*/  LDL.LU.64 R92, [R1+0x1490] ;  /* 0x00149000015c7983 */ /* 0x008ee20000300a00 */
[----:B------:R-:W-:-:S03]  /*37b60*/  IMAD.MOV.U32 R144, RZ, RZ, R95 ;  /* 0x000000ffff907224 */ /* 0x000fc600078e005f */
[----:B------:R-:W3:Y:S01]  /*37b70*/  LDL.LU.64 R94, [R1+0x1498] ;  /* 0x00149800015e7983 */ /* 0x000ee20000300a00 */
[----:B--2---:R-:W-:Y:S03]  /*37b80*/  HMMA.1688.F32.TF32 R80, R80, R4, R88 ;  /* 0x000000045050723c */ /* 0x004fe60000081058 */
[----:B------:R-:W2:Y:S04]  /*37b90*/  LDL.LU.64 R88, [R1+0x1480] ;  /* 0x0014800001587983 */ /* 0x000ea80000300a00 */
[----:B------:R-:W2:Y:S11]  /*37ba0*/  LDL.LU.64 R90, [R1+0x1488] ;  /* 0x00148800015a7983 */ /* 0x000eb60000300a00 */
[----:B------:R-:W-:Y:S06]  /*37bb0*/  @!UPT UIADD3 URZ, URZ, URZ, URZ ;  /* 0x0000003f3f3ff290 */ /* 0x000fec000fffe03f */
[----:B------:R-:W-:Y:S02]  /*37bc0*/  IMAD.MOV.U32 R149, RZ, RZ, R80 ;  /* 0x000000ffff957224 */ /* 0x000fe400078e0050 */
[----:B------:R-:W-:Y:S02]  /*37bd0*/  IMAD.MOV.U32 R148, RZ, RZ, R81 ;  /* 0x000000ffff947224 */ /* 0x000fe400078e0051 */
[----:B------:R-:W-:Y:S02]  /*37be0*/  IMAD.MOV.U32 R0, RZ, RZ, R82 ;  /* 0x000000ffff007224 */ /* 0x000fe400078e0052 */
[----:B------:R-:W-:Y:S02]  /*37bf0*/  IMAD.MOV.U32 R145, RZ, RZ, R83 ;  /* 0x000000ffff917224 */ /* 0x000fe400078e0053 */
[C---:B------:R-:W-:Y:S08]  /*37c00*/  HMMA.1688.F32.TF32 R80, R84.reuse, R184, R204 ;  /* 0x000000b85450723c */ /* 0x040ff000000810cc */
        /* <DEDUP_REMOVED lines=12> */
[----:B------:R4:W-:Y:S04]  /*37cd0*/  STL.64 [R1+0x13f8], R82 ;  /* 0x0013f85201007387 */ /* 0x0009e80000100a00 */
[----:B------:R-:W-:Y:S04]  /*37ce0*/  STL.64 [R1+0x13e0], R136 ;  /* 0x0013e08801007387 */ /* 0x000fe80000100a00 */
[----:B------:R-:W-:Y:S04]  /*37cf0*/  STL.64 [R1+0x13e8], R138 ;  /* 0x0013e88a01007387 */ /* 0x000fe80000100a00 */
[----:B------:R-:W-:Y:S04]  /*37d00*/  STL.64 [R1+0x13d0], R132 ;  /* 0x0013d08401007387 */ /* 0x000fe80000100a00 */
[----:B------:R-:W-:Y:S01]  /*37d10*/  STL.64 [R1+0x13d8], R134 ;  /* 0x0013d88601007387 */ /* 0x000fe20000100a00 */
[C---:B----4-:R-:W-:Y:S08]  /*37d20*/  HMMA.1688.F32.TF32 R80, R84.reuse, R160, R128 ;  /* 0x000000a05450723c */ /* 0x050ff00000081080 */
[C---:B------:R-:W-:Y:S08]  /*37d30*/  HMMA.1688.F32.TF32 R104, R84.reuse, R156, R104 ;  /* 0x0000009c5468723c */ /* 0x040ff00000081068 */
[C---:B------:R-:W-:Y:S07]  /*37d40*/  HMMA.1688.F32.TF32 R100, R84.reuse, R152, R100 ;  /* 0x000000985464723c */ /* 0x040fee0000081064 */
[----:B------:R-:W-:Y:S04]  /*37d50*/  STL.64 [R1+0x13c0], R80 ;  /* 0x0013c05001007387 */ /* 0x000fe80000100a00 */
[----:B------:R1:W-:Y:S02]  /*37d60*/  STL.64 [R1+0x13c8], R82 ;  /* 0x0013c85201007387 */ /* 0x0003e40000100a00 */
[C---:B-1----:R-:W-:Y:S02]  /*37d70*/  HMMA.1688.F32.TF32 R80, R84.reuse, R12, R96 ;  /* 0x0000000c5450723c */ /* 0x042fe40000081060 */
[----:B------:R-:W-:Y:S04]  /*37d80*/  STL.64 [R1+0x13b0], R104 ;  /* 0x0013b06801007387 */ /* 0x000fe80000100a00 */
[----:B------:R-:W-:Y:S02]  /*37d90*/  STL.64 [R1+0x13b8], R106 ;  /* 0x0013b86a01007387 */ /* 0x000fe40000100a00 */
[----:B---3--:R-:W-:Y:S11]  /*37da0*/  HMMA.1688.F32.TF32 R92, R84, R8, R92 ;  /* 0x00000008545c723c */ /* 0x008ff6000008105c */
[----:B------:R-:W-:Y:S04]  /*37db0*/  @!UPT UIADD3 URZ, URZ, URZ, URZ ;  /* 0x0000003f3f3ff290 */ /* 0x000fe8000fffe03f */
[----:B------:R-:W-:Y:S01]  /*37dc0*/  STL.64 [R1+0x1390], R80 ;  /* 0x0013905001007387 */ /* 0x000fe20000100a00 */
[----:B------:R-:W-:-:S03]  /*37dd0*/  IMAD.MOV.U32 R241, RZ, RZ, R83 ;  /* 0x000000fffff17224 */ /* 0x000fc600078e0053 */
[----:B------:R-:W-:Y:S04]  /*37de0*/  STL.64 [R1+0x13a0], R100 ;  /* 0x0013a06401007387 */ /* 0x000fe80000100a00 */
[----:B------:R-:W-:Y:S04]  /*37df0*/  STL.64 [R1+0x13a8], R102 ;  /* 0x0013a86601007387 */ /* 0x000fe80000100a00 */
[----:B------:R2:W-:Y:S04]  /*37e00*/  STL [R1+0x1398], R82 ;  /* 0x0013985201007387 */ /* 0x0005e80000100800 */
[----:B------:R-:W-:Y:S01]  /*37e10*/  STL [R1+0x3ffc], R241 ;  /* 0x003ffcf101007387 */ /* 0x000fe20000100800 */
[----:B--2---:R-:W-:Y:S07]  /*37e20*/  HMMA.1688.F32.TF32 R80, R84, R4, R88 ;  /* 0x000000045450723c */ /* 0x004fee0000081058 */
[----:B------:R-:W-:-:S02]  /*37e30*/  IMAD.MOV.U32 R88, RZ, RZ, R62 ;  /* 0x000000ffff587224 */ /* 0x000fc400078e003e */
[----:B------:R-:W-:Y:S02]  /*37e40*/  IMAD.MOV.U32 R89, RZ, RZ, R63 ;  /* 0x000000ffff597224 */ /* 0x000fe400078e003f */
[----:B------:R-:W-:Y:S02]  /*37e50*/  IMAD.MOV.U32 R90, RZ, RZ, R58 ;  /* 0x000000ffff5a7224 */ /* 0x000fe400078e003a */
[----:B------:R-:W-:-:S10]  /*37e60*/  IMAD.MOV.U32 R91, RZ, RZ, R59 ;  /* 0x000000ffff5b7224 */ /* 0x000fd400078e003b */
[----:B------:R-:W-:Y:S04]  /*37e70*/  STL.64 [R1+0x1370], R80 ;  /* 0x0013705001007387 */ /* 0x000fe80000100a00 */
[----:B------:R1:W-:Y:S04]  /*37e80*/  STL.64 [R1+0x1380], R92 ;  /* 0x0013805c01007387 */ /* 0x0003e80000100a00 */
[----:B------:R2:W-:Y:S04]  /*37e90*/  STL.64 [R1+0x1388], R94 ;  /* 0x0013885e01007387 */ /* 0x0005e80000100a00 */
[----:B------:R3:W-:Y:S04]  /*37ea0*/  STL [R1+0x1378], R82 ;  /* 0x0013785201007387 */ /* 0x0007e80000100800 */
[----:B------:R-:W4:Y:S04]  /*37eb0*/  LDL.LU R30, [R1+0x43b0] ;  /* 0x0043b000011e7983 */ /* 0x000f280000300800 */
[----:B------:R-:W4:Y:S04]  /*37ec0*/  LDL.LU R31, [R1+0x43ac] ;  /* 0x0043ac00011f7983 */ /* 0x000f280000300800 */
[----:B------:R-:W3:Y:S04]  /*37ed0*/  LDL.LU R50, [R1+0x43a8] ;  /* 0x0043a80001327983 */ /* 0x000ee80000300800 */
[----:B------:R-:W4:Y:S01]  /*37ee0*/  LDL.LU R42, [R1+0x43a4] ;  /* 0x0043a400012a7983 */ /* 0x000f220000300800 */
[----:B-1----:R-:W-:-:S03]  /*37ef0*/  IMAD.MOV.U32 R92, RZ, RZ, R55 ;  /* 0x000000ffff5c7224 */ /* 0x002fc600078e0037 */
[----:B------:R-:W4:Y:S01]  /*37f00*/  LDL.LU R62, [R1+0x43a0] ;  /* 0x0043a000013e7983 */ /* 0x000f220000300800 */
[----:B------:R-:W-:-:S03]  /*37f10*/  IMAD.MOV.U32 R93, RZ, RZ, R54 ;  /* 0x000000ffff5d7224 */ /* 0x000fc600078e0036 */
[----:B------:R-:W4:Y:S04]  /*37f20*/  LDL.LU R63, [R1+0x439c] ;  /* 0x00439c00013f7983 */ /* 0x000f280000300800 */
[----:B------:R-:W4:Y:S04]  /*37f30*/  LDL.LU R58, [R1+0x4398] ;  /* 0x00439800013a7983 */ /* 0x000f280000300800 */
[----:B------:R-:W4:Y:S04]  /*37f40*/  LDL.LU R59, [R1+0x4394] ;  /* 0x00439400013b7983 */ /* 0x000f280000300800 */
[----:B------:R-:W4:Y:S04]  /*37f50*/  LDL.LU R55, [R1+0x4390] ;  /* 0x0043900001377983 */ /* 0x000f280000300800 */
[----:B------:R-:W4:Y:S01]  /*37f60*/  LDL.LU R54, [R1+0x438c] ;  /* 0x00438c0001367983 */ /* 0x000f220000300800 */
[----:B--2---:R-:W-:-:S02]  /*37f70*/  IMAD.MOV.U32 R94, RZ, RZ, R34 ;  /* 0x000000ffff5e7224 */ /* 0x004fc400078e0022 */
[----:B------:R-:W-:Y:S01]  /*37f80*/  IMAD.MOV.U32 R95, RZ, RZ, R35 ;  /* 0x000000ffff5f7224 */ /* 0x000fe200078e0023 */
[----:B------:R-:W2:Y:S01]  /*37f90*/  LDL.LU R34, [R1+0x4388] ;  /* 0x0043880001227983 */ /* 0x000ea20000300800 */
[----:B------:R-:W-:Y:S02]  /*37fa0*/  IMAD.MOV.U32 R100, RZ, RZ, R38 ;  /* 0x000000ffff647224 */ /* 0x000fe400078e0026 */
[----:B------:R-:W-:Y:S01]  /*37fb0*/  IMAD.MOV.U32 R101, RZ, RZ, R39 ;  /* 0x000000ffff657224 */ /* 0x000fe200078e0027 */
[----:B------:R-:W2:Y:S01]  /*37fc0*/  LDL.LU R35, [R1+0x4384] ;  /* 0x0043840001237983 */ /* 0x000ea20000300800 */
[----:B------:R-:W-:-:S03]  /*37fd0*/  IMAD.MOV.U32 R102, RZ, RZ, R67 ;  /* 0x000000ffff667224 */ /* 0x000fc600078e0043 */
[----:B------:R-:W2:Y:S01]  /*37fe0*/  LDL.LU R38, [R1+0x4380] ;  /* 0x0043800001267983 */ /* 0x000ea20000300800 */
[----:B------:R-:W-:-:S03]  /*37ff0*/  IMAD.MOV.U32 R103, RZ, RZ, R66 ;  /* 0x000000ffff677224 */ /* 0x000fc600078e0042 */
[----:B------:R-:W2:Y:S04]  /*38000*/  LDL.LU R39, [R1+0x437c] ;  /* 0x00437c0001277983 */ /* 0x000ea80000300800 */
[----:B------:R-:W2:Y:S04]  /*38010*/  LDL.LU R67, [R1+0x4378] ;  /* 0x0043780001437983 */ /* 0x000ea80000300800 */
[----:B------:R-:W2:Y:S01]  /*38020*/  LDL.LU R66, [R1+0x4374] ;  /* 0x0043740001427983 */ /* 0x000ea20000300800 */
[----:B---3--:R-:W-:Y:S02]  /*38030*/  IMAD.MOV.U32 R135, RZ, RZ, R50 ;  /* 0x000000ffff877224 */ /* 0x008fe400078e0032 */
[----:B----4-:R-:W-:-:S02]  /*38040*/  IMAD.MOV.U32 R134, RZ, RZ, R42 ;  /* 0x000000ffff867224 */ /* 0x010fc400078e002a */
[----:B------:R-:W-:Y:S01]  /*38050*/  IMAD.MOV.U32 R133, RZ, RZ, R62 ;  /* 0x000000ffff857224 */ /* 0x000fe200078e003e */
[----:B------:R-:W-:Y:S02]  /*38060*/  MOV R132, R63 ;  /* 0x0000003f00847202 */ /* 0x000fe40000000f00 */
[----:B------:R-:W3:Y:S04]  /*38070*/  LDL.LU R63, [R1+0x4370] ;  /* 0x00437000013f7983 */ /* 0x000ee80000300800 */
[----:B------:R-:W4:Y:S04]  /*38080*/  LDL.LU R62, [R1+0x436c] ;  /* 0x00436c00013e7983 */ /* 0x000f280000300800 */
[----:B------:R-:W2:Y:S01]  /*38090*/  LDL.LU R42, [R1+0x4368] ;  /* 0x00436800012a7983 */ /* 0x000ea20000300800 */
[----:B------:R-:W-:-:S02]  /*380a0*/  IMAD.MOV.U32 R106, RZ, RZ, R59 ;  /* 0x000000ffff6a7224 */ /* 0x000fc400078e003b */
[----:B------:R-:W-:Y:S01]  /*380b0*/  IMAD.MOV.U32 R105, RZ, RZ, R55 ;  /* 0x000000ffff697224 */ /* 0x000fe200078e0037 */
[----:B------:R-:W3:Y:S01]  /*380c0*/  LDL.LU R50, [R1+0x4364] ;  /* 0x0043640001327983 */ /* 0x000ee20000300800 */
[----:B------:R-:W-:-:S03]  /*380d0*/  IMAD.MOV.U32 R104, RZ, RZ, R54 ;  /* 0x000000ffff687224 */ /* 0x000fc600078e0036 */
[----:B------:R-:W4:Y:S01]  /*380e0*/  LDL.LU R54, [R1+0x4360] ;  /* 0x0043600001367983 */ /* 0x000f220000300800 */
[----:B------:R-:W-:-:S03]  /*380f0*/  IMAD.MOV.U32 R107, RZ, RZ, R58 ;  /* 0x000000ffff6b7224 */ /* 0x000fc600078e003a */
[----:B------:R-:W4:Y:S04]  /*38100*/  LDL.LU R55, [R1+0x435c] ;  /* 0x00435c0001377983 */ /* 0x000f280000300800 */
[----:B------:R-:W4:Y:S04]  /*38110*/  LDL.LU R59, [R1+0x4358] ;  /* 0x00435800013b7983 */ /* 0x000f280000300800 */
[----:B------:R-:W4:Y:S01]  /*38120*/  LDL.LU R58, [R1+0x4354] ;  /* 0x00435400013a7983 */ /* 0x000f220000300800 */
[----:B--2---:R-:W-:-:S03]  /*38130*/  IMAD.MOV.U32 R140, RZ, RZ, R42 ;  /* 0x000000ffff8c7224 */ /* 0x004fc600078e002a */
[----:B------:R-:W2:Y:S01]  /*38140*/  LDL.LU R42, [R1+0x4350] ;  /* 0x00435000012a7983 */ /* 0x000ea20000300800 */
[----:B---3--:R-:W-:-:S03]  /*38150*/  IMAD.MOV.U32 R141, RZ, RZ, R50 ;  /* 0x000000ffff8d7224 */ /* 0x008fc600078e0032 */
[----:B------:R-:W3:Y:S01]  /*38160*/  LDL.LU R50, [R1+0x434c] ;  /* 0x00434c0001327983 */ /* 0x000ee20000300800 */
[----:B----4-:R-:W-:-:S03]  /*38170*/  IMAD.MOV.U32 R142, RZ, RZ, R54 ;  /* 0x000000ffff8e7224 */ /* 0x010fc600078e0036 */
[----:B------:R-:W4:Y:S01]  /*38180*/  LDL.LU R54, [R1+0x4348] ;  /* 0x0043480001367983 */ /* 0x000f220000300800 */
[----:B------:R-:W-:-:S03]  /*38190*/  IMAD.MOV.U32 R143, RZ, RZ, R55 ;  /* 0x000000ffff8f7224 */ /* 0x000fc600078e0037 */
[----:B------:R-:W2:Y:S01]  /*381a0*/  LDL.LU R55, [R1+0x4344] ;  /* 0x0043440001377983 */ /* 0x000ea20000300800 */
[----:B------:R-:W-:-:S03]  /*381b0*/  IMAD.MOV.U32 R196, RZ, RZ, R59 ;  /* 0x000000ffffc47224 */ /* 0x000fc600078e003b */
[----:B------:R-:W2:Y:S01]  /*381c0*/  LDL.LU R59, [R1+0x4340] ;  /* 0x00434000013b7983 */ /* 0x000ea20000300800 */
[----:B------:R-:W-:-:S03]  /*381d0*/  IMAD.MOV.U32 R197, RZ, RZ, R58 ;  /* 0x000000ffffc57224 */ /* 0x000fc600078e003a */
[----:B------:R-:W2:Y:S04]  /*381e0*/  LDL.LU R58, [R1+0x433c] ;  /* 0x00433c00013a7983 */ /* 0x000ea80000300800 */
[----:B------:R-:W2:Y:S01]  /*381f0*/  LDL.LU R198, [R1+0xc38] ;  /* 0x000c380001c67983 */ /* 0x000ea20000300800 */
[----:B------:R-:W-:Y:S02]  /*38200*/  IMAD.MOV.U32 R241, RZ, RZ, R83 ;  /* 0x000000fffff17224 */ /* 0x000fe400078e0053 */
[----:B---3--:R-:W-:Y:S02]  /*38210*/  IMAD.MOV.U32 R199, RZ, RZ, R50 ;  /* 0x000000ffffc77224 */ /* 0x008fe400078e0032 */
[----:B------:R-:W3:Y:S01]  /*38220*/  LDL.LU R50, [R1+0x4338] ;  /* 0x0043380001327983 */ /* 0x000ee20000300800 */
[----:B----4-:R-:W-:-:S03]  /*38230*/  MOV R200, R54 ;  /* 0x0000003600c87202 */ /* 0x010fc60000000f00 */
[----:B------:R-:W4:Y:S01]  /*38240*/  LDL.LU R54, [R1+0x4334] ;  /* 0x0043340001367983 */ /* 0x000f220000300800 */
[----:B--2---:R-:W-:-:S03]  /*38250*/  IMAD.MOV.U32 R201, RZ, RZ, R55 ;  /* 0x000000ffffc97224 */ /* 0x004fc600078e0037 */
[----:B------:R-:W4:Y:S01]  /*38260*/  LDL.LU R55, [R1+0x4330] ;  /* 0x0043300001377983 */ /* 0x000f220000300800 */
[----:B------:R-:W-:-:S03]  /*38270*/  IMAD.MOV.U32 R202, RZ, RZ, R59 ;  /* 0x000000ffffca7224 */ /* 0x000fc600078e003b */
[----:B------:R-:W2:Y:S01]  /*38280*/  LDL.LU R59, [R1+0x432c] ;  /* 0x00432c00013b7983 */ /* 0x000ea20000300800 */
[----:B------:R-:W-:-:S03]  /*38290*/  IMAD.MOV.U32 R203, RZ, RZ, R58 ;  /* 0x000000ffffcb7224 */ /* 0x000fc600078e003a */
[----:B------:R-:W3:Y:S01]  /*382a0*/  LDL.LU R58, [R1+0x4328] ;  /* 0x00432800013a7983 */ /* 0x000ee20000300800 */
[----:B------:R-:W-:Y:S03]  /*382b0*/  HMMA.1688.F32.TF32 R80, R108, R78, R248 ;  /* 0x0000004e6c50723c */ /* 0x000fe600000810f8 */
[----:B------:R-:W4:Y:S04]  /*382c0*/  LDL.LU R248, [R1+0xf40] ;  /* 0x000f400001f87983 */ /* 0x000f280000300800 */
        /* <DEDUP_REMOVED lines=22> */
[----:B------:R-:W4:Y:S01]  /*38430*/  LDL.LU R211, [R1+0xeec] ;  /* 0x000eec0001d37983 */ /* 0x000f220000300800 */
[----:B------:R-:W-:-:S03]  /*38440*/  IMAD.MOV.U32 R136, RZ, RZ, R62 ;  /* 0x000000ffff887224 */ /* 0x000fc600078e003e */
[----:B------:R-:W4:Y:S01]  /*38450*/  LDL.LU R204, [R1+0xe50] ;  /* 0x000e500001cc7983 */ /* 0x000f220000300800 */
[----:B------:R-:W-:-:S03]  /*38460*/  IMAD.MOV.U32 R137, RZ, RZ, R63 ;  /* 0x000000ffff897224 */ /* 0x000fc600078e003f */
[----:B------:R-:W4:Y:S01]  /*38470*/  LDL.LU R205, [R1+0xe54] ;  /* 0x000e540001cd7983 */ /* 0x000f220000300800 */
[----:B------:R-:W-:Y:S02]  /*38480*/  IMAD.MOV.U32 R138, RZ, RZ, R66 ;  /* 0x000000ffff8a7224 */ /* 0x000fe400078e0042 */
[----:B------:R-:W-:Y:S02]  /*38490*/  IMAD.MOV.U32 R139, RZ, RZ, R67 ;  /* 0x000000ffff8b7224 */ /* 0x000fe400078e0043 */
[----:B------:R-:W-:Y:S02]  /*384a0*/  IMAD.MOV.U32 R96, RZ, RZ, R150 ;  /* 0x000000ffff607224 */ /* 0x000fe400078e0096 */
[----:B------:R-:W-:Y:S02]  /*384b0*/  IMAD.MOV.U32 R97, RZ, RZ, R151 ;  /* 0x000000ffff617224 */ /* 0x000fe400078e0097 */
[----:B------:R-:W-:Y:S02]  /*384c0*/  IMAD.MOV.U32 R98, RZ, RZ, R74 ;  /* 0x000000ffff627224 */ /* 0x000fe400078e004a */
[----:B------:R-:W-:Y:S01]  /*384d0*/  IMAD.MOV.U32 R99, RZ, RZ, R146 ;  /* 0x000000ffff637224 */ /* 0x000fe200078e0092 */
[----:B------:R-:W-:Y:S01]  /*384e0*/  MOV R245, R70 ;  /* 0x0000004600f57202 */ /* 0x000fe20000000f00 */
[----:B------:R-:W-:-:S02]  /*384f0*/  IMAD.MOV.U32 R244, RZ, RZ, R147 ;  /* 0x000000fffff47224 */ /* 0x000fc400078e0093 */
[----:B------:R-:W-:Y:S02]  /*38500*/  IMAD.MOV.U32 R246, RZ, RZ, R71 ;  /* 0x000000fffff67224 */ /* 0x000fe400078e0047 */
[----:B------:R-:W-:Y:S02]  /*38510*/  IMAD.MOV.U32 R247, RZ, RZ, R75 ;  /* 0x000000fffff77224 */ /* 0x000fe400078e004b */
[----:B--2---:R-:W-:Y:S02]  /*38520*/  IMAD.MOV.U32 R207, RZ, RZ, R59 ;  /* 0x000000ffffcf7224 */ /* 0x004fe400078e003b */
[----:B---3--:R-:W-:Y:S02]  /*38530*/  IMAD.MOV.U32 R206, RZ, RZ, R58 ;  /* 0x000000ffffce7224 */ /* 0x008fe400078e003a */
[----:B------:R-:W2:Y:S04]  /*38540*/  LDL.LU R58, [R1+0x4324] ;  /* 0x00432400013a7983 */ /* 0x000ea80000300800 */
[----:B------:R-:W2:Y:S04]  /*38550*/  LDL.LU R59, [R1+0x4320] ;  /* 0x00432000013b7983 */ /* 0x000ea80000300800 */
[----:B------:R-:W3:Y:S04]  /*38560*/  LDL.LU R62, [R1+0x431c] ;  /* 0x00431c00013e7983 */ /* 0x000ee80000300800 */
[----:B------:R-:W3:Y:S04]  /*38570*/  LDL.LU R63, [R1+0x4318] ;  /* 0x00431800013f7983 */ /* 0x000ee80000300800 */
[----:B------:R-:W2:Y:S04]  /*38580*/  LDL.LU R66, [R1+0x4314] ;  /* 0x0043140001427983 */ /* 0x000ea80000300800 */
[----:B------:R-:W2:Y:S04]  /*38590*/  LDL.LU R67, [R1+0x4310] ;  /* 0x0043100001437983 */ /* 0x000ea80000300800 */
[----:B------:R-:W2:Y:S04]  /*385a0*/  LDL.LU R150, [R1+0x430c] ;  /* 0x00430c0001967983 */ /* 0x000ea80000300800 */
[----:B------:R-:W2:Y:S04]  /*385b0*/  LDL.LU R151, [R1+0x4308] ;  /* 0x0043080001977983 */ /* 0x000ea80000300800 */
[----:B------:R-:W2:Y:S04]  /*385c0*/  LDL.LU R74, [R1+0x4304] ;  /* 0x00430400014a7983 */ /* 0x000ea80000300800 */
[----:B------:R-:W2:Y:S04]  /*385d0*/  LDL.LU R146, [R1+0x4300] ;  /* 0x0043000001927983 */ /* 0x000ea80000300800 */
[----:B------:R-:W2:Y:S04]  /*385e0*/  LDL.LU R147, [R1+0x42fc] ;  /* 0x0042fc0001937983 */ /* 0x000ea80000300800 */
[----:B------:R-:W4:Y:S04]  /*385f0*/  LDL.LU R70, [R1+0x42f8] ;  /* 0x0042f80001467983 */ /* 0x000f280000300800 */
[----:B------:R-:W4:Y:S04]  /*38600*/  LDL.LU R71, [R1+0x42f4] ;  /* 0x0042f40001477983 */ /* 0x000f280000300800 */
[----:B------:R-:W2:Y:S01]  /*38610*/  LDL.LU R75, [R1+0x42f0] ;  /* 0x0042f000014b7983 */ /* 0x000ea20000300800 */
[----:B------:R-:W-:-:S02]  /*38620*/  IMAD.MOV.U32 R68, RZ, RZ, R83 ;  /* 0x000000ffff447224 */ /* 0x000fc400078e0053 */
[----:B------:R-:W-:Y:S01]  /*38630*/  IMAD.MOV.U32 R72, RZ, RZ, R81 ;  /* 0x000000ffff487224 */ /* 0x000fe200078e0051 */
[C---:B------:R-:W-:Y:S01]  /*38640*/  HMMA.1688.F32.TF32 R100, R108.reuse, R30, R100 ;  /* 0x0000001e6c64723c */ /* 0x040fe20000081064 */
[----:B------:R-:W-:Y:S02]  /*38650*/  IMAD.MOV.U32 R73, RZ, RZ, R80 ;  /* 0x000000ffff497224 */ /* 0x000fe400078e0050 */
[----:B------:R-:W-:Y:S01]  /*38660*/  IMAD.MOV.U32 R69, RZ, RZ, R82 ;  /* 0x000000ffff457224 */ /* 0x000fe200078e0052 */
[----:B------:R-:W-:Y:S04]  /*38670*/  STL [R1+0x3fac], R68 ;  /* 0x003fac4401007387 */ /* 0x000fe80000100800 */
[----:B------:R-:W-:Y:S04]  /*38680*/  STL [R1+0x3fa8], R72 ;  /* 0x003fa84801007387 */ /* 0x000fe80000100800 */
[----:B------:R-:W-:Y:S04]  /*38690*/  STL [R1+0x3fa4], R73 ;  /* 0x003fa44901007387 */ /* 0x000fe80000100800 */
[----:B------:R-:W-:Y:S01]  /*386a0*/  STL [R1+0x3fa0], R69 ;  /* 0x003fa04501007387 */ /* 0x000fe20000100800 */
[C---:B------:R-:W-:Y:S03]  /*386b0*/  HMMA.1688.F32.TF32 R92, R108.reuse, R22, R92 ;  /* 0x000000166c5c723c */ /* 0x040fe6000008105c */
[----:B------:R-:W-:Y:S04]  /*386c0*/  LDS R80, [R3+0x4080] ;  /* 0x0040800003507984 */ /* 0x000fe80000000800 */
[----:B------:R-:W-:Y:S01]  /*386d0*/  LDS R82, [R3+0x6080] ;  /* 0x0060800003527984 */ /* 0x000fe20000000800 */
[C---:B------:R-:W-:Y:S03]  /*386e0*/  HMMA.1688.F32.TF32 R88, R108.reuse, R18, R88 ;  /* 0x000000126c58723c */ /* 0x040fe60000081058 */
[----:B------:R-:W-:Y:S04]  /*386f0*/  LDS R81, [R240+0x4080] ;  /* 0x00408000f0517984 */ /* 0x000fe80000000800 */
[----:B------:R-:W1:Y:S01]  /*38700*/  LDS R83, [R240+0x6080] ;  /* 0x00608000f0537984 */ /* 0x000e620000000800 */
[C---:B----4-:R-:W-:Y:S08]  /*38710*/  HMMA.1688.F32.TF32 R128, R108.reuse, R70, R224 ;  /* 0x000000466c80723c */ /* 0x050ff000000810e0 */
[C---:B--2---:R-:W-:Y:S08]  /*38720*/  HMMA.1688.F32.TF32 R84, R108.reuse, R146, R220 ;  /* 0x000000926c54723c */ /* 0x044ff000000810dc */
[C---:B------:R-:W-:Y:S07]  /*38730*/  HMMA.1688.F32.TF32 R216, R108.reuse, R74, R216 ;  /* 0x0000004a6cd8723c */ /* 0x040fee00000810d8 */
[----:B------:R-:W-:Y:S04]  /*38740*/  STL.64 [R1+0x14f0], R128 ;  /* 0x0014f08001007387 */ /* 0x000fe80000100a00 */
[----:B------:R2:W-:Y:S02]  /*38750*/  STL.64 [R1+0x14f8], R130 ;  /* 0x0014f88201007387 */ /* 0x0005e40000100a00 */
[C---:B--2---:R-:W-:Y:S02]  /*38760*/  HMMA.1688.F32.TF32 R128, R108.reuse, R150, R212 ;  /* 0x000000966c80723c */ /* 0x044fe400000810d4 */
[----:B------:R-:W-:Y:S04]  /*38770*/  STL.64 [R1+0x1530], R84 ;  /* 0x0015305401007387 */ /* 0x000fe80000100a00 */
[----:B------:R2:W-:Y:S04]  /*38780*/  STL.64 [R1+0x1538], R86 ;  /* 0x0015385601007387 */ /* 0x0005e80000100a00 */
[----:B------:R-:W-:Y:S04]  /*38790*/  STL.64 [R1+0x1560], R216 ;  /* 0x001560d801007387 */ /* 0x000fe80000100a00 */
[----:B------:R-:W-:Y:S01]  /*387a0*/  STL.64 [R1+0x1568], R218 ;  /* 0x001568da01007387 */ /* 0x000fe20000100a00 */
[----:B--2---:R-:W-:Y:S08]  /*387b0*/  HMMA.1688.F32.TF32 R84, R108, R66, R248 ;  /* 0x000000426c54723c */ /* 0x004ff000000810f8 */
[----:B------:R-:W-:Y:S01]  /*387c0*/  STL.64 [R1+0x16a0], R128 ;  /* 0x0016a08001007387 */ /* 0x000fe20000100a00 */
[----:B------:R-:W-:-:S03]  /*387d0*/  IMAD.MOV.U32 R248, RZ, RZ, R51 ;  /* 0x000000fffff87224 */ /* 0x000fc600078e0033 */
[----:B------:R-:W-:Y:S04]  /*387e0*/  STL.64 [R1+0x16a8], R130 ;  /* 0x0016a88201007387 */ /* 0x000fe80000100a00 */
[----:B------:R-:W2:Y:S01]  /*387f0*/  LDL.LU R51, [R1+0x42ec] ;  /* 0x0042ec0001337983 */ /* 0x000ea20000300800 */
[----:B------:R-:W-:Y:S02]  /*38800*/  IMAD.MOV.U32 R249, RZ, RZ, R46 ;  /* 0x000000fffff97224 */ /* 0x000fe400078e002e */
[----:B------:R-:W-:Y:S02]  /*38810*/  IMAD.MOV.U32 R250, RZ, RZ, R47 ;  /* 0x000000fffffa7224 */ /* 0x000fe400078e002f */
[----:B------:R-:W-:Y:S02]  /*38820*/  IMAD.MOV.U32 R251, RZ, RZ, R43 ;  /* 0x000000fffffb7224 */ /* 0x000fe400078e002b */
[----:B------:R-:W-:Y:S04]  /*38830*/  STL.64 [R1+0x16f0], R84 ;  /* 0x0016f05401007387 */ /* 0x000fe80000100a00 */
[----:B------:R3:W-:Y:S04]  /*38840*/  STL.64 [R1+0x16f8], R86 ;  /* 0x0016f85601007387 */ /* 0x0007e80000100a00 */
[----:B------:R-:W4:Y:S04]  /*38850*/  LDL.LU R46, [R1+0x42e8] ;  /* 0x0042e800012e7983 */ /* 0x000f280000300800 */
[----:B------:R-:W4:Y:S04]  /*38860*/  LDL.LU R47, [R1+0x42e4] ;  /* 0x0042e400012f7983 */ /* 0x000f280000300800 */
[----:B------:R-:W4:Y:S01]  /*38870*/  LDL.LU R43, [R1+0x42e0] ;  /* 0x0042e000012b7983 */ /* 0x000f220000300800 */
[C---:B---3--:R-:W-:Y:S08]  /*38880*/  HMMA.1688.F32.TF32 R84, R108.reuse, R62, R208 ;  /* 0x0000003e6c54723c */ /* 0x048ff000000810d0 */
[C---:B------:R-:W-:Y:S08]  /*38890*/  HMMA.1688.F32.TF32 R204, R108.reuse, R58, R204 ;  /* 0x0000003a6ccc723c */ /* 0x040ff000000810cc */
[C---:B------:R-:W-:Y:S07]  /*388a0*/  HMMA.1688.F32.TF32 R128, R108.reuse, R54, R200 ;  /* 0x000000366c80723c */ /* 0x040fee00000810c8 */
[----:B------:R-:W-:Y:S04]  /*388b0*/  STL.64 [R1+0x1740], R84 ;  /* 0x0017405401007387 */ /* 0x000fe80000100a00 */
[----:B------:R2:W-:Y:S04]  /*388c0*/  STL.64 [R1+0x1748], R86 ;  /* 0x0017485601007387 */ /* 0x0005e80000100a00 */
[----:B------:R-:W-:Y:S04]  /*388d0*/  STL.64 [R1+0x1c50], R204 ;  /* 0x001c50cc01007387 */ /* 0x000fe80000100a00 */
[----:B------:R-:W-:Y:S04]  /*388e0*/  STL.64 [R1+0x1c58], R206 ;  /* 0x001c58ce01007387 */ /* 0x000fe80000100a00 */
[----:B------:R-:W-:Y:S04]  /*388f0*/  STL.64 [R1+0x1d80], R128 ;  /* 0x001d808001007387 */ /* 0x000fe80000100a00 */
[----:B------:R3:W-:Y:S01]  /*38900*/  STL.64 [R1+0x1d88], R130 ;  /* 0x001d888201007387 */ /* 0x0007e20000100a00 */
[C---:B--2---:R-:W-:Y:S08]  /*38910*/  HMMA.1688.F32.TF32 R84, R108.reuse, R50, R196 ;  /* 0x000000326c54723c */ /* 0x044ff000000810c4 */
[C---:B----4-:R-:W-:Y:S11]  /*38920*/  HMMA.1688.F32.TF32 R140, R108.reuse, R46, R140 ;  /* 0x0000002e6c8c723c */ /* 0x050ff6000008108c */
[----:B------:R-:W-:Y:S04]  /*38930*/  @!UPT UIADD3 URZ, URZ, URZ, URZ ;  /* 0x0000003f3f3ff290 */ /* 0x000fe8000fffe03f */
[----:B------:R-:W-:Y:S04]  /*38940*/  STL.64 [R1+0x1ea0], R84 ;  /* 0x001ea05401007387 */ /* 0x000fe80000100a00 */
[----:B------:R2:W-:Y:S01]  /*38950*/  STL.64 [R1+0x1ea8], R86 ;  /* 0x001ea85601007387 */ /* 0x0005e20000100a00 */
[C---:B---3--:R-:W-:Y:S08]  /*38960*/  HMMA.1688.F32.TF32 R128, R108.reuse, R42, R136 ;  /* 0x0000002a6c80723c */ /* 0x048ff00000081088 */
[C---:B--2---:R-:W-:Y:S01]  /*38970*/  HMMA.1688.F32.TF32 R84, R108.reuse, R38, R104 ;  /* 0x000000266c54723c */ /* 0x044fe20000081068 */
[----:B------:R-:W-:Y:S07]  /*38980*/  STL.64 [R1+0x1fe0], R140 ;  /* 0x001fe08c01007387 */ /* 0x000fee0000100a00 */
[C---:B------:R-:W-:Y:S01]  /*38990*/  HMMA.1688.F32.TF32 R104, R108.reuse, R34, R132 ;  /* 0x000000226c68723c */ /* 0x040fe20000081084 */
[----:B------:R-:W-:Y:S06]  /*389a0*/  STL.64 [R1+0x1fe8], R142 ;  /* 0x001fe88e01007387 */ /* 0x000fec0000100a00 */
[----:B------:R-:W-:Y:S04]  /*389b0*/  STL.64 [R1+0x20b0], R128 ;  /* 0x0020b08001007387 */ /* 0x000fe80000100a00 */
[----:B------:R-:W-:Y:S04]  /*389c0*/  STL.64 [R1+0x20b8], R130 ;  /* 0x0020b88201007387 */ /* 0x000fe80000100a00 */
[----:B------:R-:W-:Y:S04]  /*389d0*/  STL.64 [R1+0x20e0], R84 ;  /* 0x0020e05401007387 */ /* 0x000fe80000100a00 */
[----:B------:R2:W-:Y:S02]  /*389e0*/  STL.64 [R1+0x20e8], R86 ;  /* 0x0020e85601007387 */ /* 0x0005e40000100a00 */
[C---:B--2---:R-:W-:Y:S02]  /*389f0*/  HMMA.1688.F32.TF32 R84, R108.reuse, R26, R96 ;  /* 0x0000001a6c54723c */ /* 0x044fe40000081060 */
[----:B------:R-:W-:Y:S04]  /*38a00*/  STL.64 [R1+0x21e0], R104 ;  /* 0x0021e06801007387 */ /* 0x000fe80000100a00 */
[----:B------:R-:W-:Y:S04]  /*38a10*/  STL.64 [R1+0x21e8], R106 ;  /* 0x0021e86a01007387 */ /* 0x000fe80000100a00 */
[----:B------:R-:W-:Y:S04]  /*38a20*/  STL.64 [R1+0x2200], R100 ;  /* 0x0022006401007387 */ /* 0x000fe80000100a00 */
[----:B------:R-:W-:Y:S09]  /*38a30*/  STL.64 [R1+0x2208], R102 ;  /* 0x0022086601007387 */ /* 0x000ff20000100a00 */
[----:B------:R-:W-:Y:S04]  /*38a40*/  STL.64 [R1+0x2300], R84 ;  /* 0x0023005401007387 */ /* 0x000fe80000100a00 */
[----:B------:R2:W-:Y:S02]  /*38a50*/  STL.64 [R1+0x2308], R86 ;  /* 0x0023085601007387 */ /* 0x0005e40000100a00 */
[C---:B--2---:R-:W-:Y:S02]  /*38a60*/  HMMA.1688.F32.TF32 R84, R108.reuse, R194, R236 ;  /* 0x000000c26c54723c */ /* 0x044fe400000810ec */
[----:B------:R-:W-:Y:S11]  /*38a70*/  STL.64 [R1+0x2320], R92 ;  /* 0x0023205c01007387 */ /* 0x000ff60000100a00 */
[----:B------:R-:W-:Y:S11]  /*38a80*/  @!UPT UIADD3 URZ, URZ, URZ, URZ ;  /* 0x0000003f3f3ff290 */ /* 0x000ff6000fffe03f */
[----:B------:R-:W-:Y:S02]  /*38a90*/  IMAD.MOV.U32 R165, RZ, RZ, R84 ;  /* 0x000000ffffa57224 */ /* 0x000fe400078e0054 */
[----:B------:R-:W-:Y:S02]  /*38aa0*/  IMAD.MOV.U32 R164, RZ, RZ, R85 ;  /* 0x000000ffffa47224 */ /* 0x000fe400078e0055 */
[----:B------:R-:W-:Y:S02]  /*38ab0*/  IMAD.MOV.U32 R161, RZ, RZ, R86 ;  /* 0x000000ffffa17224 */ /* 0x000fe400078e0056 */
[----:B------:R-:W-:Y:S02]  /*38ac0*/  IMAD.MOV.U32 R160, RZ, RZ, R87 ;  /* 0x000000ffffa07224 */ /* 0x000fe400078e0057 */
[----:B------:R-:W-:Y:S01]  /*38ad0*/  HMMA.1688.F32.TF32 R84, R108, R190, R244 ;  /* 0x000000be6c54723c */ /* 0x000fe200000810f4 */
[----:B------:R-:W-:Y:S04]  /*38ae0*/  STL.64 [R1+0x2328], R94 ;  /* 0x0023285e01007387 */ /* 0x000fe80000100a00 */
[----:B------:R2:W-:Y:S04]  /*38af0*/  STL.64 [R1+0x2590], R88 ;  /* 0x0025905801007387 */ /* 0x0005e80000100a00 */
[----:B------:R3:W-:Y:S04]  /*38b00*/  STL.64 [R1+0x2598], R90 ;  /* 0x0025985a01007387 */ /* 0x0007e80000100a00 */
[----:B------:R-:W-:Y:S04]  /*38b10*/  STL [R1+0x3c0c], R160 ;  /* 0x003c0ca001007387 */ /* 0x000fe80000100800 */
[----:B------:R-:W-:Y:S04]  /*38b20*/  STL [R1+0x3c08], R161 ;  /* 0x003c08a101007387 */ /* 0x000fe80000100800 */
[----:B------:R4:W-:Y:S03]  /*38b30*/  STL [R1+0x3c04], R164 ;  /* 0x003c04a401007387 */ /* 0x0009e60000100800 */
[----:B------:R-:W-:-:S02]  /*38b40*/  IMAD.MOV.U32 R168, RZ, RZ, R87 ;  /* 0x000000ffffa87224 */ /* 0x000fc400078e0057 */
[----:B------:R-:W-:Y:S02]  /*38b50*/  IMAD.MOV.U32 R169, RZ, RZ, R86 ;  /* 0x000000ffffa97224 */ /* 0x000fe400078e0056 */
[----:B------:R-:W-:Y:S01]  /*38b60*/  IMAD.MOV.U32 R172, RZ, RZ, R85 ;  /* 0x000000ffffac7224 */ /* 0x000fe200078e0055 */
[----:B------:R1:W-:Y:S01]  /*38b70*/  STL [R1+0x3c00], R165 ;  /* 0x003c00a501007387 */ /* 0x0003e20000100800 */
[----:B------:R-:W-:-:S03]  /*38b80*/  IMAD.MOV.U32 R173, RZ, RZ, R84 ;  /* 0x000000ffffad7224 */ /* 0x000fc600078e0054 */
[----:B------:R-:W-:Y:S01]  /*38b90*/  STL [R1+0x3c1c], R168 ;  /* 0x003c1ca801007387 */ /* 0x000fe20000100800 */
[----:B------:R-:W-:-:S03]  /*38ba0*/  IMAD.MOV.U32 R244, RZ, RZ, R7 ;  /* 0x000000fffff47224 */ /* 0x000fc600078e0007 */
[----:B------:R-:W-:Y:S01]  /*38bb0*/  STL [R1+0x3c18], R169 ;  /* 0x003c18a901007387 */ /* 0x000fe20000100800 */
[----:B------:R-:W-:-:S03]  /*38bc0*/  IMAD.MOV.U32 R245, RZ, RZ, R6 ;  /* 0x000000fffff57224 */ /* 0x000fc600078e0006 */
[----:B------:R-:W-:Y:S04]  /*38bd0*/  STL [R1+0x3c14], R172 ;  /* 0x003c14ac01007387 */ /* 0x000fe80000100800 */
[----:B------:R-:W-:Y:S04]  /*38be0*/  STL [R1+0x3c10], R173 ;  /* 0x003c10ad01007387 */ /* 0x000fe80000100800 */
[----:B------:R-:W4:Y:S04]  /*38bf0*/  LDL.LU R7, [R1+0x42dc] ;  /* 0x0042dc0001077983 */ /* 0x000f280000300800 */
[----:B------:R-:W4:Y:S01]  /*38c00*/  LDL.LU R6, [R1+0x42d8] ;  /* 0x0042d80001067983 */ /* 0x000f220000300800 */
[----:B------:R-:W-:-:S02]  /*38c10*/  IMAD.MOV.U32 R246, RZ, RZ, R15 ;  /* 0x000000fffff67224 */ /* 0x000fc400078e000f */
[----:B------:R-:W-:Y:S01]  /*38c20*/  IMAD.MOV.U32 R247, RZ, RZ, R14 ;  /* 0x000000fffff77224 */ /* 0x000fe200078e000e */
[----:B------:R-:W4:Y:S01]  /*38c30*/  LDL.LU R15, [R1+0x42d4] ;  /* 0x0042d400010f7983 */ /* 0x000f220000300800 */
[----:B------:R-:W-:Y:S02]  /*38c40*/  IMAD.MOV.U32 R236, RZ, RZ, R11 ;  /* 0x000000ffffec7224 */ /* 0x000fe400078e000b */
[----:B------:R-:W-:Y:S01]  /*38c50*/  IMAD.MOV.U32 R237, RZ, RZ, R10 ;  /* 0x000000ffffed7224 */ /* 0x000fe200078e000a */
[----:B------:R-:W4:Y:S01]  /*38c60*/  LDL.LU R14, [R1+0x42d0] ;  /* 0x0042d000010e7983 */ /* 0x000f220000300800 */
[----:B------:R-:W-:-:S03]  /*38c70*/  IMAD.MOV.U32 R238, RZ, RZ, R159 ;  /* 0x000000ffffee7224 */ /* 0x000fc600078e009f */
[----:B------:R-:W4:Y:S01]  /*38c80*/  LDL.LU R11, [R1+0x42cc] ;  /* 0x0042cc00010b7983 */ /* 0x000f220000300800 */
[----:B------:R-:W-:-:S03]  /*38c90*/  IMAD.MOV.U32 R239, RZ, RZ, R158 ;  /* 0x000000ffffef7224 */ /* 0x000fc600078e009e */
[----:B------:R-:W4:Y:S01]  /*38ca0*/  LDL.LU R10, [R1+0x42c8] ;  /* 0x0042c800010a7983 */ /* 0x000f220000300800 */
[----:B--2---:R-:W-:-:S03]  /*38cb0*/  IMAD.MOV.U32 R88, RZ, RZ, R155 ;  /* 0x000000ffff587224 */ /* 0x004fc600078e009b */
[----:B------:R-:W2:Y:S01]  /*38cc0*/  LDL.LU R159, [R1+0x42c4] ;  /* 0x0042c400019f7983 */ /* 0x000ea20000300800 */
[----:B------:R-:W-:-:S03]  /*38cd0*/  IMAD.MOV.U32 R89, RZ, RZ, R154 ;  /* 0x000000ffff597224 */ /* 0x000fc600078e009a */
[----:B------:R-:W2:Y:S01]  /*38ce0*/  LDL.LU R158, [R1+0x42c0] ;  /* 0x0042c000019e7983 */ /* 0x000ea20000300800 */
[----:B---3--:R-:W-:Y:S01]  /*38cf0*/  IMAD.MOV.U32 R90, RZ, RZ, R167 ;  /* 0x000000ffff5a7224 */ /* 0x008fe200078e00a7 */
[----:B------:R-:W-:Y:S02]  /*38d00*/  MOV R91, R166 ;  /* 0x000000a6005b7202 */ /* 0x000fe40000000f00 */
[----:B------:R-:W3:Y:S04]  /*38d10*/  LDL.LU R155, [R1+0x42bc] ;  /* 0x0042bc00019b7983 */ /* 0x000ee80000300800 */
[----:B------:R-:W2:Y:S04]  /*38d20*/  LDL.LU R154, [R1+0x42b8] ;  /* 0x0042b800019a7983 */ /* 0x000ea80000300800 */
[----:B------:R-:W2:Y:S04]  /*38d30*/  LDL.LU R167, [R1+0x42b4] ;  /* 0x0042b40001a77983 */ /* 0x000ea80000300800 */
[----:B------:R-:W2:Y:S04]  /*38d40*/  LDL.LU R166, [R1+0x42b0] ;  /* 0x0042b00001a67983 */ /* 0x000ea80000300800 */
[----:B------:R-:W2:Y:S04]  /*38d50*/  LDL.LU R140, [R1+0x640] ;  /* 0x00064000018c7983 */ /* 0x000ea80000300800 */
[----:B------:R-:W2:Y:S04]  /*38d60*/  LDL.LU R141, [R1+0x644] ;  /* 0x00064400018d7983 */ /* 0x000ea80000300800 */
[----:B------:R-:W2:Y:S04]  /*38d70*/  LDL.LU R142, [R1+0x648] ;  /* 0x00064800018e7983 */ /* 0x000ea80000300800 */
[----:B------:R-:W2:Y:S01]  /*38d80*/  LDL.LU R143, [R1+0x64c] ;  /* 0x00064c00018f7983 */ /* 0x000ea20000300800 */
[----:B------:R-:W-:-:S02]  /*38d90*/  IMAD.MOV.U32 R98, RZ, RZ, R163 ;  /* 0x000000ffff627224 */ /* 0x000fc400078e00a3 */
[----:B------:R-:W-:Y:S02]  /*38da0*/  IMAD.MOV.U32 R99, RZ, RZ, R162 ;  /* 0x000000ffff637224 */ /* 0x000fe400078e00a2 */
[----:B----4-:R-:W-:Y:S02]  /*38db0*/  IMAD.MOV.U32 R97, RZ, RZ, R7 ;  /* 0x000000ffff617224 */ /* 0x010fe400078e0007 */
[----:B------:R-:W-:Y:S02]  /*38dc0*/  IMAD.MOV.U32 R96, RZ, RZ, R6 ;  /* 0x000000ffff607224 */ /* 0x000fe400078e0006 */
[----:B------:R-:W4:Y:S04]  /*38dd0*/  LDL.LU R6, [R1+0x42ac] ;  /* 0x0042ac0001067983 */ /* 0x000f280000300800 */
[----:B------:R-:W4:Y:S04]  /*38de0*/  LDL.LU R7, [R1+0x42a8] ;  /* 0x0042a80001077983 */ /* 0x000f280000300800 */
[----:B------:R-:W4:Y:S04]  /*38df0*/  LDL.LU R163, [R1+0x42a4] ;  /* 0x0042a40001a37983 */ /* 0x000f280000300800 */
[----:B------:R-:W4:Y:S04]  /*38e00*/  LDL.LU R162, [R1+0x42a0] ;  /* 0x0042a00001a27983 */ /* 0x000f280000300800 */
[----:B------:R-:W4:Y:S01]  /*38e10*/  LDL.LU R136, [R1+0x630] ;  /* 0x0006300001887983 */ /* 0x000f220000300800 */
[----:B------:R-:W-:-:S03]  /*38e20*/  IMAD.MOV.U32 R100, RZ, RZ, R10 ;  /* 0x000000ffff647224 */ /* 0x000fc600078e000a */
[----:B------:R-:W4:Y:S01]  /*38e30*/  LDL.LU R137, [R1+0x634] ;  /* 0x0006340001897983 */ /* 0x000f220000300800 */
[----:B------:R-:W-:Y:S02]  /*38e40*/  IMAD.MOV.U32 R101, RZ, RZ, R11 ;  /* 0x000000ffff657224 */ /* 0x000fe400078e000b */
[----:B------:R-:W-:Y:S02]  /*38e50*/  IMAD.MOV.U32 R102, RZ, RZ, R14 ;  /* 0x000000ffff667224 */ /* 0x000fe400078e000e */
[----:B------:R-:W-:Y:S02]  /*38e60*/  IMAD.MOV.U32 R103, RZ, RZ, R15 ;  /* 0x000000ffff677224 */ /* 0x000fe400078e000f */
[----:B---3--:R-:W-:Y:S02]  /*38e70*/  IMAD.MOV.U32 R133, RZ, RZ, R155 ;  /* 0x000000ffff857224 */ /* 0x008fe400078e009b */
[----:B--2---:R-:W-:Y:S02]  /*38e80*/  IMAD.MOV.U32 R132, RZ, RZ, R154 ;  /* 0x000000ffff847224 */ /* 0x004fe400078e009a */
[----:B------:R-:W-:-:S02]  /*38e90*/  IMAD.MOV.U32 R134, RZ, RZ, R158 ;  /* 0x000000ffff867224 */ /* 0x000fc400078e009e */
[----:B------:R-:W-:Y:S02]  /*38ea0*/  IMAD.MOV.U32 R135, RZ, RZ, R159 ;  /* 0x000000ffff877224 */ /* 0x000fe400078e009f */
[----:B------:R-:W-:Y:S02]  /*38eb0*/  IMAD.MOV.U32 R107, RZ, RZ, R167 ;  /* 0x000000ffff6b7224 */ /* 0x000fe400078e00a7 */
[----:B------:R-:W-:Y:S02]  /*38ec0*/  IMAD.MOV.U32 R106, RZ, RZ, R166 ;  /* 0x000000ffff6a7224 */ /* 0x000fe400078e00a6 */
[----:B------:R-:W-:Y:S02]  /*38ed0*/  IMAD.MOV.U32 R92, RZ, RZ, R170 ;  /* 0x000000ffff5c7224 */ /* 0x000fe400078e00aa */
[----:B------:R-:W-:Y:S01]  /*38ee0*/  IMAD.MOV.U32 R93, RZ, RZ, R171 ;  /* 0x000000ffff5d7224 */ /* 0x000fe200078e00ab */
[----:B------:R-:W-:Y:S01]  /*38ef0*/  HMMA.1688.F32.TF32 R84, R108, R186, R248 ;  /* 0x000000ba6c54723c */ /* 0x000fe200000810f8 */
[----:B------:R-:W-:-:S02]  /*38f00*/  IMAD.MOV.U32 R94, RZ, RZ, R174 ;  /* 0x000000ffff5e7224 */ /* 0x000fc400078e00ae */
[----:B------:R-:W-:-:S04]  /*38f10*/  IMAD.MOV.U32 R95, RZ, RZ, R182 ;  /* 0x000000ffff5f7224 */ /* 0x000fc800078e00b6 */
[----:B------:R-:W-:Y:S02]  /*38f20*/  IMAD.MOV.U32 R248, RZ, RZ, R183 ;  /* 0x000000fffff87224 */ /* 0x000fe400078e00b7 */
[----:B------:R-:W-:Y:S02]  /*38f30*/  IMAD.MOV.U32 R249, RZ, RZ, R175 ;  /* 0x000000fffff97224 */ /* 0x000fe400078e00af */
[----:B------:R-:W-:Y:S02]  /*38f40*/  IMAD.MOV.U32 R250, RZ, RZ, R178 ;  /* 0x000000fffffa7224 */ /* 0x000fe400078e00b2 */
[----:B------:R-:W-:Y:S02]  /*38f50*/  IMAD.MOV.U32 R251, RZ, RZ, R179 ;  /* 0x000000fffffb7224 */ /* 0x000fe400078e00b3 */
[----:B----4-:R-:W-:Y:S02]  /*38f60*/  IMAD.MOV.U32 R138, RZ, RZ, R6 ;  /* 0x000000ffff8a7224 */ /* 0x010fe400078e0006 */
[----:B------:R-:W2:Y:S01]  /*38f70*/  LDL.LU R6, [R1+0x429c] ;  /* 0x00429c0001067983 */ /* 0x000ea20000300800 */
[----:B------:R-:W-:-:S03]  /*38f80*/  IMAD.MOV.U32 R139, RZ, RZ, R7 ;  /* 0x000000ffff8b7224 */ /* 0x000fc600078e0007 */
[----:B------:R-:W2:Y:S04]  /*38f90*/  LDL.LU R7, [R1+0x4298] ;  /* 0x0042980001077983 */ /* 0x000ea80000300800 */
[----:B------:R-:W3:Y:S04]  /*38fa0*/  LDL.LU R10, [R1+0x4294] ;  /* 0x00429400010a7983 */ /* 0x000ee80000300800 */
[----:B------:R-:W3:Y:S04]  /*38fb0*/  LDL.LU R11, [R1+0x4290] ;  /* 0x00429000010b7983 */ /* 0x000ee80000300800 */
[----:B------:R-:W4:Y:S04]  /*38fc0*/  LDL.LU R14, [R1+0x428c] ;  /* 0x00428c00010e7983 */ /* 0x000f280000300800 */
[----:B------:R-:W4:Y:S01]  /*38fd0*/  LDL.LU R15, [R1+0x4288] ;  /* 0x00428800010f7983 */ /* 0x000f220000300800 */
[----:B------:R-:W-:-:S03]  /*38fe0*/  MOV R104, R162 ;  /* 0x000000a200687202 */ /* 0x000fc60000000f00 */
[----:B------:R-:W2:Y:S01]  /*38ff0*/  LDL.LU R154, [R1+0x4284] ;  /* 0x00428400019a7983 */ /* 0x000ea20000300800 */
[----:B------:R-:W-:-:S03]  /*39000*/  IMAD.MOV.U32 R105, RZ, RZ, R163 ;  /* 0x000000ffff697224 */ /* 0x000fc600078e00a3 */
[----:B------:R-:W2:Y:S04]  /*39010*/  LDL.LU R155, [R1+0x4280] ;  /* 0x00428000019b7983 */ /* 0x000ea80000300800 */
        /* <DEDUP_REMOVED lines=11> */
[----:B------:R-:W3:Y:S04]  /*390d0*/  LDL.LU R175, [R1+0x4250] ;  /* 0x0042500001af7983 */ /* 0x000ee80000300800 */
[----:B------:R-:W3:Y:S04]  /*390e0*/  LDL.LU R178, [R1+0x424c] ;  /* 0x00424c0001b27983 */ /* 0x000ee80000300800 */
[----:B------:R-:W3:Y:S01]  /*390f0*/  LDL.LU R179, [R1+0x4248] ;  /* 0x0042480001b37983 */ /* 0x000ee20000300800 */
[----:B------:R-:W-:Y:S01]  /*39100*/  MOV R181, R84 ;  /* 0x0000005400b57202 */ /* 0x000fe20000000f00 */
[----:B------:R-:W-:-:S02]  /*39110*/  IMAD.MOV.U32 R180, RZ, RZ, R85 ;  /* 0x000000ffffb47224 */ /* 0x000fc400078e0055 */
[----:B------:R-:W-:Y:S02]  /*39120*/  IMAD.MOV.U32 R177, RZ, RZ, R86 ;  /* 0x000000ffffb17224 */ /* 0x000fe400078e0056 */
[----:B------:R-:W-:-:S05]  /*39130*/  IMAD.MOV.U32 R176, RZ, RZ, R87 ;  /* 0x000000ffffb07224 */ /* 0x000fca00078e0057 */
[----:B------:R-:W-:Y:S04]  /*39140*/  STL [R1+0x3c2c], R176 ;  /* 0x003c2cb001007387 */ /* 0x000fe80000100800 */
[----:B------:R-:W-:Y:S04]  /*39150*/  STL [R1+0x3c28], R177 ;  /* 0x003c28b101007387 */ /* 0x000fe80000100800 */
[----:B------:R-:W-:Y:S04]  /*39160*/  STL [R1+0x3c24], R180 ;  /* 0x003c24b401007387 */ /* 0x000fe80000100800 */
[----:B------:R-:W-:Y:S01]  /*39170*/  STL [R1+0x3c20], R181 ;  /* 0x003c20b501007387 */ /* 0x000fe20000100800 */
[C---:B--2---:R-:W-:Y:S11]  /*39180*/  HMMA.1688.F32.TF32 R84, R108.reuse, R182, R140 ;  /* 0x000000b66c54723c */ /* 0x044ff6000008108c */
[----:B------:R-:W-:Y:S11]  /*39190*/  @!UPT UIADD3 URZ, URZ, URZ, URZ ;  /* 0x0000003f3f3ff290 */ /* 0x000ff6000fffe03f */
[----:B------:R-:W-:Y:S02]  /*391a0*/  @!UPT UIADD3 URZ, URZ, URZ, URZ ;  /* 0x0000003f3f3ff290 */ /* 0x000fe4000fffe03f */
[----:B------:R-:W-:Y:S01]  /*391b0*/  IMAD.MOV.U32 R189, RZ, RZ, R84 ;  /* 0x000000ffffbd7224 */ /* 0x000fe200078e0054 */
[----:B------:R-:W-:Y:S01]  /*391c0*/  MOV R184, R87 ;  /* 0x0000005700b87202 */ /* 0x000fe20000000f00 */
[----:B------:R-:W-:Y:S02]  /*391d0*/  IMAD.MOV.U32 R188, RZ, RZ, R85 ;  /* 0x000000ffffbc7224 */ /* 0x000fe400078e0055 */
[----:B------:R-:W-:Y:S02]  /*391e0*/  IMAD.MOV.U32 R185, RZ, RZ, R86 ;  /* 0x000000ffffb97224 */ /* 0x000fe400078e0056 */
[C---:B---3--:R-:W-:Y:S08]  /*391f0*/  HMMA.1688.F32.TF32 R84, R108.reuse, R178, R136 ;  /* 0x000000b26c54723c */ /* 0x048ff00000081088 */
[C---:B------:R-:W-:Y:S08]  /*39200*/  HMMA.1688.F32.TF32 R128, R108.reuse, R174, R104 ;  /* 0x000000ae6c80723c */ /* 0x040ff00000081068 */
[----:B------:R-:W-:Y:S08]  /*39210*/  HMMA.1688.F32.TF32 R104, R108, R170, R132 ;  /* 0x000000aa6c68723c */ /* 0x000ff00000081084 */
[----:B------:R-:W-:-:S02]  /*39220*/  IMAD.MOV.U32 R164, RZ, RZ, R84 ;  /* 0x000000ffffa47224 */ /* 0x000fc400078e0054 */
[----:B-1----:R-:W-:Y:S02]  /*39230*/  IMAD.MOV.U32 R165, RZ, RZ, R85 ;  /* 0x000000ffffa57224 */ /* 0x002fe400078e0055 */
[----:B------:R-:W-:Y:S02]  /*39240*/  IMAD.MOV.U32 R193, RZ, RZ, R86 ;  /* 0x000000ffffc17224 */ /* 0x000fe400078e0056 */
[----:B------:R-:W-:Y:S02]  /*39250*/  IMAD.MOV.U32 R192, RZ, RZ, R87 ;  /* 0x000000ffffc07224 */ /* 0x000fe400078e0057 */
[C---:B------:R-:W-:Y:S01]  /*39260*/  HMMA.1688.F32.TF32 R84, R108.reuse, R166, R100 ;  /* 0x000000a66c54723c */ /* 0x040fe20000081064 */
[----:B------:R-:W-:Y:S04]  /*39270*/  STL [R1+0x3c3c], R184 ;  /* 0x003c3cb801007387 */ /* 0x000fe80000100800 */
[----:B------:R-:W-:Y:S04]  /*39280*/  STL [R1+0x3c38], R185 ;  /* 0x003c38b901007387 */ /* 0x000fe80000100800 */
[----:B------:R-:W-:Y:S04]  /*39290*/  STL [R1+0x3c34], R188 ;  /* 0x003c34bc01007387 */ /* 0x000fe80000100800 */
[----:B------:R-:W-:Y:S04]  /*392a0*/  STL [R1+0x3c30], R189 ;  /* 0x003c30bd01007387 */ /* 0x000fe80000100800 */
[----:B------:R-:W-:Y:S04]  /*392b0*/  STL [R1+0x3c4c], R192 ;  /* 0x003c4cc001007387 */ /* 0x000fe80000100800 */
[----:B------:R-:W-:Y:S04]  /*392c0*/  STL [R1+0x3c48], R193 ;  /* 0x003c48c101007387 */ /* 0x000fe80000100800 */
[----:B------:R-:W-:Y:S01]  /*392d0*/  STL [R1+0x3c44], R165 ;  /* 0x003c44a501007387 */ /* 0x000fe20000100800 */
[C---:B------:R-:W-:Y:S03]  /*392e0*/  HMMA.1688.F32.TF32 R100, R108.reuse, R162, R96 ;  /* 0x000000a26c64723c */ /* 0x040fe60000081060 */
[----:B------:R-:W-:Y:S04]  /*392f0*/  STL [R1+0x3c40], R164 ;  /* 0x003c40a401007387 */ /* 0x000fe80000100800 */
[----:B------:R-:W-:Y:S01]  /*39300*/  STL.64 [R1+0x2920], R128 ;  /* 0x0029208001007387 */ /* 0x000fe20000100a00 */
[C---:B------:R-:W-:Y:S03]  /*39310*/  HMMA.1688.F32.TF32 R96, R108.reuse, R158, R92 ;  /* 0x0000009e6c60723c */ /* 0x040fe6000008105c */
[----:B------:R-:W-:Y:S04]  /*39320*/  STL.64 [R1+0x2928], R130 ;  /* 0x0029288201007387 */ /* 0x000fe80000100a00 */
[----:B------:R-:W-:Y:S04]  /*39330*/  STL.64 [R1+0x2910], R104 ;  /* 0x0029106801007387 */ /* 0x000fe80000100a00 */
[----:B------:R-:W-:Y:S04]  /*39340*/  STL.64 [R1+0x2918], R106 ;  /* 0x0029186a01007387 */ /* 0x000fe80000100a00 */
[----:B------:R-:W-:Y:S04]  /*39350*/  STL.64 [R1+0x2900], R84 ;  /* 0x0029005401007387 */ /* 0x000fe80000100a00 */
[----:B------:R1:W-:Y:S02]  /*39360*/  STL.64 [R1+0x2908], R86 ;  /* 0x0029085601007387 */ /* 0x0003e40000100a00 */
[C---:B-1----:R-:W-:Y:S02]  /*39370*/  HMMA.1688.F32.TF32 R84, R108.reuse, R154, R88 ;  /* 0x0000009a6c54723c */ /* 0x042fe40000081058 */
[----:B------:R-:W-:Y:S04]  /*39380*/  STL.64 [R1+0x28f0], R100 ;  /* 0x0028f06401007387 */ /* 0x000fe80000100a00 */
[----:B------:R-:W-:Y:S02]  /*39390*/  STL.64 [R1+0x28f8], R102 ;  /* 0x0028f86601007387 */ /* 0x000fe40000100a00 */
[C---:B----4-:R-:W-:Y:S02]  /*393a0*/  HMMA.1688.F32.TF32 R92, R108.reuse, R14, R236 ;  /* 0x0000000e6c5c723c */ /* 0x050fe400000810ec */
[----:B------:R-:W-:Y:S04]  /*393b0*/  STL.64 [R1+0x28e0], R96 ;  /* 0x0028e06001007387 */ /* 0x000fe80000100a00 */
[----:B------:R-:W-:Y:S02]  /*393c0*/  STL.64 [R1+0x28e8], R98 ;  /* 0x0028e86201007387 */ /* 0x000fe40000100a00 */
[C---:B------:R-:W-:Y:S07]  /*393d0*/  HMMA.1688.F32.TF32 R88, R108.reuse, R10, R244 ;  /* 0x0000000a6c58723c */ /* 0x040fee00000810f4 */
[----:B------:R-:W-:Y:S04]  /*393e0*/  STL.64 [R1+0x28d0], R84 ;  /* 0x0028d05401007387 */ /* 0x000fe80000100a00 */
[----:B------:R1:W-:Y:S02]  /*393f0*/  STL.64 [R1+0x28d8], R86 ;  /* 0x0028d85601007387 */ /* 0x0003e40000100a00 */
[----:B-1----:R-:W-:Y:S02]  /*39400*/  HMMA.1688.F32.TF32 R84, R108, R6, R248 ;  /* 0x000000066c54723c */ /* 0x002fe400000810f8 */
[----:B------:R1:W-:Y:S04]  /*39410*/  STL.64 [R1+0x28c0], R92 ;  /* 0x0028c05c01007387 */ /* 0x0003e80000100a00 */
[----:B------:R2:W-:Y:S04]  /*39420*/  STL.64 [R1+0x28c8], R94 ;  /* 0x0028c85e01007387 */ /* 0x0005e80000100a00 */
[----:B------:R-:W3:Y:S04]  /*39430*/  LDL.LU R248, [R1+0x570] ;  /* 0x0005700001f87983 */ /* 0x000ee80000300800 */
[----:B------:R4:W-:Y:S04]  /*39440*/  STL.64 [R1+0x28b0], R88 ;  /* 0x0028b05801007387 */ /* 0x0009e80000100a00 */
[----:B------:R1:W-:Y:S05]  /*39450*/  STL.64 [R1+0x28b8], R90 ;  /* 0x0028b85a01007387 */ /* 0x0003ea0000100a00 */
[----:B------:R-:W-:Y:S04]  /*39460*/  STL.64 [R1+0x2890], R84 ;  /* 0x0028905401007387 */ /* 0x000fe80000100a00 */
[----:B------:R1:W-:Y:S04]  /*39470*/  STL.64 [R1+0x2898], R86 ;  /* 0x0028985601007387 */ /* 0x0003e80000100a00 */
[----:B------:R-:W3:Y:S04]  /*39480*/  LDL.LU R249, [R1+0x574] ;  /* 0x0005740001f97983 */ /* 0x000ee80000300800 */
        /* <DEDUP_REMOVED lines=10> */
[----:B-1----:R-:W3:Y:S04]  /*39530*/  LDL.LU R92, [R1+0x690] ;  /* 0x00069000015c7983 */ /* 0x002ee80000300800 */
[----:B------:R-:W3:Y:S04]  /*39540*/  LDL.LU R93, [R1+0x694] ;  /* 0x00069400015d7983 */ /* 0x000ee80000300800 */
[----:B--2---:R-:W3:Y:S04]  /*39550*/  LDL.LU R94, [R1+0x698] ;  /* 0x00069800015e7983 */ /* 0x004ee80000300800 */
        /* <DEDUP_REMOVED lines=69> */
[----:B----4-:R-:W4:Y:S04]  /*399b0*/  LDL.LU R88, [R1+0x5a0] ;  /* 0x0005a00001587983 */ /* 0x010f280000300800 */
[----:B------:R-:W4:Y:S04]  /*399c0*/  LDL.LU R89, [R1+0x5a4] ;  /* 0x0005a40001597983 */ /* 0x000f280000300800 */
[----:B------:R-:W4:Y:S04]  /*399d0*/  LDL.LU R90, [R1+0x5a8] ;  /* 0x0005a800015a7983 */ /* 0x000f280000300800 */
[----:B------:R-:W4:Y:S01]  /*399e0*/  LDL.LU R91, [R1+0x5ac] ;  /* 0x0005ac00015b7983 */ /* 0x000f220000300800 */
[C---:B---3--:R-:W-:Y:S08]  /*399f0*/  HMMA.1688.F32.TF32 R92, R80.reuse, R18, R92 ;  /* 0x00000012505c723c */ /* 0x048ff0000008105c */
[C---:B--2---:R-:W-:Y:S08]  /*39a00*/  HMMA.1688.F32.TF32 R96, R80.reuse, R22, R96 ;  /* 0x000000165060723c */ /* 0x044ff00000081060 */
[C---:B------:R-:W-:Y:S08]  /*39a10*/  HMMA.1688.F32.TF32 R100, R80.reuse, R26, R100 ;  /* 0x0000001a5064723c */ /* 0x040ff00000081064 */
[C---:B------:R-:W-:Y:S11]  /*39a20*/  HMMA.1688.F32.TF32 R84, R80.reuse, R78, R128 ;  /* 0x0000004e5054723c */ /* 0x040ff60000081080 */
[----:B------:R-:W-:Y:S11]  /*39a30*/  @!UPT UIADD3 URZ, URZ, URZ, URZ ;  /* 0x0000003f3f3ff290 */ /* 0x000ff6000fffe03f */
[----:B------:R-:W-:Y:S02]  /*39a40*/  @!UPT UIADD3 URZ, URZ, URZ, URZ ;  /* 0x0000003f3f3ff290 */ /* 0x000fe4000fffe03f */
[----:B------:R-:W-:Y:S02]  /*39a50*/  IMAD.MOV.U32 R152, RZ, RZ, R87 ;  /* 0x000000ffff987224 */ /* 0x000fe400078e0057 */
[----:B------:R-:W-:Y:S01]  /*39a60*/  IMAD.MOV.U32 R153, RZ, RZ, R86 ;  /* 0x000000ffff997224 */ /* 0x000fe200078e0056 */
[----:B------:R-:W-:Y:S01]  /*39a70*/  HMMA.1688.F32.TF32 R216, R80, R66, R216 ;  /* 0x0000004250d8723c */ /* 0x000fe200000810d8 */
[----:B------:R-:W-:Y:S02]  /*39a80*/  IMAD.MOV.U32 R156, RZ, RZ, R85 ;  /* 0x000000ffff9c7224 */ /* 0x000fe400078e0055 */
[----:B------:R-:W-:-:S05]  /*39a90*/  IMAD.MOV.U32 R157, RZ, RZ, R84 ;  /* 0x000000ffff9d7224 */ /* 0x000fca00078e0054 */
[C---:B------:R-:W-:Y:S01]  /*39aa0*/  HMMA.1688.F32.TF32 R108, R80.reuse, R70, R232 ;  /* 0x00000046506c723c */ /* 0x040fe200000810e8 */
[----:B------:R-:W-:Y:S04]  /*39ab0*/  STL [R1+0x3fbc], R152 ;  /* 0x003fbc9801007387 */ /* 0x000fe80000100800 */
[----:B------:R-:W-:Y:S04]  /*39ac0*/  STL [R1+0x3fb8], R153 ;  /* 0x003fb89901007387 */ /* 0x000fe80000100800 */
[----:B------:R-:W-:Y:S01]  /*39ad0*/  STL [R1+0x3fb4], R156 ;  /* 0x003fb49c01007387 */ /* 0x000fe20000100800 */
[C---:B------:R-:W-:Y:S03]  /*39ae0*/  HMMA.1688.F32.TF32 R128, R80.reuse, R74, R224 ;  /* 0x0000004a5080723c */ /* 0x040fe600000810e0 */
[----:B------:R-:W-:Y:S04]  /*39af0*/  STL [R1+0x3fb0], R157 ;  /* 0x003fb09d01007387 */ /* 0x000fe80000100800 */
[----:B------:R-:W-:Y:S01]  /*39b00*/  LDS R84, [R3+0x4100] ;  /* 0x0041000003547984 */ /* 0x000fe20000000800 */
[C---:B------:R-:W-:Y:S03]  /*39b10*/  HMMA.1688.F32.TF32 R228, R80.reuse, R146, R228 ;  /* 0x0000009250e4723c */ /* 0x040fe600000810e4 */
[----:B------:R-:W-:Y:S04]  /*39b20*/  LDS R86, [R3+0x6100] ;  /* 0x0061000003567984 */ /* 0x000fe80000000800 */
[----:B------:R-:W-:Y:S04]  /*39b30*/  STL.64 [R1+0x1350], R108 ;  /* 0x0013506c01007387 */ /* 0x000fe80000100a00 */
[----:B------:R1:W-:Y:S01]  /*39b40*/  STL.64 [R1+0x1358], R110 ;  /* 0x0013586e01007387 */ /* 0x0003e20000100a00 */
[C---:B------:R-:W-:Y:S03]  /*39b50*/  HMMA.1688.F32.TF32 R204, R80.reuse, R54, R204 ;  /* 0x0000003650cc723c */ /* 0x040fe600000810cc */
[----:B------:R-:W-:Y:S04]  /*39b60*/  LDS R85, [R240+0x4100] ;  /* 0x00410000f0557984 */ /* 0x000fe80000000800 */
[----:B------:R-:W2:Y:S01]  /*39b70*/  LDS R87, [R240+0x6100] ;  /* 0x00610000f0577984 */ /* 0x000ea20000000800 */
[C---:B-1----:R-:W-:Y:S03]  /*39b80*/  HMMA.1688.F32.TF32 R108, R80.reuse, R150, R220 ;  /* 0x00000096506c723c */ /* 0x042fe600000810dc */
[----:B------:R-:W-:Y:S04]  /*39b90*/  STL.64 [R1+0x1360], R228 ;  /* 0x001360e401007387 */ /* 0x000fe80000100a00 */
[----:B------:R-:W-:Y:S04]  /*39ba0*/  STL.64 [R1+0x1368], R230 ;  /* 0x001368e601007387 */ /* 0x000fe80000100a00 */
[----:B------:R-:W-:Y:S04]  /*39bb0*/  STL.64 [R1+0x1460], R128 ;  /* 0x0014608001007387 */ /* 0x000fe80000100a00 */
[----:B------:R1:W-:Y:S08]  /*39bc0*/  STL.64 [R1+0x1468], R130 ;  /* 0x0014688201007387 */ /* 0x0003f00000100a00 */
[----:B------:R-:W-:Y:S01]  /*39bd0*/  STL.64 [R1+0x1490], R108 ;  /* 0x0014906c01007387 */ /* 0x000fe20000100a00 */
[C---:B-1----:R-:W-:Y:S03]  /*39be0*/  HMMA.1688.F32.TF32 R128, R80.reuse, R62, R212 ;  /* 0x0000003e5080723c */ /* 0x042fe600000810d4 */
[----:B------:R1:W-:Y:S05]  /*39bf0*/  STL.64 [R1+0x1498], R110 ;  /* 0x0014986e01007387 */ /* 0x0003ea0000100a00 */
[C---:B-1----:R-:W-:Y:S01]  /*39c00*/  HMMA.1688.F32.TF32 R108, R80.reuse, R58, R208 ;  /* 0x0000003a506c723c */ /* 0x042fe200000810d0 */
[----:B------:R-:W-:Y:S04]  /*39c10*/  STL.64 [R1+0x1510], R216 ;  /* 0x001510d801007387 */ /* 0x000fe80000100a00 */
[----:B------:R-:W-:Y:S10]  /*39c20*/  STL.64 [R1+0x1518], R218 ;  /* 0x001518da01007387 */ /* 0x000ff40000100a00 */
[----:B------:R-:W-:Y:S04]  /*39c30*/  STL.64 [R1+0x15b0], R128 ;  /* 0x0015b08001007387 */ /* 0x000fe80000100a00 */
[----:B------:R1:W-:Y:S04]  /*39c40*/  STL.64 [R1+0x15b8], R130 ;  /* 0x0015b88201007387 */ /* 0x0003e80000100a00 */
[----:B------:R-:W-:Y:S01]  /*39c50*/  STL.64 [R1+0x1660], R108 ;  /* 0x0016606c01007387 */ /* 0x000fe20000100a00 */
[C---:B-1----:R-:W-:Y:S03]  /*39c60*/  HMMA.1688.F32.TF32 R128, R80.reuse, R50, R200 ;  /* 0x000000325080723c */ /* 0x042fe600000810c8 */
[----:B------:R1:W-:Y:S05]  /*39c70*/  STL.64 [R1+0x1668], R110 ;  /* 0x0016686e01007387 */ /* 0x0003ea0000100a00 */
[C---:B-1----:R-:W-:Y:S01]  /*39c80*/  HMMA.1688.F32.TF32 R108, R80.reuse, R46, R196 ;  /* 0x0000002e506c723c */ /* 0x042fe200000810c4 */
[----:B------:R-:W-:Y:S04]  /*39c90*/  STL.64 [R1+0x16d0], R204 ;  /* 0x0016d0cc01007387 */ /* 0x000fe80000100a00 */
[----:B------:R-:W-:Y:S03]  /*39ca0*/  STL.64 [R1+0x16d8], R206 ;  /* 0x0016d8ce01007387 */ /* 0x000fe60000100a00 */
[C---:B------:R-:W-:Y:S07]  /*39cb0*/  HMMA.1688.F32.TF32 R140, R80.reuse, R42, R140 ;  /* 0x0000002a508c723c */ /* 0x040fee000008108c */
[----:B------:R-:W-:Y:S04]  /*39cc0*/  STL.64 [R1+0x1710], R128 ;  /* 0x0017108001007387 */ /* 0x000fe80000100a00 */
[----:B------:R1:W-:Y:S04]  /*39cd0*/  STL.64 [R1+0x1718], R130 ;  /* 0x0017188201007387 */ /* 0x0003e80000100a00 */
[----:B------:R-:W-:Y:S01]  /*39ce0*/  STL.64 [R1+0x1af0], R108 ;  /* 0x001af06c01007387 */ /* 0x000fe20000100a00 */
[C---:B-1----:R-:W-:Y:S03]  /*39cf0*/  HMMA.1688.F32.TF32 R128, R80.reuse, R38, R136 ;  /* 0x000000265080723c */ /* 0x042fe60000081088 */
[----:B------:R1:W-:Y:S05]  /*39d00*/  STL.64 [R1+0x1af8], R110 ;  /* 0x001af86e01007387 */ /* 0x0003ea0000100a00 */
[C---:B-1----:R-:W-:Y:S08]  /*39d10*/  HMMA.1688.F32.TF32 R108, R80.reuse, R34, R104 ;  /* 0x00000022506c723c */ /* 0x042ff00000081068 */
[C---:B------:R-:W-:Y:S08]  /*39d20*/  HMMA.1688.F32.TF32 R104, R80.reuse, R30, R132 ;  /* 0x0000001e5068723c */ /* 0x040ff00000081084 */
[C---:B----4-:R-:W-:Y:S01]  /*39d30*/  HMMA.1688.F32.TF32 R88, R80.reuse, R194, R88 ;  /* 0x000000c25058723c */ /* 0x050fe20000081058 */
        /* <DEDUP_REMOVED lines=11> */
[----:B------:R1:W-:Y:S04]  /*39df0*/  STL.64 [R1+0x21f8], R98 ;  /* 0x0021f86201007387 */ /* 0x0003e80000100a00 */
[----:B------:R-:W-:Y:S04]  /*39e00*/  STL.64 [R1+0x2220], R92 ;  /* 0x0022205c01007387 */ /* 0x000fe80000100a00 */
[----:B------:R3:W-:Y:S01]  /*39e10*/  STL.64 [R1+0x2228], R94 ;  /* 0x0022285e01007387 */ /* 0x0007e20000100a00 */
[C---:B-1----:R-:W-:Y:S03]  /*39e20*/  HMMA.1688.F32.TF32 R96, R80.reuse, R190, R236 ;  /* 0x000000be5060723c */ /* 0x042fe600000810ec */
[----:B------:R-:W-:Y:S04]  /*39e30*/  STL.64 [R1+0x2710], R88 ;  /* 0x0027105801007387 */ /* 0x000fe80000100a00 */
[----:B------:R1:W-:Y:S01]  /*39e40*/  STL.64 [R1+0x2718], R90 ;  /* 0x0027185a01007387 */ /* 0x0003e20000100a00 */
[C---:B---3--:R-:W-:Y:S08]  /*39e50*/  HMMA.1688.F32.TF32 R92, R80.reuse, R186, R244 ;  /* 0x000000ba505c723c */ /* 0x048ff000000810f4 */
[----:B-1----:R-:W-:Y:S07]  /*39e60*/  HMMA.1688.F32.TF32 R88, R80, R182, R248 ;  /* 0x000000b65058723c */ /* 0x002fee00000810f8 */
[----:B------:R-:W-:Y:S04]  /*39e70*/  STL.64 [R1+0x2700], R96 ;  /* 0x0027006001007387 */ /* 0x000fe80000100a00 */
[----:B------:R-:W-:Y:S04]  /*39e80*/  STL.64 [R1+0x2708], R98 ;  /* 0x0027086201007387 */ /* 0x000fe80000100a00 */
[----:B------:R-:W3:Y:S04]  /*39e90*/  LDL.LU R244, [R1+0xe90] ;  /* 0x000e900001f47983 */ /* 0x000ee80000300800 */
[----:B------:R-:W-:Y:S04]  /*39ea0*/  STL.64 [R1+0x26f0], R92 ;  /* 0x0026f05c01007387 */ /* 0x000fe80000100a00 */
[----:B------:R-:W-:Y:S04]  /*39eb0*/  STL.64 [R1+0x26f8], R94 ;  /* 0x0026f85e01007387 */ /* 0x000fe80000100a00 */
[----:B------:R1:W-:Y:S04]  /*39ec0*/  STL.64 [R1+0x26e0], R88 ;  /* 0x0026e05801007387 */ /* 0x0003e80000100a00 */
[----:B------:R4:W-:Y:S04]  /*39ed0*/  STL.64 [R1+0x26e8], R90 ;  /* 0x0026e85a01007387 */ /* 0x0009e80000100a00 */
[----:B------:R-:W3:Y:S04]  /*39ee0*/  LDL.LU R245, [R1+0xe94] ;  /* 0x000e940001f57983 */ /* 0x000ee80000300800 */
[----:B------:R-:W3:Y:S04]  /*39ef0*/  LDL.LU R246, [R1+0xe98] ;  /* 0x000e980001f67983 */ /* 0x000ee80000300800 */
[----:B------:R-:W3:Y:S04]  /*39f00*/  LDL.LU R247, [R1+0xe9c] ;  /* 0x000e9c0001f77983 */ /* 0x000ee80000300800 */
[----:B-1----:R-:W2:Y:S04]  /*39f10*/  LDL.LU R88, [R1+0x1070] ;  /* 0x0010700001587983 */ /* 0x002ea80000300800 */
[----:B------:R-:W2:Y:S04]  /*39f20*/  LDL.LU R89, [R1+0x1074] ;  /* 0x0010740001597983 */ /* 0x000ea80000300800 */
[----:B----4-:R-:W4:Y:S04]  /*39f30*/  LDL.LU R90, [R1+0x1078] ;  /* 0x00107800015a7983 */ /* 0x010f280000300800 */
[----:B------:R-:W4:Y:S04]  /*39f40*/  LDL.LU R91, [R1+0x107c] ;  /* 0x00107c00015b7983 */ /* 0x000f280000300800 */
[----:B------:R-:W2:Y:S04]  /*39f50*/  LDL.LU R96, [R1+0x1980] ;  /* 0x0019800001607983 */ /* 0x000ea80000300800 */
[----:B------:R-:W2:Y:S04]  /*39f60*/  LDL.LU R97, [R1+0x1984] ;  /* 0x0019840001617983 */ /* 0x000ea80000300800 */
[----:B------:R-:W2:Y:S04]  /*39f70*/  LDL.LU R98, [R1+0x1988] ;  /* 0x0019880001627983 */ /* 0x000ea80000300800 */
[----:B------:R-:W2:Y:S04]  /*39f80*/  LDL.LU R99, [R1+0x198c] ;  /* 0x00198c0001637983 */ /* 0x000ea80000300800 */
[----:B------:R-:W2:Y:S04]  /*39f90*/  LDL.LU R136, [R1+0x70] ;  /* 0x0000700001887983 */ /* 0x000ea80000300800 */
[----:B------:R-:W2:Y:S01]  /*39fa0*/  LDL.LU R137, [R1+0x74] ;  /* 0x0000740001897983 */ /* 0x000ea20000300800 */
[----:B------:R-:W-:-:S03]  /*39fb0*/  IMAD.MOV.U32 R142, RZ, RZ, R48 ;  /* 0x000000ffff8e7224 */ /* 0x000fc600078e0030 */
[----:B------:R-:W2:Y:S01]  /*39fc0*/  LDL.LU R138, [R1+0x78] ;  /* 0x00007800018a7983 */ /* 0x000ea20000300800 */
[----:B------:R-:W-:-:S03]  /*39fd0*/  IMAD.MOV.U32 R143, RZ, RZ, R49 ;  /* 0x000000ffff8f7224 */ /* 0x000fc600078e0031 */
[----:B------:R-:W2:Y:S04]  /*39fe0*/  LDL.LU R139, [R1+0x7c] ;  /* 0x00007c00018b7983 */ /* 0x000ea80000300800 */
[----:B------:R-:W2:Y:S04]  /*39ff0*/  LDL.LU R140, [R1+0x4e0] ;  /* 0x0004e000018c7983 */ /* 0x000ea80000300800 */
[----:B------:R-:W2:Y:S04]  /*3a000*/  LDL.LU R141, [R1+0x4e4] ;  /* 0x0004e400018d7983 */ /* 0x000ea80000300800 */
[----:B------:R-:W2:Y:S04]  /*3a010*/  LDL.LU R48, [R1+0x4244] ;  /* 0x0042440001307983 */ /* 0x000ea80000300800 */
[----:B------:R-:W3:Y:S04]  /*3a020*/  LDL.LU R49, [R1+0x4240] ;  /* 0x0042400001317983 */ /* 0x000ee80000300800 */
        /* <DEDUP_REMOVED lines=54> */
[----:B--2---:R-:W-:-:S02]  /*3a390*/  IMAD.MOV.U32 R203, RZ, RZ, R48 ;  /* 0x000000ffffcb7224 */ /* 0x004fc400078e0030 */
[----:B---3--:R-:W-:Y:S01]  /*3a3a0*/  IMAD.MOV.U32 R202, RZ, RZ, R49 ;  /* 0x000000ffffca7224 */ /* 0x008fe200078e0031 */
[C---:B----4-:R-:W-:Y:S08]  /*3a3b0*/  HMMA.1688.F32.TF32 R128, R80.reuse, R174, R220 ;  /* 0x000000ae5080723c */ /* 0x050ff000000810dc */
[C---:B------:R-:W-:Y:S08]  /*3a3c0*/  HMMA.1688.F32.TF32 R224, R80.reuse, R178, R224 ;  /* 0x000000b250e0723c */ /* 0x040ff000000810e0 */
[C---:B------:R-:W-:Y:S11]  /*3a3d0*/  HMMA.1688.F32.TF32 R108, R80.reuse, R170, R216 ;  /* 0x000000aa506c723c */ /* 0x040ff600000810d8 */
[----:B------:R-:W-:Y:S04]  /*3a3e0*/  @!UPT UIADD3 URZ, URZ, URZ, URZ ;  /* 0x0000003f3f3ff290 */ /* 0x000fe8000fffe03f */
[----:B------:R-:W-:Y:S01]  /*3a3f0*/  STL.64 [R1+0x26d0], R224 ;  /* 0x0026d0e001007387 */ /* 0x000fe20000100a00 */
[C---:B------:R-:W-:Y:S03]  /*3a400*/  HMMA.1688.F32.TF32 R212, R80.reuse, R166, R212 ;  /* 0x000000a650d4723c */ /* 0x040fe600000810d4 */
[----:B------:R-:W-:Y:S04]  /*3a410*/  STL.64 [R1+0x26d8], R226 ;  /* 0x0026d8e201007387 */ /* 0x000fe80000100a00 */
[----:B------:R-:W-:Y:S04]  /*3a420*/  STL.64 [R1+0x26c0], R128 ;  /* 0x0026c08001007387 */ /* 0x000fe80000100a00 */
[----:B------:R1:W-:Y:S04]  /*3a430*/  STL.64 [R1+0x26c8], R130 ;  /* 0x0026c88201007387 */ /* 0x0003e80000100a00 */
[----:B------:R-:W-:Y:S04]  /*3a440*/  STL.64 [R1+0x26b0], R108 ;  /* 0x0026b06c01007387 */ /* 0x000fe80000100a00 */
[----:B------:R2:W-:Y:S01]  /*3a450*/  STL.64 [R1+0x26b8], R110 ;  /* 0x0026b86e01007387 */ /* 0x0005e20000100a00 */
[C---:B-1----:R-:W-:Y:S08]  /*3a460*/  HMMA.1688.F32.TF32 R128, R80.reuse, R162, R208 ;  /* 0x000000a25080723c */ /* 0x042ff000000810d0 */
[C---:B--2---:R-:W-:Y:S01]  /*3a470*/  HMMA.1688.F32.TF32 R108, R80.reuse, R158, R204 ;  /* 0x0000009e506c723c */ /* 0x044fe200000810cc */
[----:B------:R-:W-:Y:S04]  /*3a480*/  STL.64 [R1+0x26a0], R212 ;  /* 0x0026a0d401007387 */ /* 0x000fe80000100a00 */
[----:B------:R-:W-:Y:S03]  /*3a490*/  STL.64 [R1+0x26a8], R214 ;  /* 0x0026a8d601007387 */ /* 0x000fe60000100a00 */
[C---:B------:R-:W-:Y:S07]  /*3a4a0*/  HMMA.1688.F32.TF32 R200, R80.reuse, R154, R200 ;  /* 0x0000009a50c8723c */ /* 0x040fee00000810c8 */
[----:B------:R-:W-:Y:S04]  /*3a4b0*/  STL.64 [R1+0x2690], R128 ;  /* 0x0026908001007387 */ /* 0x000fe80000100a00 */
[----:B------:R1:W-:Y:S04]  /*3a4c0*/  STL.64 [R1+0x2698], R130 ;  /* 0x0026988201007387 */ /* 0x0003e80000100a00 */
[----:B------:R-:W-:Y:S04]  /*3a4d0*/  STL.64 [R1+0x2680], R108 ;  /* 0x0026806c01007387 */ /* 0x000fe80000100a00 */
[----:B------:R2:W-:Y:S01]  /*3a4e0*/  STL.64 [R1+0x2688], R110 ;  /* 0x0026886e01007387 */ /* 0x0005e20000100a00 */
[C---:B-1----:R-:W-:Y:S08]  /*3a4f0*/  HMMA.1688.F32.TF32 R128, R80.reuse, R14, R196 ;  /* 0x0000000e5080723c */ /* 0x042ff000000810c4 */
[C---:B--2---:R-:W-:Y:S08]  /*3a500*/  HMMA.1688.F32.TF32 R108, R80.reuse, R10, R140 ;  /* 0x0000000a506c723c */ /* 0x044ff0000008108c */
[----:B------:R-:W-:Y:S08]  /*3a510*/  HMMA.1688.F32.TF32 R80, R80, R6, R136 ;  /* 0x000000065050723c */ /* 0x000ff00000081088 */
[----:B------:R-:W-:Y:S01]  /*3a520*/  HMMA.1688.F32.TF32 R104, R84, R78, R104 ;  /* 0x0000004e5468723c */ /* 0x000fe20000081068 */
[----:B------:R-:W-:Y:S04]  /*3a530*/  STL.64 [R1+0x2670], R200 ;  /* 0x002670c801007387 */ /* 0x000fe80000100a00 */
[----:B------:R-:W-:Y:S04]  /*3a540*/  STL.64 [R1+0x2678], R202 ;  /* 0x002678ca01007387 */ /* 0x000fe80000100a00 */
[----:B------:R-:W-:Y:S04]  /*3a550*/  STL.64 [R1+0x2660], R128 ;  /* 0x0026608001007387 */ /* 0x000fe80000100a00 */
[----:B------:R-:W-:Y:S04]  /*3a560*/  STL.64 [R1+0x2668], R130 ;  /* 0x0026688201007387 */ /* 0x000fe80000100a00 */
[----:B------:R-:W-:Y:S04]  /*3a570*/  STL.64 [R1+0x2650], R108 ;  /* 0x0026506c01007387 */ /* 0x000fe80000100a00 */
[----:B------:R-:W-:Y:S04]  /*3a580*/  STL.64 [R1+0x2658], R110 ;  /* 0x0026586e01007387 */ /* 0x000fe80000100a00 */
[----:B------:R-:W-:Y:S01]  /*3a590*/  STL.64 [R1+0x2630], R80 ;  /* 0x0026305001007387 */ /* 0x000fe20000100a00 */
[----:B------:R-:W-:-:S02]  /*3a5a0*/  IMAD.MOV.U32 R73, RZ, RZ, R104 ;  /* 0x000000ffff497224 */ /* 0x000fc400078e0068 */
[----:B------:R-:W-:Y:S01]  /*3a5b0*/  IMAD.MOV.U32 R69, RZ, RZ, R105 ;  /* 0x000000ffff457224 */ /* 0x000fe200078e0069 */
[----:B------:R-:W-:Y:S01]  /*3a5c0*/  STL.64 [R1+0x2638], R82 ;  /* 0x0026385201007387 */ /* 0x000fe20000100a00 */
[C---:B------:R-:W-:Y:S03]  /*3a5d0*/  HMMA.1688.F32.TF32 R100, R84.reuse, R146, R100 ;  /* 0x000000925464723c */ /* 0x040fe60000081064 */
[----:B------:R1:W-:Y:S04]  /*3a5e0*/  STL.64 [R1+0x10a8], R106 ;  /* 0x0010a86a01007387 */ /* 0x0003e80000100a00 */
[----:B------:R-:W-:Y:S01]  /*3a5f0*/  LDS R80, [R3+0x4180] ;  /* 0x0041800003507984 */ /* 0x000fe20000000800 */
[C---:B------:R-:W-:Y:S03]  /*3a600*/  HMMA.1688.F32.TF32 R96, R84.reuse, R74, R96 ;  /* 0x0000004a5460723c */ /* 0x040fe60000081060 */
[----:B------:R-:W-:Y:S04]  /*3a610*/  LDS R82, [R3+0x6180] ;  /* 0x0061800003527984 */ /* 0x000fe80000000800 */
[----:B------:R-:W-:Y:S01]  /*3a620*/  LDS R81, [R240+0x4180] ;  /* 0x00418000f0517984 */ /* 0x000fe20000000800 */
[C---:B-1----:R-:W-:Y:S08]  /*3a630*/  HMMA.1688.F32.TF32 R104, R84.reuse, R70, R132 ;  /* 0x000000465468723c */ /* 0x042ff00000081084 */
[C---:B------:R-:W-:Y:S08]  /*3a640*/  HMMA.1688.F32.TF32 R92, R84.reuse, R150, R92 ;  /* 0x00000096545c723c */ /* 0x040ff0000008105c */
[----:B------:R-:W-:Y:S01]  /*3a650*/  HMMA.1688.F32.TF32 R88, R84, R66, R88 ;  /* 0x000000425458723c */ /* 0x000fe20000081058 */
[----:B------:R-:W-:Y:S04]  /*3a660*/  STL [R1+0x3fc4], R69 ;  /* 0x003fc44501007387 */ /* 0x000fe80000100800 */
[----:B------:R-:W-:Y:S04]  /*3a670*/  STL [R1+0x3fc0], R73 ;  /* 0x003fc04901007387 */ /* 0x000fe80000100800 */
[----:B------:R-:W-:Y:S04]  /*3a680*/  STL.64 [R1+0x1090], R104 ;  /* 0x0010906801007387 */ /* 0x000fe80000100a00 */
[----:B------:R-:W-:Y:S04]  /*3a690*/  STL.64 [R1+0x1098], R106 ;  /* 0x0010986a01007387 */ /* 0x000fe80000100a00 */
[----:B------:R-:W-:Y:S04]  /*3a6a0*/  STL.64 [R1+0x10c0], R100 ;  /* 0x0010c06401007387 */ /* 0x000fe80000100a00 */
[----:B------:R-:W-:Y:S04]  /*3a6b0*/  STL.64 [R1+0x10c8], R102 ;  /* 0x0010c86601007387 */ /* 0x000fe80000100a00 */
[----:B------:R-:W-:Y:S04]  /*3a6c0*/  STL.64 [R1+0x11d0], R96 ;  /* 0x0011d06001007387 */ /* 0x000fe80000100a00 */
[----:B------:R1:W-:Y:S01]  /*3a6d0*/  STL.64 [R1+0x11d8], R98 ;  /* 0x0011d86201007387 */ /* 0x0003e20000100a00 */
[----:B------:R-:W-:-:S03]  /*3a6e0*/  MOV R48, R88 ;  /* 0x0000005800307202 */ /* 0x000fc60000000f00 */
[----:B------:R-:W-:Y:S01]  /*3a6f0*/  STL.64 [R1+0x1200], R92 ;  /* 0x0012005c01007387 */ /* 0x000fe20000100a00 */
[----:B------:R-:W-:-:S03]  /*3a700*/  IMAD.MOV.U32 R49, RZ, RZ, R89 ;  /* 0x000000ffff317224 */ /* 0x000fc600078e0059 */
[----:B------:R2:W-:Y:S01]  /*3a710*/  STL.64 [R1+0x1208], R94 ;  /* 0x0012085e01007387 */ /* 0x0005e20000100a00 */
[C---:B-1----:R-:W-:Y:S03]  /*3a720*/  HMMA.1688.F32.TF32 R96, R84.reuse, R62, R236 ;  /* 0x0000003e5460723c */ /* 0x042fe600000810ec */
[----:B------:R1:W-:Y:S04]  /*3a730*/  STL.64 [R1+0x1218], R90 ;  /* 0x0012185a01007387 */ /* 0x0003e80000100a00 */
[----:B------:R-:W3:Y:S01]  /*3a740*/  LDS R83, [R240+0x6180] ;  /* 0x00618000f0537984 */ /* 0x000ee20000000800 */
[C---:B--2---:R-:W-:Y:S08]  /*3a750*/  HMMA.1688.F32.TF32 R92, R84.reuse, R58, R244 ;  /* 0x0000003a545c723c */ /* 0x044ff000000810f4 */
[----:B-1----:R-:W-:Y:S01]  /*3a760*/  HMMA.1688.F32.TF32 R88, R84, R54, R248 ;  /* 0x000000365458723c */ /* 0x002fe200000810f8 */
[----:B------:R-:W-:Y:S04]  /*3a770*/  STL [R1+0x3ed4], R49 ;  /* 0x003ed43101007387 */ /* 0x000fe80000100800 */
[----:B------:R-:W-:Y:S04]  /*3a780*/  STL [R1+0x3ed0], R48 ;  /* 0x003ed03001007387 */ /* 0x000fe80000100800 */
[----:B------:R-:W-:Y:S04]  /*3a790*/  STL.64 [R1+0x12f0], R96 ;  /* 0x0012f06001007387 */ /* 0x000fe80000100a00 */
[----:B------:R-:W-:Y:S04]  /*3a7a0*/  STL.64 [R1+0x12f8], R98 ;  /* 0x0012f86201007387 */ /* 0x000fe80000100a00 */
[----:B------:R-:W2:Y:S04]  /*3a7b0*/  LDL.LU R244, [R1+0x410] ;  /* 0x0004100001f47983 */ /* 0x000ea80000300800 */
[----:B------:R-:W-:Y:S04]  /*3a7c0*/  STL.64 [R1+0x1340], R92 ;  /* 0x0013405c01007387 */ /* 0x000fe80000100a00 */
[----:B------:R-:W-:Y:S04]  /*3a7d0*/  STL.64 [R1+0x1348], R94 ;  /* 0x0013485e01007387 */ /* 0x000fe80000100a00 */
[----:B------:R1:W-:Y:S04]  /*3a7e0*/  STL.64 [R1+0x14c0], R88 ;  /* 0x0014c05801007387 */ /* 0x0003e80000100a00 */
[----:B------:R4:W-:Y:S04]  /*3a7f0*/  STL.64 [R1+0x14c8], R90 ;  /* 0x0014c85a01007387 */ /* 0x0009e80000100a00 */
[----:B------:R-:W2:Y:S04]  /*3a800*/  LDL.LU R245, [R1+0x414] ;  /* 0x0004140001f57983 */ /* 0x000ea80000300800 */
[----:B------:R-:W2:Y:S04]  /*3a810*/  LDL.LU R246, [R1+0x418] ;  /* 0x0004180001f67983 */ /* 0x000ea80000300800 */
[----:B------:R-:W2:Y:S04]  /*3a820*/  LDL.LU R247, [R1+0x41c] ;  /* 0x00041c0001f77983 */ /* 0x000ea80000300800 */
[----:B------:R-:W2:Y:S04]  /*3a830*/  LDL.LU R236, [R1+0x420] ;  /* 0x0004200001ec7983 */ /* 0x000ea80000300800 */
[----:B------:R-:W2:Y:S04]  /*3a840*/  LDL.LU R237, [R1+0x424] ;  /* 0x0004240001ed7983 */ /* 0x000ea80000300800 */
[----:B------:R-:W2:Y:S04]  /*3a850*/  LDL.LU R238, [R1+0x428] ;  /* 0x0004280001ee7983 */ /* 0x000ea80000300800 */
[----:B------:R-:W2:Y:S04]  /*3a860*/  LDL.LU R239, [R1+0x42c] ;  /* 0x00042c0001ef7983 */ /* 0x000ea80000300800 */
[----:B-1----:R-:W2:Y:S04]  /*3a870*/  LDL.LU R88, [R1+0x430] ;  /* 0x0004300001587983 */ /* 0x002ea80000300800 */
[----:B------:R-:W2:Y:S04]  /*3a880*/  LDL.LU R89, [R1+0x434] ;  /* 0x0004340001597983 */ /* 0x000ea80000300800 */
[----:B----4-:R-:W2:Y:S04]  /*3a890*/  LDL.LU R90, [R1+0x438] ;  /* 0x00043800015a7983 */ /* 0x010ea80000300800 */
[----:B------:R-:W2:Y:S04]  /*3a8a0*/  LDL.LU R91, [R1+0x43c] ;  /* 0x00043c00015b7983 */ /* 0x000ea80000300800 */
[----:B------:R-:W4:Y:S04]  /*3a8b0*/  LDL.LU R96, [R1+0x450] ;  /* 0x0004500001607983 */ /* 0x000f280000300800 */
[----:B------:R-:W4:Y:S04]  /*3a8c0*/  LDL.LU R97, [R1+0x454] ;  /* 0x0004540001617983 */ /* 0x000f280000300800 */
[----:B------:R-:W4:Y:S04]  /*3a8d0*/  LDL.LU R98, [R1+0x458] ;  /* 0x0004580001627983 */ /* 0x000f280000300800 */
[----:B------:R-:W4:Y:S04]  /*3a8e0*/  LDL.LU R99, [R1+0x45c] ;  /* 0x00045c0001637983 */ /* 0x000f280000300800 */
        /* <DEDUP_REMOVED lines=72> */
[----:B------:R-:W-:-:S02]  /*3ad70*/  IMAD.MOV.U32 R248, RZ, RZ, R25 ;  /* 0x000000fffff87224 */ /* 0x000fc400078e0019 */
[----:B------:R-:W-:Y:S02]  /*3ad80*/  IMAD.MOV.U32 R249, RZ, RZ, R24 ;  /* 0x000000fffff97224 */ /* 0x000fe400078e0018 */
[----:B------:R-:W-:Y:S02]  /*3ad90*/  IMAD.MOV.U32 R250, RZ, RZ, R21 ;  /* 0x000000fffffa7224 */ /* 0x000fe400078e0015 */
[----:B------:R-:W-:Y:S01]  /*3ada0*/  IMAD.MOV.U32 R251, RZ, RZ, R20 ;  /* 0x000000fffffb7224 */ /* 0x000fe200078e0014 */
[C---:B--2---:R-:W-:Y:S08]  /*3adb0*/  HMMA.1688.F32.TF32 R108, R84.reuse, R50, R108 ;  /* 0x00000032546c723c */ /* 0x044ff0000008106c */
[C---:B------:R-:W-:Y:S11]  /*3adc0*/  HMMA.1688.F32.TF32 R128, R84.reuse, R46, R128 ;  /* 0x0000002e5480723c */ /* 0x040ff60000081080 */
[----:B------:R-:W-:Y:S04]  /*3add0*/  @!UPT UIADD3 URZ, URZ, URZ, URZ ;  /* 0x0000003f3f3ff290 */ /* 0x000fe8000fffe03f */
[----:B------:R-:W-:Y:S04]  /*3ade0*/  STL.64 [R1+0x1580], R108 ;  /* 0x0015806c01007387 */ /* 0x000fe80000100a00 */
[----:B------:R3:W-:Y:S02]  /*3adf0*/  STL.64 [R1+0x1588], R110 ;  /* 0x0015886e01007387 */ /* 0x0007e40000100a00 */
[C---:B---3--:R-:W-:Y:S02]  /*3ae00*/  HMMA.1688.F32.TF32 R108, R84.reuse, R42, R232 ;  /* 0x0000002a546c723c */ /* 0x048fe400000810e8 */
[----:B------:R-:W-:Y:S04]  /*3ae10*/  STL.64 [R1+0x1650], R128 ;  /* 0x0016508001007387 */ /* 0x000fe80000100a00 */
[----:B------:R1:W-:Y:S02]  /*3ae20*/  STL.64 [R1+0x1658], R130 ;  /* 0x0016588201007387 */ /* 0x0003e40000100a00 */
[C---:B-1----:R-:W-:Y:S11]  /*3ae30*/  HMMA.1688.F32.TF32 R128, R84.reuse, R38, R228 ;  /* 0x000000265480723c */ /* 0x042ff600000810e4 */
[----:B------:R-:W-:Y:S04]  /*3ae40*/  @!UPT UIADD3 URZ, URZ, URZ, URZ ;  /* 0x0000003f3f3ff290 */ /* 0x000fe8000fffe03f */
[----:B------:R1:W-:Y:S01]  /*3ae50*/  STL.64 [R1+0x16c8], R110 ;  /* 0x0016c86e01007387 */ /* 0x0003e20000100a00 */
[----:B------:R-:W-:Y:S02]  /*3ae60*/  IMAD.MOV.U32 R24, RZ, RZ, R108 ;  /* 0x000000ffff187224 */ /* 0x000fe400078e006c */
[----:B------:R-:W-:Y:S02]  /*3ae70*/  IMAD.MOV.U32 R25, RZ, RZ, R109 ;  /* 0x000000ffff197224 */ /* 0x000fe400078e006d */
[C---:B-1----:R-:W-:Y:S03]  /*3ae80*/  HMMA.1688.F32.TF32 R108, R84.reuse, R34, R224 ;  /* 0x00000022546c723c */ /* 0x042fe600000810e0 */
[----:B------:R-:W-:Y:S04]  /*3ae90*/  STL [R1+0x3e00], R25 ;  /* 0x003e001901007387 */ /* 0x000fe80000100800 */
[----:B------:R-:W-:Y:S01]  /*3aea0*/  STL [R1+0x3dfc], R24 ;  /* 0x003dfc1801007387 */ /* 0x000fe20000100800 */
[C---:B----4-:R-:W-:Y:S03]  /*3aeb0*/  HMMA.1688.F32.TF32 R220, R84.reuse, R30, R220 ;  /* 0x0000001e54dc723c */ /* 0x050fe600000810dc */
[----:B------:R-:W-:Y:S04]  /*3aec0*/  STL.64 [R1+0x1700], R128 ;  /* 0x0017008001007387 */ /* 0x000fe80000100a00 */
[----:B------:R1:W-:Y:S08]  /*3aed0*/  STL.64 [R1+0x1708], R130 ;  /* 0x0017088201007387 */ /* 0x0003f00000100a00 */
[----:B------:R2:W-:Y:S01]  /*3aee0*/  STL.64 [R1+0x1ab0], R108 ;  /* 0x001ab06c01007387 */ /* 0x0005e20000100a00 */
[----:B------:R-:W-:Y:S01]  /*3aef0*/  IMAD.MOV.U32 R21, RZ, RZ, R110 ;  /* 0x000000ffff157224 */ /* 0x000fe200078e006e */
[----:B-1----:R-:W-:Y:S01]  /*3af00*/  HMMA.1688.F32.TF32 R128, R84, R26, R216 ;  /* 0x0000001a5480723c */ /* 0x002fe200000810d8 */
[----:B------:R-:W-:-:S07]  /*3af10*/  IMAD.MOV.U32 R20, RZ, RZ, R111 ;  /* 0x000000ffff147224 */ /* 0x000fce00078e006f */
[C---:B--2---:R-:W-:Y:S01]  /*3af20*/  HMMA.1688.F32.TF32 R108, R84.reuse, R22, R212 ;  /* 0x00000016546c723c */ /* 0x044fe200000810d4 */
[----:B------:R-:W-:Y:S04]  /*3af30*/  STL [R1+0x3da8], R20 ;  /* 0x003da81401007387 */ /* 0x000fe80000100800 */
[----:B------:R-:W-:Y:S04]  /*3af40*/  STL [R1+0x3da4], R21 ;  /* 0x003da41501007387 */ /* 0x000fe80000100800 */
        /* <DEDUP_REMOVED lines=14> */
[----:B------:R-:W-:Y:S01]  /*3b030*/  STL.64 [R1+0x24b0], R108 ;  /* 0x0024b06c01007387 */ /* 0x000fe20000100a00 */
[C---:B------:R-:W-:Y:S03]  /*3b040*/  HMMA.1688.F32.TF32 R104, R84.reuse, R174, R104 ;  /* 0x000000ae5468723c */ /* 0x040fe60000081068 */
[----:B------:R2:W-:Y:S05]  /*3b050*/  STL.64 [R1+0x24b8], R110 ;  /* 0x0024b86e01007387 */ /* 0x0005ea0000100a00 */
[C---:B-1----:R-:W-:Y:S08]  /*3b060*/  HMMA.1688.F32.TF32 R128, R84.reuse, R182, R140 ;  /* 0x000000b65480723c */ /* 0x042ff0000008108c */
[C---:B--2---:R-:W-:Y:S01]  /*3b070*/  HMMA.1688.F32.TF32 R108, R84.reuse, R178, R136 ;  /* 0x000000b2546c723c */ /* 0x044fe20000081088 */
[----:B------:R-:W-:Y:S04]  /*3b080*/  STL.64 [R1+0x24a0], R196 ;  /* 0x0024a0c401007387 */ /* 0x000fe80000100a00 */
[----:B------:R-:W-:Y:S10]  /*3b090*/  STL.64 [R1+0x24a8], R198 ;  /* 0x0024a8c601007387 */ /* 0x000ff40000100a00 */
[----:B------:R-:W-:Y:S04]  /*3b0a0*/  STL.64 [R1+0x2490], R128 ;  /* 0x0024908001007387 */ /* 0x000fe80000100a00 */
[----:B------:R1:W-:Y:S04]  /*3b0b0*/  STL.64 [R1+0x2498], R130 ;  /* 0x0024988201007387 */ /* 0x0003e80000100a00 */
[----:B------:R-:W-:Y:S04]  /*3b0c0*/  STL.64 [R1+0x2400], R108 ;  /* 0x0024006c01007387 */ /* 0x000fe80000100a00 */
[----:B------:R2:W-:Y:S01]  /*3b0d0*/  STL.64 [R1+0x2408], R110 ;  /* 0x0024086e01007387 */ /* 0x0005e20000100a00 */
[C---:B-1----:R-:W-:Y:S03]  /*3b0e0*/  HMMA.1688.F32.TF32 R128, R84.reuse, R170, R132 ;  /* 0x000000aa5480723c */ /* 0x042fe60000081084 */
[----:B------:R-:W-:Y:S04]  /*3b0f0*/  STL.64 [R1+0x23f0], R104 ;  /* 0x0023f06801007387 */ /* 0x000fe80000100a00 */
[----:B------:R1:W-:Y:S01]  /*3b100*/  STL.64 [R1+0x23f8], R106 ;  /* 0x0023f86a01007387 */ /* 0x0003e20000100a00 */
[C---:B--2---:R-:W-:Y:S08]  /*3b110*/  HMMA.1688.F32.TF32 R108, R84.reuse, R166, R100 ;  /* 0x000000a6546c723c */ /* 0x044ff00000081064 */
[C---:B-1----:R-:W-:Y:S08]  /*3b120*/  HMMA.1688.F32.TF32 R104, R84.reuse, R162, R96 ;  /* 0x000000a25468723c */ /* 0x042ff00000081060 */
[C---:B------:R-:W-:Y:S08]  /*3b130*/  HMMA.1688.F32.TF32 R100, R84.reuse, R158, R92 ;  /* 0x0000009e5464723c */ /* 0x040ff0000008105c */
[C---:B------:R-:W-:Y:S08]  /*3b140*/  HMMA.1688.F32.TF32 R96, R84.reuse, R154, R88 ;  /* 0x0000009a5460723c */ /* 0x040ff00000081058 */
[C---:B------:R-:W-:Y:S08]  /*3b150*/  HMMA.1688.F32.TF32 R92, R84.reuse, R14, R236 ;  /* 0x0000000e545c723c */ /* 0x040ff000000810ec */
[C---:B------:R-:W-:Y:S08]  /*3b160*/  HMMA.1688.F32.TF32 R88, R84.reuse, R10, R244 ;  /* 0x0000000a5458723c */ /* 0x040ff000000810f4 */
[----:B------:R-:W-:Y:S01]  /*3b170*/  HMMA.1688.F32.TF32 R84, R84, R6, R248 ;  /* 0x000000065454723c */ /* 0x000fe200000810f8 */
        /* <DEDUP_REMOVED lines=11> */
[----:B------:R2:W-:Y:S04]  /*3b230*/  STL.64 [R1+0x2348], R94 ;  /* 0x0023485e01007387 */ /* 0x0005e80000100a00 */
[----:B------:R-:W3:Y:S04]  /*3b240*/  LDL.LU R248, [R1+0x3d0] ;  /* 0x0003d00001f87983 */ /* 0x000ee80000300800 */
[----:B------:R4:W-:Y:S04]  /*3b250*/  STL.64 [R1+0x2330], R88 ;  /* 0x0023305801007387 */ /* 0x0009e80000100a00 */
[----:B------:R1:W-:Y:S04]  /*3b260*/  STL.64 [R1+0x2338], R90 ;  /* 0x0023385a01007387 */ /* 0x0003e80000100a00 */
        /* <DEDUP_REMOVED lines=243> */
[----:B--2---:R-:W-:Y:S08]  /*3c1a0*/  HMMA.1688.F32.TF32 R88, R84, R66, R88 ;  /* 0x000000425458723c */ /* 0x004ff00000081058 */
[C---:B---3--:R-:W-:Y:S08]  /*3c1b0*/  HMMA.1688.F32.TF32 R128, R80.reuse, R174, R220 ;  /* 0x000000ae5080723c */ /* 0x048ff000000810dc */
[C---:B----4-:R-:W-:Y:S08]  /*3c1c0*/  HMMA.1688.F32.TF32 R224, R80.reuse, R178, R224 ;  /* 0x000000b250e0723c */ /* 0x050ff000000810e0 */
        /* <DEDUP_REMOVED lines=10> */
[----:B--2---:R-:W-:Y:S08]  /*3c270*/  HMMA.1688.F32.TF32 R108, R80, R158, R204 ;  /* 0x0000009e506c723c */ /* 0x004ff000000810cc */
[----:B------:R-:W-:Y:S01]  /*3c280*/  HMMA.1688.F32.TF32 R104, R84, R78, R104 ;  /* 0x0000004e5468723c */ /* 0x000fe20000081068 */
[----:B------:R-:W-:Y:S04]  /*3c290*/  STL.64 [R1+0x2280], R212 ;  /* 0x002280d401007387 */ /* 0x000fe80000100a00 */
[----:B------:R-:W-:Y:S03]  /*3c2a0*/  STL.64 [R1+0x2288], R214 ;  /* 0x002288d601007387 */ /* 0x000fe60000100a00 */
[C---:B------:R-:W-:Y:S01]  /*3c2b0*/  HMMA.1688.F32.TF32 R200, R80.reuse, R154, R200 ;  /* 0x0000009a50c8723c */ /* 0x040fe200000810c8 */
[----:B------:R-:W-:Y:S04]  /*3c2c0*/  STL.64 [R1+0x2270], R128 ;  /* 0x0022708001007387 */ /* 0x000fe80000100a00 */
[----:B------:R1:W-:Y:S04]  /*3c2d0*/  STL.64 [R1+0x2278], R130 ;  /* 0x0022788201007387 */ /* 0x0003e80000100a00 */
[----:B------:R-:W-:Y:S04]  /*3c2e0*/  STL.64 [R1+0x2260], R108 ;  /* 0x0022606c01007387 */ /* 0x000fe80000100a00 */
[----:B------:R2:W-:Y:S01]  /*3c2f0*/  STL.64 [R1+0x2268], R110 ;  /* 0x0022686e01007387 */ /* 0x0005e20000100a00 */
[----:B-1----:R-:W-:Y:S02]  /*3c300*/  HMMA.1688.F32.TF32 R128, R80, R14, R196 ;  /* 0x0000000e5080723c */ /* 0x002fe400000810c4 */
[----:B------:R-:W-:-:S06]  /*3c310*/  IMAD.MOV.U32 R69, RZ, RZ, R104 ;  /* 0x000000ffff457224 */ /* 0x000fcc00078e0068 */
[----:B--2---:R-:W-:Y:S01]  /*3c320*/  HMMA.1688.F32.TF32 R108, R80, R10, R140 ;  /* 0x0000000a506c723c */ /* 0x004fe2000008108c */
[----:B------:R-:W-:Y:S01]  /*3c330*/  MOV R73, R105 ;  /* 0x0000006900497202 */ /* 0x000fe20000000f00 */
[----:B------:R-:W-:-:S06]  /*3c340*/  IMAD.MOV.U32 R152, RZ, RZ, R106 ;  /* 0x000000ffff987224 */ /* 0x000fcc00078e006a */
[----:B------:R-:W-:Y:S01]  /*3c350*/  HMMA.1688.F32.TF32 R80, R80, R6, R136 ;  /* 0x000000065050723c */ /* 0x000fe20000081088 */
[----:B------:R-:W-:-:S07]  /*3c360*/  IMAD.MOV.U32 R153, RZ, RZ, R107 ;  /* 0x000000ffff997224 */ /* 0x000fce00078e006b */
[C---:B------:R-:W-:Y:S08]  /*3c370*/  HMMA.1688.F32.TF32 R104, R84.reuse, R70, R132 ;  /* 0x000000465468723c */ /* 0x040ff00000081084 */
[C---:B------:R-:W-:Y:S01]  /*3c380*/  HMMA.1688.F32.TF32 R100, R84.reuse, R146, R100 ;  /* 0x000000925464723c */ /* 0x040fe20000081064 */
[----:B------:R-:W-:Y:S07]  /*3c390*/  STL.64 [R1+0x2250], R200 ;  /* 0x002250c801007387 */ /* 0x000fee0000100a00 */
[C---:B------:R-:W-:Y:S01]  /*3c3a0*/  HMMA.1688.F32.TF32 R96, R84.reuse, R74, R96 ;  /* 0x0000004a5460723c */ /* 0x040fe20000081060 */
        /* <DEDUP_REMOVED lines=8> */
[----:B------:R-:W-:Y:S04]  /*3c430*/  STL [R1+0x3fe4], R153 ;  /* 0x003fe49901007387 */ /* 0x000fe80000100800 */
[----:B------:R-:W-:Y:S04]  /*3c440*/  STL [R1+0x3fe0], R152 ;  /* 0x003fe09801007387 */ /* 0x000fe80000100800 */
[----:B------:R-:W-:Y:S04]  /*3c450*/  STL [R1+0x3fdc], R69 ;  /* 0x003fdc4501007387 */ /* 0x000fe80000100800 */
[----:B------:R-:W-:Y:S04]  /*3c460*/  STL [R1+0x3fd8], R73 ;  /* 0x003fd84901007387 */ /* 0x000fe80000100800 */
        /* <DEDUP_REMOVED lines=11> */
[C---:B--2---:R-:W-:Y:S03]  /*3c520*/  HMMA.1688.F32.TF32 R92, R84.reuse, R58, R244 ;  /* 0x0000003a545c723c */ /* 0x044fe600000810f4 */
[----:B------:R-:W-:Y:S04]  /*3c530*/  LDS R80, [R3+0x4280] ;  /* 0x0042800003507984 */ /* 0x000fe80000000800 */
[----:B------:R-:W-:Y:S01]  /*3c540*/  LDS R82, [R3+0x6280] ;  /* 0x0062800003527984 */ /* 0x000fe20000000800 */
[----:B-1----:R-:W-:Y:S03]  /*3c550*/  HMMA.1688.F32.TF32 R88, R84, R54, R248 ;  /* 0x000000365458723c */ /* 0x002fe600000810f8 */
[----:B------:R-:W-:Y:S04]  /*3c560*/  LDS R81, [R240+0x4280] ;  /* 0x00428000f0517984 */ /* 0x000fe80000000800 */
[----:B------:R-:W1:Y:S04]  /*3c570*/  LDS R83, [R240+0x6280] ;  /* 0x00628000f0537984 */ /* 0x000e680000000800 */
[----:B------:R-:W-:Y:S04]  /*3c580*/  STL.64 [R1+0xce0], R96 ;  /* 0x000ce06001007387 */ /* 0x000fe80000100a00 */
[----:B------:R-:W-:Y:S04]  /*3c590*/  STL.64 [R1+0xce8], R98 ;  /* 0x000ce86201007387 */ /* 0x000fe80000100a00 */
[----:B------:R-:W2:Y:S04]  /*3c5a0*/  LDL.LU R244, [R1+0x270] ;  /* 0x0002700001f47983 */ /* 0x000ea80000300800 */
[----:B------:R-:W-:Y:S01]  /*3c5b0*/  STL.64 [R1+0xe30], R92 ;  /* 0x000e305c01007387 */ /* 0x000fe20000100a00 */
[----:B------:R-:W-:-:S03]  /*3c5c0*/  IMAD.MOV.U32 R246, RZ, RZ, R64 ;  /* 0x000000fffff67224 */ /* 0x000fc600078e0040 */
[----:B------:R-:W-:Y:S01]  /*3c5d0*/  STL.64 [R1+0xe38], R94 ;  /* 0x000e385e01007387 */ /* 0x000fe20000100a00 */
[----:B------:R-:W-:-:S03]  /*3c5e0*/  IMAD.MOV.U32 R247, RZ, RZ, R65 ;  /* 0x000000fffff77224 */ /* 0x000fc600078e0041 */
[----:B------:R3:W-:Y:S04]  /*3c5f0*/  STL.64 [R1+0xe50], R88 ;  /* 0x000e505801007387 */ /* 0x0007e80000100a00 */
[----:B------:R4:W-:Y:S04]  /*3c600*/  STL.64 [R1+0xe58], R90 ;  /* 0x000e585a01007387 */ /* 0x0009e80000100a00 */
[----:B------:R-:W2:Y:S04]  /*3c610*/  LDL.LU R245, [R1+0x274] ;  /* 0x0002740001f57983 */ /* 0x000ea80000300800 */
[----:B------:R-:W4:Y:S04]  /*3c620*/  LDL.LU R64, [R1+0x423c] ;  /* 0x00423c0001407983 */ /* 0x000f280000300800 */
[----:B------:R-:W2:Y:S01]  /*3c630*/  LDL.LU R65, [R1+0x4238] ;  /* 0x0042380001417983 */ /* 0x000ea20000300800 */
[----:B------:R-:W-:-:S02]  /*3c640*/  IMAD.MOV.U32 R236, RZ, RZ, R40 ;  /* 0x000000ffffec7224 */ /* 0x000fc400078e0028 */
[----:B------:R-:W-:Y:S01]  /*3c650*/  IMAD.MOV.U32 R237, RZ, RZ, R41 ;  /* 0x000000ffffed7224 */ /* 0x000fe200078e0029 */
[----:B------:R-:W2:Y:S01]  /*3c660*/  LDL.LU R40, [R1+0x4234] ;  /* 0x0042340001287983 */ /* 0x000ea20000300800 */
[----:B------:R-:W-:Y:S02]  /*3c670*/  IMAD.MOV.U32 R238, RZ, RZ, R56 ;  /* 0x000000ffffee7224 */ /* 0x000fe400078e0038 */
[----:B------:R-:W-:Y:S01]  /*3c680*/  IMAD.MOV.U32 R239, RZ, RZ, R57 ;  /* 0x000000ffffef7224 */ /* 0x000fe200078e0039 */
[----:B------:R-:W2:Y:S04]  /*3c690*/  LDL.LU R41, [R1+0x4230] ;  /* 0x0042300001297983 */ /* 0x000ea80000300800 */
[----:B------:R-:W2:Y:S04]  /*3c6a0*/  LDL.LU R56, [R1+0x422c] ;  /* 0x00422c0001387983 */ /* 0x000ea80000300800 */
[----:B------:R-:W2:Y:S04]  /*3c6b0*/  LDL.LU R57, [R1+0x4228] ;  /* 0x0042280001397983 */ /* 0x000ea80000300800 */
[----:B---3--:R-:W3:Y:S04]  /*3c6c0*/  LDL.LU R88, [R1+0x290] ;  /* 0x0002900001587983 */ /* 0x008ee80000300800 */
[----:B------:R-:W3:Y:S01]  /*3c6d0*/  LDL.LU R89, [R1+0x294] ;  /* 0x0002940001597983 */ /* 0x000ee20000300800 */
[----:B----4-:R-:W-:-:S02]  /*3c6e0*/  IMAD.MOV.U32 R91, RZ, RZ, R64 ;  /* 0x000000ffff5b7224 */ /* 0x010fc400078e0040 */
[----:B--2---:R-:W-:Y:S02]  /*3c6f0*/  IMAD.MOV.U32 R90, RZ, RZ, R65 ;  /* 0x000000ffff5a7224 */ /* 0x004fe400078e0041 */
[----:B------:R-:W2:Y:S04]  /*3c700*/  LDL.LU R65, [R1+0x4224] ;  /* 0x0042240001417983 */ /* 0x000ea80000300800 */
[----:B------:R-:W4:Y:S04]  /*3c710*/  LDL.LU R64, [R1+0x4220] ;  /* 0x0042200001407983 */ /* 0x000f280000300800 */
[----:B------:R-:W3:Y:S04]  /*3c720*/  LDL.LU R96, [R1+0x2b0] ;  /* 0x0002b00001607983 */ /* 0x000ee80000300800 */
[----:B------:R-:W3:Y:S04]  /*3c730*/  LDL.LU R97, [R1+0x2b4] ;  /* 0x0002b40001617983 */ /* 0x000ee80000300800 */
[----:B------:R-:W3:Y:S04]  /*3c740*/  LDL.LU R98, [R1+0x2b8] ;  /* 0x0002b80001627983 */ /* 0x000ee80000300800 */
[----:B------:R-:W3:Y:S04]  /*3c750*/  LDL.LU R99, [R1+0x2bc] ;  /* 0x0002bc0001637983 */ /* 0x000ee80000300800 */
[----:B------:R-:W3:Y:S04]  /*3c760*/  LDL.LU R100, [R1+0x2c0] ;  /* 0x0002c00001647983 */ /* 0x000ee80000300800 */
[----:B------:R-:W3:Y:S01]  /*3c770*/  LDL.LU R101, [R1+0x2c4] ;  /* 0x0002c40001657983 */ /* 0x000ee20000300800 */
[----:B--2---:R-:W-:-:S02]  /*3c780*/  IMAD.MOV.U32 R103, RZ, RZ, R65 ;  /* 0x000000ffff677224 */ /* 0x004fc400078e0041 */
[----:B----4-:R-:W-:Y:S02]  /*3c790*/  IMAD.MOV.U32 R102, RZ, RZ, R64 ;  /* 0x000000ffff667224 */ /* 0x010fe400078e0040 */
[----:B------:R-:W2:Y:S04]  /*3c7a0*/  LDL.LU R64, [R1+0x421c] ;  /* 0x00421c0001407983 */ /* 0x000ea80000300800 */
        /* <DEDUP_REMOVED lines=62> */
[----:B------:R-:W3:Y:S01]  /*3cb90*/  LDL.LU R105, [R1+0x2e4] ;  /* 0x0002e40001697983 */ /* 0x000ee20000300800 */
[----:B------:R-:W-:Y:S01]  /*3cba0*/  MOV R92, R57 ;  /* 0x00000039005c7202 */ /* 0x000fe20000000f00 */
[----:B------:R-:W-:-:S02]  /*3cbb0*/  IMAD.MOV.U32 R93, RZ, RZ, R56 ;  /* 0x000000ffff5d7224 */ /* 0x000fc400078e0038 */
[----:B--2---:R-:W-:Y:S02]  /*3cbc0*/  IMAD.MOV.U32 R107, RZ, RZ, R64 ;  /* 0x000000ffff6b7224 */ /* 0x004fe400078e0040 */
[----:B----4-:R-:W-:Y:S02]  /*3cbd0*/  IMAD.MOV.U32 R106, RZ, RZ, R65 ;  /* 0x000000ffff6a7224 */ /* 0x010fe400078e0041 */
[----:B------:R-:W2:Y:S04]  /*3cbe0*/  LDL.LU R65, [R1+0x4214] ;  /* 0x0042140001417983 */ /* 0x000ea80000300800 */
[----:B------:R-:W4:Y:S04]  /*3cbf0*/  LDL.LU R64, [R1+0x4210] ;  /* 0x0042100001407983 */ /* 0x000f280000300800 */
[----:B------:R-:W2:Y:S04]  /*3cc00*/  LDL.LU R57, [R1+0x420c] ;  /* 0x00420c0001397983 */ /* 0x000ea80000300800 */
[----:B------:R-:W2:Y:S01]  /*3cc10*/  LDL.LU R56, [R1+0x4208] ;  /* 0x0042080001387983 */ /* 0x000ea20000300800 */
[----:B------:R-:W-:-:S02]  /*3cc20*/  IMAD.MOV.U32 R250, RZ, RZ, R29 ;  /* 0x000000fffffa7224 */ /* 0x000fc400078e001d */
[----:B------:R-:W-:Y:S01]  /*3cc30*/  IMAD.MOV.U32 R251, RZ, RZ, R28 ;  /* 0x000000fffffb7224 */ /* 0x000fe200078e001c */
[C---:B---3--:R-:W-:Y:S08]  /*3cc40*/  HMMA.1688.F32.TF32 R108, R84.reuse, R50, R108 ;  /* 0x00000032546c723c */ /* 0x048ff0000008106c */
[C---:B------:R-:W-:Y:S11]  /*3cc50*/  HMMA.1688.F32.TF32 R128, R84.reuse, R46, R128 ;  /* 0x0000002e5480723c */ /* 0x040ff60000081080 */
[----:B------:R-:W-:Y:S04]  /*3cc60*/  @!UPT UIADD3 URZ, URZ, URZ, URZ ;  /* 0x0000003f3f3ff290 */ /* 0x000fe8000fffe03f */
[----:B------:R3:W-:Y:S01]  /*3cc70*/  STL.64 [R1+0xed8], R110 ;  /* 0x000ed86e01007387 */ /* 0x0007e20000100a00 */
[----:B------:R-:W-:Y:S02]  /*3cc80*/  IMAD.MOV.U32 R28, RZ, RZ, R108 ;  /* 0x000000ffff1c7224 */ /* 0x000fe400078e006c */
[----:B------:R-:W-:Y:S02]  /*3cc90*/  IMAD.MOV.U32 R29, RZ, RZ, R109 ;  /* 0x000000ffff1d7224 */ /* 0x000fe400078e006d */
[C---:B---3--:R-:W-:Y:S03]  /*3cca0*/  HMMA.1688.F32.TF32 R108, R84.reuse, R42, R232 ;  /* 0x0000002a546c723c */ /* 0x048fe600000810e8 */
[----:B------:R-:W-:Y:S04]  /*3ccb0*/  STL [R1+0x3e14], R29 ;  /* 0x003e141d01007387 */ /* 0x000fe80000100800 */
[----:B------:R-:W-:Y:S04]  /*3ccc0*/  STL [R1+0x3e10], R28 ;  /* 0x003e101c01007387 */ /* 0x000fe80000100800 */
[----:B------:R-:W-:Y:S04]  /*3ccd0*/  STL.64 [R1+0x1040], R128 ;  /* 0x0010408001007387 */ /* 0x000fe80000100a00 */
[----:B------:R3:W-:Y:S08]  /*3cce0*/  STL.64 [R1+0x1048], R130 ;  /* 0x0010488201007387 */ /* 0x0007f00000100a00 */
[----:B------:R-:W-:Y:S01]  /*3ccf0*/  STL [R1+0x1080], R108 ;  /* 0x0010806c01007387 */ /* 0x000fe20000100800 */
[----:B------:R-:W-:Y:S01]  /*3cd00*/  IMAD.MOV.U32 R25, RZ, RZ, R109 ;  /* 0x000000ffff197224 */ /* 0x000fe200078e006d */
[C---:B---3--:R-:W-:Y:S01]  /*3cd10*/  HMMA.1688.F32.TF32 R128, R84.reuse, R38, R228 ;  /* 0x000000265480723c */ /* 0x048fe200000810e4 */
[----:B------:R-:W-:Y:S01]  /*3cd20*/  IMAD.MOV.U32 R24, RZ, RZ, R110 ;  /* 0x000000ffff187224 */ /* 0x000fe200078e006e */
[----:B------:R3:W-:Y:S06]  /*3cd30*/  STL [R1+0x108c], R111 ;  /* 0x00108c6f01007387 */ /* 0x0007ec0000100800 */
[C---:B---3--:R-:W-:Y:S01]  /*3cd40*/  HMMA.1688.F32.TF32 R108, R84.reuse, R34, R224 ;  /* 0x00000022546c723c */ /* 0x048fe200000810e0 */
[----:B------:R-:W-:Y:S04]  /*3cd50*/  STL [R1+0x3e08], R24 ;  /* 0x003e081801007387 */ /* 0x000fe80000100800 */
[----:B------:R-:W-:Y:S03]  /*3cd60*/  STL [R1+0x3e04], R25 ;  /* 0x003e041901007387 */ /* 0x000fe60000100800 */
[C---:B------:R-:W-:Y:S07]  /*3cd70*/  HMMA.1688.F32.TF32 R220, R84.reuse, R30, R220 ;  /* 0x0000001e54dc723c */ /* 0x040fee00000810dc */
[----:B------:R-:W-:Y:S04]  /*3cd80*/  STL.64 [R1+0x11e0], R128 ;  /* 0x0011e08001007387 */ /* 0x000fe80000100a00 */
[----:B------:R3:W-:Y:S04]  /*3cd90*/  STL.64 [R1+0x11e8], R130 ;  /* 0x0011e88201007387 */ /* 0x0007e80000100a00 */
[----:B------:R-:W-:Y:S01]  /*3cda0*/  STL.64 [R1+0x1470], R108 ;  /* 0x0014706c01007387 */ /* 0x000fe20000100a00 */
[C---:B---3--:R-:W-:Y:S03]  /*3cdb0*/  HMMA.1688.F32.TF32 R128, R84.reuse, R26, R216 ;  /* 0x0000001a5480723c */ /* 0x048fe600000810d8 */
[----:B------:R3:W-:Y:S05]  /*3cdc0*/  STL.64 [R1+0x1478], R110 ;  /* 0x0014786e01007387 */ /* 0x0007ea0000100a00 */
[C---:B---3--:R-:W-:Y:S01]  /*3cdd0*/  HMMA.1688.F32.TF32 R108, R84.reuse, R22, R212 ;  /* 0x00000016546c723c */ /* 0x048fe200000810d4 */
[----:B------:R-:W-:Y:S04]  /*3cde0*/  STL.64 [R1+0x1570], R220 ;  /* 0x001570dc01007387 */ /* 0x000fe80000100a00 */
[----:B------:R-:W-:Y:S03]  /*3cdf0*/  STL.64 [R1+0x1578], R222 ;  /* 0x001578de01007387 */ /* 0x000fe60000100a00 */
        /* <DEDUP_REMOVED lines=11> */
[----:B------:R3:W-:Y:S01]  /*3ceb0*/  STL.64 [R1+0x21d8], R130 ;  /* 0x0021d88201007387 */ /* 0x0007e20000100a00 */
[C---:B------:R-:W-:Y:S03]  /*3cec0*/  HMMA.1688.F32.TF32 R104, R84.reuse, R174, R104 ;  /* 0x000000ae5468723c */ /* 0x040fe60000081068 */
[----:B------:R-:W-:Y:S05]  /*3ced0*/  STL.64 [R1+0x21c0], R108 ;  /* 0x0021c06c01007387 */ /* 0x000fea0000100a00 */
[C---:B---3--:R-:W-:Y:S01]  /*3cee0*/  HMMA.1688.F32.TF32 R128, R84.reuse, R182, R140 ;  /* 0x000000b65480723c */ /* 0x048fe2000008108c */
[----:B------:R3:W-:Y:S07]  /*3cef0*/  STL.64 [R1+0x21c8], R110 ;  /* 0x0021c86e01007387 */ /* 0x0007ee0000100a00 */
[----:B---3--:R-:W-:Y:S01]  /*3cf00*/  HMMA.1688.F32.TF32 R108, R84, R178, R136 ;  /* 0x000000b2546c723c */ /* 0x008fe20000081088 */
[----:B------:R-:W-:Y:S01]  /*3cf10*/  STL.64 [R1+0x21b0], R196 ;  /* 0x0021b0c401007387 */ /* 0x000fe20000100a00 */
[----:B------:R-:W-:-:S03]  /*3cf20*/  IMAD.MOV.U32 R94, RZ, RZ, R41 ;  /* 0x000000ffff5e7224 */ /* 0x000fc600078e0029 */
[----:B------:R-:W-:Y:S01]  /*3cf30*/  STL.64 [R1+0x21b8], R198 ;  /* 0x0021b8c601007387 */ /* 0x000fe20000100a00 */
[----:B------:R-:W-:-:S09]  /*3cf40*/  IMAD.MOV.U32 R95, RZ, RZ, R40 ;  /* 0x000000ffff5f7224 */ /* 0x000fd200078e0028 */
[----:B------:R-:W-:Y:S04]  /*3cf50*/  STL.64 [R1+0x21a0], R128 ;  /* 0x0021a08001007387 */ /* 0x000fe80000100a00 */
[----:B------:R3:W-:Y:S01]  /*3cf60*/  STL.64 [R1+0x21a8], R130 ;  /* 0x0021a88201007387 */ /* 0x0007e20000100a00 */
[----:B------:R-:W-:-:S03]  /*3cf70*/  IMAD.MOV.U32 R248, RZ, RZ, R33 ;  /* 0x000000fffff87224 */ /* 0x000fc600078e0021 */
[----:B------:R-:W-:Y:S01]  /*3cf80*/  STL.64 [R1+0x2190], R108 ;  /* 0x0021906c01007387 */ /* 0x000fe20000100a00 */
[C---:B---3--:R-:W-:Y:S03]  /*3cf90*/  HMMA.1688.F32.TF32 R128, R84.reuse, R170, R132 ;  /* 0x000000aa5480723c */ /* 0x048fe60000081084 */
[----:B------:R3:W-:Y:S04]  /*3cfa0*/  STL.64 [R1+0x2198], R110 ;  /* 0x0021986e01007387 */ /* 0x0007e80000100a00 */
[----:B------:R-:W-:Y:S04]  /*3cfb0*/  STL.64 [R1+0x2180], R104 ;  /* 0x0021806801007387 */ /* 0x000fe80000100a00 */
[----:B------:R1:W-:Y:S01]  /*3cfc0*/  STL.64 [R1+0x2188], R106 ;  /* 0x0021886a01007387 */ /* 0x0003e20000100a00 */
[----:B---3--:R-:W-:Y:S01]  /*3cfd0*/  HMMA.1688.F32.TF32 R108, R84, R166, R100 ;  /* 0x000000a6546c723c */ /* 0x008fe20000081064 */
[----:B------:R-:W-:-:S07]  /*3cfe0*/  IMAD.MOV.U32 R249, RZ, RZ, R32 ;  /* 0x000000fffff97224 */ /* 0x000fce00078e0020 */
        /* <DEDUP_REMOVED lines=16> */
[----:B--2---:R-:W-:-:S03]  /*3d0f0*/  IMAD.MOV.U32 R248, RZ, RZ, R56 ;  /* 0x000000fffff87224 */ /* 0x004fc600078e0038 */
[----:B------:R1:W-:Y:S04]  /*3d100*/  STL.64 [R1+0x2120], R92 ;  /* 0x0021205c01007387 */ /* 0x0003e80000100a00 */
[----:B------:R2:W-:Y:S04]  /*3d110*/  STL.64 [R1+0x2128], R94 ;  /* 0x0021285e01007387 */ /* 0x0005e80000100a00 */
[----:B------:R3:W-:Y:S01]  /*3d120*/  STL.64 [R1+0x2110], R88 ;  /* 0x0021105801007387 */ /* 0x0007e20000100a00 */
[----:B------:R-:W-:-:S03]  /*3d130*/  IMAD.MOV.U32 R249, RZ, RZ, R57 ;  /* 0x000000fffff97224 */ /* 0x000fc600078e0039 */
[----:B------:R1:W-:Y:S01]  /*3d140*/  STL.64 [R1+0x2118], R90 ;  /* 0x0021185a01007387 */ /* 0x0003e20000100a00 */
[----:B----4-:R-:W-:-:S03]  /*3d150*/  MOV R250, R64 ;  /* 0x0000004000fa7202 */ /* 0x010fc60000000f00 */
[----:B------:R-:W4:Y:S01]  /*3d160*/  LDL.LU R56, [R1+0x4204] ;  /* 0x0042040001387983 */ /* 0x000f220000300800 */
[----:B------:R-:W-:-:S03]  /*3d170*/  IMAD.MOV.U32 R251, RZ, RZ, R65 ;  /* 0x000000fffffb7224 */ /* 0x000fc600078e0041 */
[----:B------:R-:W-:Y:S04]  /*3d180*/  STL.64 [R1+0x2100], R84 ;  /* 0x0021005401007387 */ /* 0x000fe80000100a00 */
[----:B------:R1:W-:Y:S04]  /*3d190*/  STL.64 [R1+0x2108], R86 ;  /* 0x0021085601007387 */ /* 0x0003e80000100a00 */
        /* <DEDUP_REMOVED lines=11> */
[----:B-1----:R-:W4:Y:S04]  /*3d250*/  LDL.LU R92, [R1+0x1b30] ;  /* 0x001b3000015c7983 */ /* 0x002f280000300800 */
[----:B------:R-:W4:Y:S04]  /*3d260*/  LDL.LU R93, [R1+0x1b34] ;  /* 0x001b3400015d7983 */ /* 0x000f280000300800 */
[----:B--2---:R-:W2:Y:S04]  /*3d270*/  LDL.LU R94, [R1+0x1b38] ;  /* 0x001b3800015e7983 */ /* 0x004ea80000300800 */
        /* <DEDUP_REMOVED lines=17> */
[----:B---3--:R-:W3:Y:S04]  /*3d390*/  LDL.LU R88, [R1+0x1a90] ;  /* 0x001a900001587983 */ /* 0x008ee80000300800 */
[----:B------:R-:W3:Y:S04]  /*3d3a0*/  LDL.LU R89, [R1+0x1a94] ;  /* 0x001a940001597983 */ /* 0x000ee80000300800 */
[----:B------:R-:W3:Y:S04]  /*3d3b0*/  LDL.LU R90, [R1+0x1a98] ;  /* 0x001a9800015a7983 */ /* 0x000ee80000300800 */
[----:B------:R-:W3:Y:S01]  /*3d3c0*/  LDL.LU R91, [R1+0x1a9c] ;  /* 0x001a9c00015b7983 */ /* 0x000ee20000300800 */
[----:B----4-:R-:W-:Y:S01]  /*3d3d0*/  HMMA.1688.F32.TF32 R84, R80, R78, R136 ;  /* 0x0000004e5054723c */ /* 0x010fe20000081088 */
[----:B------:R-:W-:-:S02]  /*3d3e0*/  IMAD.MOV.U32 R244, RZ, RZ, R65 ;  /* 0x000000fffff47224 */ /* 0x000fc400078e0041 */
[----:B------:R-:W-:Y:S11]  /*3d3f0*/  IMAD.MOV.U32 R245, RZ, RZ, R64 ;  /* 0x000000fffff57224 */ /* 0x000ff600078e0040 */
[----:B------:R-:W-:Y:S10]  /*3d400*/  @!UPT UIADD3 URZ, URZ, URZ, URZ ;  /* 0x0000003f3f3ff290 */ /* 0x000ff4000fffe03f */
[----:B------:R-:W-:Y:S02]  /*3d410*/  IMAD.MOV.U32 R157, RZ, RZ, R87 ;  /* 0x000000ffff9d7224 */ /* 0x000fe400078e0057 */
[----:B------:R-:W-:Y:S01]  /*3d420*/  IMAD.MOV.U32 R156, RZ, RZ, R86 ;  /* 0x000000ffff9c7224 */ /* 0x000fe200078e0056 */
[----:B------:R-:W-:Y:S01]  /*3d430*/  LDS R87, [R240+0x6300] ;  /* 0x00630000f0577984 */ /* 0x000fe20000000800 */
[----:B------:R-:W-:Y:S02]  /*3d440*/  IMAD.MOV.U32 R72, RZ, RZ, R84 ;  /* 0x000000ffff487224 */ /* 0x000fe400078e0054 */
[----:B------:R-:W-:Y:S01]  /*3d450*/  IMAD.MOV.U32 R68, RZ, RZ, R85 ;  /* 0x000000ffff447224 */ /* 0x000fe200078e0055 */
[C---:B--2---:R-:W-:Y:S01]  /*3d460*/  HMMA.1688.F32.TF32 R104, R80.reuse, R70, R104 ;  /* 0x000000465068723c */ /* 0x044fe20000081068 */
[----:B------:R-:W-:Y:S04]  /*3d470*/  STL [R1+0x3ff4], R157 ;  /* 0x003ff49d01007387 */ /* 0x000fe80000100800 */
[----:B------:R-:W-:Y:S04]  /*3d480*/  STL [R1+0x3ff0], R156 ;  /* 0x003ff09c01007387 */ /* 0x000fe80000100800 */
[----:B------:R-:W-:Y:S04]  /*3d490*/  STL [R1+0x3fec], R72 ;  /* 0x003fec4801007387 */ /* 0x000fe80000100800 */
[----:B------:R-:W-:Y:S01]  /*3d4a0*/  STL [R1+0x3fe8], R68 ;  /* 0x003fe84401007387 */ /* 0x000fe20000100800 */
[----:B------:R-:W-:Y:S01]  /*3d4b0*/  HMMA.1688.F32.TF32 R100, R80, R74, R100 ;  /* 0x0000004a5064723c */ /* 0x000fe20000081064 */
[----:B------:R-:W-:-:S02]  /*3d4c0*/  IMAD.MOV.U32 R246, RZ, RZ, R57 ;  /* 0x000000fffff67224 */ /* 0x000fc400078e0039 */
[----:B------:R-:W-:Y:S01]  /*3d4d0*/  LDS R84, [R3+0x4300] ;  /* 0x0043000003547984 */ /* 0x000fe20000000800 */
[----:B------:R-:W-:-:S03]  /*3d4e0*/  IMAD.MOV.U32 R247, RZ, RZ, R56 ;  /* 0x000000fffff77224 */ /* 0x000fc600078e0038 */
[----:B------:R-:W-:Y:S03]  /*3d4f0*/  LDS R86, [R3+0x6300] ;  /* 0x0063000003567984 */ /* 0x000fe60000000800 */
[----:B------:R-:W-:Y:S01]  /*3d500*/  IMAD.MOV.U32 R64, RZ, RZ, R104 ;  /* 0x000000ffff407224 */ /* 0x000fe200078e0068 */
[----:B------:R1:W-:Y:S01]  /*3d510*/  STL.64 [R1+0x9e8], R106 ;  /* 0x0009e86a01007387 */ /* 0x0003e20000100a00 */
[----:B------:R-:W-:-:S03]  /*3d520*/  IMAD.MOV.U32 R65, RZ, RZ, R105 ;  /* 0x000000ffff417224 */ /* 0x000fc600078e0069 */
[----:B------:R-:W2:Y:S01]  /*3d530*/  LDS R85, [R240+0x4300] ;  /* 0x00430000f0557984 */ /* 0x000ea20000000800 */
[C---:B-1----:R-:W-:Y:S03]  /*3d540*/  HMMA.1688.F32.TF32 R104, R80.reuse, R146, R132 ;  /* 0x000000925068723c */ /* 0x042fe60000081084 */
[----:B------:R-:W-:Y:S05]  /*3d550*/  STL [R1+0x3f8c], R65 ;  /* 0x003f8c4101007387 */ /* 0x000fea0000100800 */
[----:B------:R-:W-:Y:S01]  /*3d560*/  IMAD.MOV.U32 R56, RZ, RZ, R100 ;  /* 0x000000ffff387224 */ /* 0x000fe200078e0064 */
[----:B------:R-:W-:Y:S01]  /*3d570*/  STL [R1+0x3f88], R64 ;  /* 0x003f884001007387 */ /* 0x000fe20000100800 */
[----:B------:R-:W-:Y:S11]  /*3d580*/  IMAD.MOV.U32 R57, RZ, RZ, R101 ;  /* 0x000000ffff397224 */ /* 0x000ff600078e0065 */
[----:B------:R-:W-:Y:S02]  /*3d590*/  @!UPT UIADD3 URZ, URZ, URZ, URZ ;  /* 0x0000003f3f3ff290 */ /* 0x000fe4000fffe03f */
[----:B------:R-:W-:Y:S04]  /*3d5a0*/  STL.64 [R1+0xa20], R104 ;  /* 0x000a206801007387 */ /* 0x000fe80000100a00 */
[----:B------:R-:W-:Y:S04]  /*3d5b0*/  STL.64 [R1+0xa28], R106 ;  /* 0x000a286a01007387 */ /* 0x000fe80000100a00 */
[----:B------:R1:W-:Y:S02]  /*3d5c0*/  STL.64 [R1+0xa18], R102 ;  /* 0x000a186601007387 */ /* 0x0003e40000100a00 */
[C---:B-1----:R-:W-:Y:S08]  /*3d5d0*/  HMMA.1688.F32.TF32 R100, R80.reuse, R150, R96 ;  /* 0x000000965064723c */ /* 0x042ff00000081060 */
[C---:B------:R-:W-:Y:S08]  /*3d5e0*/  HMMA.1688.F32.TF32 R96, R80.reuse, R66, R92 ;  /* 0x000000425060723c */ /* 0x040ff0000008105c */
[C---:B---3--:R-:W-:Y:S08]  /*3d5f0*/  HMMA.1688.F32.TF32 R92, R80.reuse, R62, R88 ;  /* 0x0000003e505c723c */ /* 0x048ff00000081058 */
[----:B------:R-:W-:Y:S01]  /*3d600*/  HMMA.1688.F32.TF32 R88, R80, R58, R236 ;  /* 0x0000003a5058723c */ /* 0x000fe200000810ec */
[----:B------:R-:W-:Y:S04]  /*3d610*/  STL [R1+0x3f3c], R57 ;  /* 0x003f3c3901007387 */ /* 0x000fe80000100800 */
[----:B------:R-:W-:Y:S04]  /*3d620*/  STL [R1+0x3f38], R56 ;  /* 0x003f383801007387 */ /* 0x000fe80000100800 */
[----:B------:R-:W-:Y:S04]  /*3d630*/  STL.64 [R1+0xa90], R100 ;  /* 0x000a906401007387 */ /* 0x000fe80000100a00 */
[----:B------:R-:W-:Y:S04]  /*3d640*/  STL.64 [R1+0xa98], R102 ;  /* 0x000a986601007387 */ /* 0x000fe80000100a00 */
[----:B------:R-:W-:Y:S04]  /*3d650*/  STL.64 [R1+0xa80], R96 ;  /* 0x000a806001007387 */ /* 0x000fe80000100a00 */
[----:B------:R-:W-:Y:S04]  /*3d660*/  STL.64 [R1+0xa88], R98 ;  /* 0x000a886201007387 */ /* 0x000fe80000100a00 */
[----:B------:R-:W-:Y:S01]  /*3d670*/  STL.64 [R1+0xaf0], R92 ;  /* 0x000af05c01007387 */ /* 0x000fe20000100a00 */
[----:B------:R-:W-:Y:S01]  /*3d680*/  MOV R40, R88 ;  /* 0x0000005800287202 */ /* 0x000fe20000000f00 */
[----:B------:R-:W-:-:S02]  /*3d690*/  IMAD.MOV.U32 R41, RZ, RZ, R89 ;  /* 0x000000ffff297224 */ /* 0x000fc400078e0059 */
[----:B------:R1:W-:Y:S04]  /*3d6a0*/  STL.64 [R1+0xaf8], R94 ;  /* 0x000af85e01007387 */ /* 0x0003e80000100a00 */
[----:B------:R3:W-:Y:S01]  /*3d6b0*/  STL.64 [R1+0xae8], R90 ;  /* 0x000ae85a01007387 */ /* 0x0007e20000100a00 */
[C---:B-1----:R-:W-:Y:S08]  /*3d6c0*/  HMMA.1688.F32.TF32 R92, R80.reuse, R54, R244 ;  /* 0x00000036505c723c */ /* 0x042ff000000810f4 */
[----:B---3--:R-:W-:Y:S01]  /*3d6d0*/  HMMA.1688.F32.TF32 R88, R80, R50, R248 ;  /* 0x000000325058723c */ /* 0x008fe200000810f8 */
[----:B------:R-:W-:Y:S04]  /*3d6e0*/  STL [R1+0x3e58], R41 ;  /* 0x003e582901007387 */ /* 0x000fe80000100800 */
[----:B------:R-:W-:Y:S02]  /*3d6f0*/  STL [R1+0x3e54], R40 ;  /* 0x003e542801007387 */ /* 0x000fe40000100800 */
[----:B------:R-:W-:-:S02]  /*3d700*/  IMAD.MOV.U32 R248, RZ, RZ, R61 ;  /* 0x000000fffff87224 */ /* 0x000fc400078e003d */
[----:B------:R-:W-:Y:S02]  /*3d710*/  IMAD.MOV.U32 R249, RZ, RZ, R60 ;  /* 0x000000fffff97224 */ /* 0x000fe400078e003c */
[----:B------:R-:W-:-:S04]  /*3d720*/  IMAD.MOV.U32 R250, RZ, RZ, R52 ;  /* 0x000000fffffa7224 */ /* 0x000fc800078e0034 */
[----:B------:R-:W-:Y:S04]  /*3d730*/  STL.64 [R1+0xb10], R92 ;  /* 0x000b105c01007387 */ /* 0x000fe80000100a00 */
[----:B------:R-:W-:Y:S01]  /*3d740*/  STL.64 [R1+0xb18], R94 ;  /* 0x000b185e01007387 */ /* 0x000fe20000100a00 */
[----:B------:R-:W-:-:S03]  /*3d750*/  IMAD.MOV.U32 R251, RZ, RZ, R53 ;  /* 0x000000fffffb7224 */ /* 0x000fc600078e0035 */
[----:B------:R1:W-:Y:S04]  /*3d760*/  STL.64 [R1+0xc08], R90 ;  /* 0x000c085a01007387 */ /* 0x0003e80000100a00 */
[----:B------:R-:W1:Y:S04]  /*3d770*/  LDL.LU R61, [R1+0x41f4] ;  /* 0x0041f400013d7983 */ /* 0x000e680000300800 */
[----:B------:R-:W3:Y:S04]  /*3d780*/  LDL.LU R60, [R1+0x41f0] ;  /* 0x0041f000013c7983 */ /* 0x000ee80000300800 */
[----:B------:R-:W4:Y:S04]  /*3d790*/  LDL.LU R52, [R1+0x41ec] ;  /* 0x0041ec0001347983 */ /* 0x000f280000300800 */
[----:B------:R-:W2:Y:S01]  /*3d7a0*/  LDL.LU R53, [R1+0x41e8] ;  /* 0x0041e80001357983 */ /* 0x000ea20000300800 */
[----:B------:R-:W-:-:S03]  /*3d7b0*/  IMAD.MOV.U32 R32, RZ, RZ, R88 ;  /* 0x000000ffff207224 */ /* 0x000fc600078e0058 */
[----:B------:R-:W2:Y:S01]  /*3d7c0*/  LDL.LU R236, [R1+0x1b0] ;  /* 0x0001b00001ec7983 */ /* 0x000ea20000300800 */
[----:B------:R-:W-:-:S03]  /*3d7d0*/  IMAD.MOV.U32 R33, RZ, RZ, R89 ;  /* 0x000000ffff217224 */ /* 0x000fc600078e0059 */
[----:B------:R-:W2:Y:S04]  /*3d7e0*/  LDL.LU R237, [R1+0x1b4] ;  /* 0x0001b40001ed7983 */ /* 0x000ea80000300800 */
[----:B------:R-:W2:Y:S04]  /*3d7f0*/  LDL.LU R238, [R1+0x1b8] ;  /* 0x0001b80001ee7983 */ /* 0x000ea80000300800 */
[----:B------:R-:W2:Y:S01]  /*3d800*/  LDL.LU R239, [R1+0x1bc] ;  /* 0x0001bc0001ef7983 */ /* 0x000ea20000300800 */
[----:B-1----:R-:W-:Y:S02]  /*3d810*/  IMAD.MOV.U32 R91, RZ, RZ, R61 ;  /* 0x000000ffff5b7224 */ /* 0x002fe400078e003d */
[----:B---3--:R-:W-:-:S02]  /*3d820*/  IMAD.MOV.U32 R90, RZ, RZ, R60 ;  /* 0x000000ffff5a7224 */ /* 0x008fc400078e003c */
[----:B----4-:R-:W-:Y:S02]  /*3d830*/  IMAD.MOV.U32 R88, RZ, RZ, R52 ;  /* 0x000000ffff587224 */ /* 0x010fe400078e0034 */
[----:B------:R-:W3:Y:S01]  /*3d840*/  LDL.LU R52, [R1+0x41e4] ;  /* 0x0041e40001347983 */ /* 0x000ee20000300800 */
[----:B--2---:R-:W-:-:S03]  /*3d850*/  IMAD.MOV.U32 R89, RZ, RZ, R53 ;  /* 0x000000ffff597224 */ /* 0x004fc600078e0035 */
[----:B------:R-:W2:Y:S04]  /*3d860*/  LDL.LU R53, [R1+0x41e0] ;  /* 0x0041e00001357983 */ /* 0x000ea80000300800 */
[----:B------:R-:W4:Y:S04]  /*3d870*/  LDL.LU R60, [R1+0x41dc] ;  /* 0x0041dc00013c7983 */ /* 0x000f280000300800 */
        /* <DEDUP_REMOVED lines=69> */
[----:B----4-:R-:W-:-:S02]  /*3dcd0*/  IMAD.MOV.U32 R97, RZ, RZ, R60 ;  /* 0x000000ffff617224 */ /* 0x010fc400078e003c */
[----:B--2---:R-:W-:Y:S02]  /*3dce0*/  IMAD.MOV.U32 R96, RZ, RZ, R61 ;  /* 0x000000ffff607224 */ /* 0x004fe400078e003d */
[----:B------:R-:W2:Y:S04]  /*3dcf0*/  LDL.LU R61, [R1+0x41d4] ;  /* 0x0041d400013d7983 */ /* 0x000ea80000300800 */
[----:B------:R-:W4:Y:S01]  /*3dd00*/  LDL.LU R60, [R1+0x41d0] ;  /* 0x0041d000013c7983 */ /* 0x000f220000300800 */
[----:B------:R-:W-:Y:S01]  /*3dd10*/  MOV R98, R53 ;  /* 0x0000003500627202 */ /* 0x000fe20000000f00 */
[----:B---3--:R-:W-:Y:S02]  /*3dd20*/  IMAD.MOV.U32 R99, RZ, RZ, R52 ;  /* 0x000000ffff637224 */ /* 0x008fe400078e0034 */
[----:B------:R-:W3:Y:S04]  /*3dd30*/  LDL.LU R53, [R1+0x41cc] ;  /* 0x0041cc0001357983 */ /* 0x000ee80000300800 */
[----:B------:R-:W2:Y:S04]  /*3dd40*/  LDL.LU R52, [R1+0x41c8] ;  /* 0x0041c80001347983 */ /* 0x000ea80000300800 */
[----:B------:R-:W-:Y:S04]  /*3dd50*/  STL [R1+0x3e38], R33 ;  /* 0x003e382101007387 */ /* 0x000fe80000100800 */
[----:B------:R-:W-:Y:S01]  /*3dd60*/  STL [R1+0x3e34], R32 ;  /* 0x003e342001007387 */ /* 0x000fe20000100800 */
[----:B------:R-:W-:-:S02]  /*3dd70*/  IMAD.MOV.U32 R246, RZ, RZ, R17 ;  /* 0x000000fffff67224 */ /* 0x000fc400078e0011 */
[----:B------:R-:W-:Y:S02]  /*3dd80*/  IMAD.MOV.U32 R247, RZ, RZ, R16 ;  /* 0x000000fffff77224 */ /* 0x000fe400078e0010 */
[----:B------:R-:W-:Y:S02]  /*3dd90*/  IMAD.MOV.U32 R244, RZ, RZ, R37 ;  /* 0x000000fffff47224 */ /* 0x000fe400078e0025 */
[----:B------:R-:W-:Y:S01]  /*3dda0*/  IMAD.MOV.U32 R245, RZ, RZ, R36 ;  /* 0x000000fffff57224 */ /* 0x000fe200078e0024 */
[C---:B------:R-:W-:Y:S08]  /*3ddb0*/  HMMA.1688.F32.TF32 R104, R80.reuse, R174, R104 ;  /* 0x000000ae5068723c */ /* 0x040ff00000081068 */
[C---:B------:R-:W-:Y:S08]  /*3ddc0*/  HMMA.1688.F32.TF32 R108, R80.reuse, R46, R128 ;  /* 0x0000002e506c723c */ /* 0x040ff00000081080 */
[C---:B------:R-:W-:Y:S08]  /*3ddd0*/  HMMA.1688.F32.TF32 R232, R80.reuse, R42, R232 ;  /* 0x0000002a50e8723c */ /* 0x040ff000000810e8 */
[C---:B------:R-:W-:Y:S07]  /*3dde0*/  HMMA.1688.F32.TF32 R128, R80.reuse, R38, R228 ;  /* 0x000000265080723c */ /* 0x040fee00000810e4 */
[----:B------:R-:W-:Y:S04]  /*3ddf0*/  STL.64 [R1+0xcd0], R108 ;  /* 0x000cd06c01007387 */ /* 0x000fe80000100a00 */
[----:B------:R1:W-:Y:S02]  /*3de00*/  STL.64 [R1+0xcd8], R110 ;  /* 0x000cd86e01007387 */ /* 0x0003e40000100a00 */
[C---:B-1----:R-:W-:Y:S02]  /*3de10*/  HMMA.1688.F32.TF32 R108, R80.reuse, R34, R224 ;  /* 0x00000022506c723c */ /* 0x042fe400000810e0 */
[----:B------:R-:W-:Y:S04]  /*3de20*/  STL.64 [R1+0xd20], R232 ;  /* 0x000d20e801007387 */ /* 0x000fe80000100a00 */
[----:B------:R-:W-:Y:S04]  /*3de30*/  STL.64 [R1+0xd28], R234 ;  /* 0x000d28ea01007387 */ /* 0x000fe80000100a00 */
[----:B------:R-:W-:Y:S04]  /*3de40*/  STL.64 [R1+0xe80], R128 ;  /* 0x000e808001007387 */ /* 0x000fe80000100a00 */
[----:B------:R1:W-:Y:S09]  /*3de50*/  STL.64 [R1+0xe88], R130 ;  /* 0x000e888201007387 */ /* 0x0003f20000100a00 */
[----:B------:R1:W-:Y:S01]  /*3de60*/  STL.64 [R1+0x1038], R110 ;  /* 0x0010386e01007387 */ /* 0x0003e20000100a00 */
[----:B------:R-:W-:Y:S01]  /*3de70*/  IMAD.MOV.U32 R16, RZ, RZ, R108 ;  /* 0x000000ffff107224 */ /* 0x000fe200078e006c */
[----:B-1----:R-:W-:Y:S01]  /*3de80*/  HMMA.1688.F32.TF32 R128, R80, R30, R220 ;  /* 0x0000001e5080723c */ /* 0x002fe200000810dc */
[----:B------:R-:W-:-:S07]  /*3de90*/  IMAD.MOV.U32 R17, RZ, RZ, R109 ;  /* 0x000000ffff117224 */ /* 0x000fce00078e006d */
[----:B------:R-:W-:Y:S01]  /*3dea0*/  HMMA.1688.F32.TF32 R108, R80, R26, R216 ;  /* 0x0000001a506c723c */ /* 0x000fe200000810d8 */
[----:B------:R-:W-:Y:S04]  /*3deb0*/  STL [R1+0x3d04], R17 ;  /* 0x003d041101007387 */ /* 0x000fe80000100800 */
[----:B------:R-:W-:Y:S10]  /*3dec0*/  STL [R1+0x3d00], R16 ;  /* 0x003d001001007387 */ /* 0x000ff40000100800 */
[----:B------:R-:W-:Y:S04]  /*3ded0*/  STL.64 [R1+0x11c0], R128 ;  /* 0x0011c08001007387 */ /* 0x000fe80000100a00 */
[----:B------:R-:W-:Y:S04]  /*3dee0*/  STL.64 [R1+0x11c8], R130 ;  /* 0x0011c88201007387 */ /* 0x000fe80000100a00 */
[----:B------:R1:W-:Y:S01]  /*3def0*/  STL.64 [R1+0x1308], R110 ;  /* 0x0013086e01007387 */ /* 0x0003e20000100a00 */
[----:B------:R-:W-:-:S02]  /*3df00*/  IMAD.MOV.U32 R8, RZ, RZ, R108 ;  /* 0x000000ffff087224 */ /* 0x000fc400078e006c */
[----:B------:R-:W-:Y:S02]  /*3df10*/  IMAD.MOV.U32 R9, RZ, RZ, R109 ;  /* 0x000000ffff097224 */ /* 0x000fe400078e006d */
[C---:B-1----:R-:W-:Y:S03]  /*3df20*/  HMMA.1688.F32.TF32 R108, R80.reuse, R22, R212 ;  /* 0x00000016506c723c */ /* 0x042fe600000810d4 */
[----:B------:R-:W-:Y:S04]  /*3df30*/  STL [R1+0x3cec], R9 ;  /* 0x003cec0901007387 */ /* 0x000fe80000100800 */
[----:B------:R-:W-:Y:S01]  /*3df40*/  STL [R1+0x3ce8], R8 ;  /* 0x003ce80801007387 */ /* 0x000fe20000100800 */
        /* <DEDUP_REMOVED lines=9> */
[----:B------:R1:W-:Y:S09]  /*3dfe0*/  STL.64 [R1+0x2098], R130 ;  /* 0x0020988201007387 */ /* 0x0003f20000100a00 */
        /* <DEDUP_REMOVED lines=10> */
[----:B------:R1:W-:Y:S04]  /*3e090*/  STL.64 [R1+0x2058], R110 ;  /* 0x0020586e01007387 */ /* 0x0003e80000100a00 */
[----:B------:R-:W-:Y:S04]  /*3e0a0*/  STL.64 [R1+0x2040], R104 ;  /* 0x0020406801007387 */ /* 0x000fe80000100a00 */
[----:B------:R2:W-:Y:S01]  /*3e0b0*/  STL.64 [R1+0x2048], R106 ;  /* 0x0020486a01007387 */ /* 0x0005e20000100a00 */
[C---:B-1----:R-:W-:Y:S08]  /*3e0c0*/  HMMA.1688.F32.TF32 R108, R80.reuse, R166, R100 ;  /* 0x000000a6506c723c */ /* 0x042ff00000081064 */
[C---:B--2---:R-:W-:Y:S08]  /*3e0d0*/  HMMA.1688.F32.TF32 R104, R80.reuse, R162, R96 ;  /* 0x000000a25068723c */ /* 0x044ff00000081060 */
        /* <DEDUP_REMOVED lines=15> */
[----:B----4-:R-:W-:-:S03]  /*3e1d0*/  IMAD.MOV.U32 R248, RZ, RZ, R60 ;  /* 0x000000fffff87224 */ /* 0x010fc600078e003c */
[----:B------:R-:W-:Y:S04]  /*3e1e0*/  STL.64 [R1+0x1fd0], R92 ;  /* 0x001fd05c01007387 */ /* 0x000fe80000100a00 */
[----:B------:R-:W-:Y:S04]  /*3e1f0*/  STL.64 [R1+0x1fd8], R94 ;  /* 0x001fd85e01007387 */ /* 0x000fe80000100a00 */
[----:B------:R1:W-:Y:S01]  /*3e200*/  STL.64 [R1+0x1fc0], R88 ;  /* 0x001fc05801007387 */ /* 0x0003e20000100a00 */
[----:B------:R-:W-:-:S03]  /*3e210*/  IMAD.MOV.U32 R249, RZ, RZ, R61 ;  /* 0x000000fffff97224 */ /* 0x000fc600078e003d */
[----:B------:R2:W-:Y:S04]  /*3e220*/  STL.64 [R1+0x1fc8], R90 ;  /* 0x001fc85a01007387 */ /* 0x0005e80000100a00 */
[----:B------:R-:W4:Y:S04]  /*3e230*/  LDL.LU R60, [R1+0x41c4] ;  /* 0x0041c400013c7983 */ /* 0x000f280000300800 */
[----:B------:R-:W-:Y:S04]  /*3e240*/  STL.64 [R1+0x1fa0], R80 ;  /* 0x001fa05001007387 */ /* 0x000fe80000100a00 */
[----:B------:R-:W-:Y:S04]  /*3e250*/  STL.64 [R1+0x1fa8], R82 ;  /* 0x001fa85201007387 */ /* 0x000fe80000100a00 */
[----:B------:R-:W2:Y:S01]  /*3e260*/  LDL.LU R61, [R1+0x41c0] ;  /* 0x0041c000013d7983 */ /* 0x000ea20000300800 */
[----:B------:R-:W-:-:S03]  /*3e270*/  IMAD.MOV.U32 R244, RZ, RZ, R52 ;  /* 0x000000fffff47224 */ /* 0x000fc600078e0034 */
[----:B------:R-:W2:Y:S01]  /*3e280*/  LDL.LU R250, [R1+0xab8] ;  /* 0x000ab80001fa7983 */ /* 0x000ea20000300800 */
[----:B---3--:R-:W-:-:S03]  /*3e290*/  IMAD.MOV.U32 R245, RZ, RZ, R53 ;  /* 0x000000fffff57224 */ /* 0x008fc600078e0035 */
[----:B------:R-:W3:Y:S04]  /*3e2a0*/  LDL.LU R251, [R1+0xabc] ;  /* 0x000abc0001fb7983 */ /* 0x000ee80000300800 */
[----:B------:R-:W3:Y:S04]  /*3e2b0*/  LDL.LU R52, [R1+0x41bc] ;  /* 0x0041bc0001347983 */ /* 0x000ee80000300800 */
[----:B------:R-:W3:Y:S01]  /*3e2c0*/  LDL.LU R53, [R1+0x41b8] ;  /* 0x0041b80001357983 */ /* 0x000ee20000300800 */
[----:B----4-:R-:W-:-:S03]  /*3e2d0*/  MOV R246, R60 ;  /* 0x0000003c00f67202 */ /* 0x010fc60000000f00 */
[----:B------:R-:W4:Y:S01]  /*3e2e0*/  LDL.LU R60, [R1+0x41b4] ;  /* 0x0041b400013c7983 */ /* 0x000f220000300800 */
[----:B--2---:R-:W-:-:S03]  /*3e2f0*/  IMAD.MOV.U32 R247, RZ, RZ, R61 ;  /* 0x000000fffff77224 */ /* 0x004fc600078e003d */
[----:B------:R-:W2:Y:S04]  /*3e300*/  LDL.LU R61, [R1+0x41b0] ;  /* 0x0041b000013d7983 */ /* 0x000ea80000300800 */
[----:B-1----:R-:W2:Y:S04]  /*3e310*/  LDL.LU R88, [R1+0xeb0] ;  /* 0x000eb00001587983 */ /* 0x002ea80000300800 */
        /* <DEDUP_REMOVED lines=38> */
[----:B------:R-:W2:Y:S01]  /*3e580*/  LDL.LU R95, [R1+0x18fc] ;  /* 0x0018fc00015f7983 */ /* 0x000ea20000300800 */
[----:B---3--:R-:W-:-:S02]  /*3e590*/  IMAD.MOV.U32 R238, RZ, RZ, R53 ;  /* 0x000000ffffee7224 */ /* 0x008fc400078e0035 */
[----:B------:R-:W-:Y:S02]  /*3e5a0*/  IMAD.MOV.U32 R239, RZ, RZ, R52 ;  /* 0x000000ffffef7224 */ /* 0x000fe400078e0034 */
[----:B----4-:R-:W-:Y:S02]  /*3e5b0*/  IMAD.MOV.U32 R237, RZ, RZ, R60 ;  /* 0x000000ffffed7224 */ /* 0x010fe400078e003c */
[----:B--2---:R-:W-:Y:S01]  /*3e5c0*/  IMAD.MOV.U32 R236, RZ, RZ, R61 ;  /* 0x000000ffffec7224 */ /* 0x004fe200078e003d */
[C---:B------:R-:W-:Y:S08]  /*3e5d0*/  HMMA.1688.F32.TF32 R88, R84.reuse, R50, R88 ;  /* 0x000000325458723c */ /* 0x040ff00000081058 */
[C---:B------:R-:W-:Y:S11]  /*3e5e0*/  HMMA.1688.F32.TF32 R108, R84.reuse, R70, R196 ;  /* 0x00000046546c723c */ /* 0x040ff600000810c4 */
[----:B------:R-:W-:Y:S11]  /*3e5f0*/  @!UPT UIADD3 URZ, URZ, URZ, URZ ;  /* 0x0000003f3f3ff290 */ /* 0x000ff6000fffe03f */
[----:B------:R-:W-:Y:S01]  /*3e600*/  @!UPT UIADD3 URZ, URZ, URZ, URZ ;  /* 0x0000003f3f3ff290 */ /* 0x000fe2000fffe03f */
[----:B------:R1:W-:Y:S01]  /*3e610*/  STL.64 [R1+0x828], R110 ;  /* 0x0008286e01007387 */ /* 0x0003e20000100a00 */
[----:B------:R-:W-:Y:S02]  /*3e620*/  IMAD.MOV.U32 R60, RZ, RZ, R108 ;  /* 0x000000ffff3c7224 */ /* 0x000fe400078e006c */
[----:B------:R-:W-:Y:S01]  /*3e630*/  IMAD.MOV.U32 R61, RZ, RZ, R109 ;  /* 0x000000ffff3d7224 */ /* 0x000fe200078e006d */
[C---:B------:R-:W-:Y:S08]  /*3e640*/  HMMA.1688.F32.TF32 R128, R84.reuse, R146, R140 ;  /* 0x000000925480723c */ /* 0x040ff0000008108c */
[C---:B-1----:R-:W-:Y:S01]  /*3e650*/  HMMA.1688.F32.TF32 R108, R84.reuse, R74, R136 ;  /* 0x0000004a546c723c */ /* 0x042fe20000081088 */
[----:B------:R-:W-:Y:S04]  /*3e660*/  STL [R1+0x3f74], R61 ;  /* 0x003f743d01007387 */ /* 0x000fe80000100800 */
[----:B------:R-:W-:Y:S03]  /*3e670*/  STL [R1+0x3f70], R60 ;  /* 0x003f703c01007387 */ /* 0x000fe60000100800 */
[----:B------:R-:W-:Y:S07]  /*3e680*/  HMMA.1688.F32.TF32 R96, R84, R58, R96 ;  /* 0x0000003a5460723c */ /* 0x000fee0000081060 */
[----:B------:R-:W-:Y:S04]  /*3e690*/  STL.64 [R1+0x830], R128 ;  /* 0x0008308001007387 */ /* 0x000fe80000100a00 */
[----:B------:R-:W-:Y:S04]  /*3e6a0*/  STL.64 [R1+0x838], R130 ;  /* 0x0008388201007387 */ /* 0x000fe80000100a00 */
[----:B------:R1:W-:Y:S01]  /*3e6b0*/  STL.64 [R1+0x858], R110 ;  /* 0x0008586e01007387 */ /* 0x0003e20000100a00 */
[----:B------:R-:W-:-:S02]  /*3e6c0*/  IMAD.MOV.U32 R52, RZ, RZ, R108 ;  /* 0x000000ffff347224 */ /* 0x000fc400078e006c */
[----:B------:R-:W-:Y:S01]  /*3e6d0*/  IMAD.MOV.U32 R53, RZ, RZ, R109 ;  /* 0x000000ffff357224 */ /* 0x000fe200078e006d */
[C---:B------:R-:W-:Y:S08]  /*3e6e0*/  HMMA.1688.F32.TF32 R100, R84.reuse, R62, R100 ;  /* 0x0000003e5464723c */ /* 0x040ff00000081064 */
[C---:B-1----:R-:W-:Y:S08]  /*3e6f0*/  HMMA.1688.F32.TF32 R108, R84.reuse, R150, R104 ;  /* 0x00000096546c723c */ /* 0x042ff00000081068 */
[C---:B------:R-:W-:Y:S08]  /*3e700*/  HMMA.1688.F32.TF32 R104, R84.reuse, R66, R132 ;  /* 0x000000425468723c */ /* 0x040ff00000081084 */
[----:B------:R-:W-:Y:S01]  /*3e710*/  HMMA.1688.F32.TF32 R92, R84, R54, R92 ;  /* 0x00000036545c723c */ /* 0x000fe2000008105c */
[----:B------:R-:W-:Y:S01]  /*3e720*/  STL [R1+0x3f24], R53 ;  /* 0x003f243501007387 */ /* 0x000fe20000100800 */
[----:B------:R-:W-:-:S03]  /*3e730*/  IMAD.MOV.U32 R37, RZ, RZ, R97 ;  /* 0x000000ffff257224 */ /* 0x000fc600078e0061 */
[----:B------:R-:W-:Y:S01]  /*3e740*/  STL [R1+0x3f20], R52 ;  /* 0x003f203401007387 */ /* 0x000fe20000100800 */
[----:B------:R-:W-:-:S03]  /*3e750*/  MOV R36, R96 ;  /* 0x0000006000247202 */ /* 0x000fc60000000f00 */
[----:B------:R-:W-:Y:S04]  /*3e760*/  STL.64 [R1+0x870], R108 ;  /* 0x0008706c01007387 */ /* 0x000fe80000100a00 */
[----:B------:R-:W-:Y:S04]  /*3e770*/  STL.64 [R1+0x878], R110 ;  /* 0x0008786e01007387 */ /* 0x000fe80000100a00 */
[----:B------:R-:W-:Y:S04]  /*3e780*/  STL.64 [R1+0x960], R104 ;  /* 0x0009606801007387 */ /* 0x000fe80000100a00 */
[----:B------:R-:W-:Y:S04]  /*3e790*/  STL.64 [R1+0x968], R106 ;  /* 0x0009686a01007387 */ /* 0x000fe80000100a00 */
[----:B------:R-:W-:Y:S04]  /*3e7a0*/  STL.64 [R1+0x970], R100 ;  /* 0x0009706401007387 */ /* 0x000fe80000100a00 */
[----:B------:R-:W-:Y:S04]  /*3e7b0*/  STL.64 [R1+0x978], R102 ;  /* 0x0009786601007387 */ /* 0x000fe80000100a00 */
[----:B------:R1:W-:Y:S04]  /*3e7c0*/  STL.64 [R1+0x988], R98 ;  /* 0x0009886201007387 */ /* 0x0003e80000100a00 */
[----:B------:R-:W-:Y:S04]  /*3e7d0*/  STL [R1+0x3e50], R37 ;  /* 0x003e502501007387 */ /* 0x000fe80000100800 */
[----:B------:R-:W-:Y:S01]  /*3e7e0*/  STL [R1+0x3e4c], R36 ;  /* 0x003e4c2401007387 */ /* 0x000fe20000100800 */
[C---:B-1----:R-:W-:Y:S03]  /*3e7f0*/  HMMA.1688.F32.TF32 R96, R84.reuse, R46, R236 ;  /* 0x0000002e5460723c */ /* 0x042fe600000810ec */
[----:B------:R-:W-:Y:S04]  /*3e800*/  STL.64 [R1+0x990], R92 ;  /* 0x0009905c01007387 */ /* 0x000fe80000100a00 */
[----:B------:R1:W-:Y:S04]  /*3e810*/  STL.64 [R1+0x998], R94 ;  /* 0x0009985e01007387 */ /* 0x0003e80000100a00 */
[----:B------:R-:W-:Y:S04]  /*3e820*/  STL.64 [R1+0x9a0], R88 ;  /* 0x0009a05801007387 */ /* 0x000fe80000100a00 */
[----:B------:R2:W-:Y:S01]  /*3e830*/  STL.64 [R1+0x9a8], R90 ;  /* 0x0009a85a01007387 */ /* 0x0005e20000100a00 */
[C---:B-1----:R-:W-:Y:S08]  /*3e840*/  HMMA.1688.F32.TF32 R92, R84.reuse, R42, R244 ;  /* 0x0000002a545c723c */ /* 0x042ff000000810f4 */
[C---:B--2---:R-:W-:Y:S01]  /*3e850*/  HMMA.1688.F32.TF32 R88, R84.reuse, R38, R248 ;  /* 0x000000265458723c */ /* 0x044fe200000810f8 */
[----:B------:R-:W-:Y:S04]  /*3e860*/  STL.64 [R1+0x9b0], R96 ;  /* 0x0009b06001007387 */ /* 0x000fe80000100a00 */
[----:B------:R-:W-:Y:S04]  /*3e870*/  STL.64 [R1+0x9b8], R98 ;  /* 0x0009b86201007387 */ /* 0x000fe80000100a00 */
[----:B------:R-:W2:Y:S06]  /*3e880*/  LDL.LU R248, [R1+0x27b0] ;  /* 0x0027b00001f87983 */ /* 0x000eac0000300800 */
[----:B------:R-:W-:Y:S04]  /*3e890*/  STL.64 [R1+0xb00], R92 ;  /* 0x000b005c01007387 */ /* 0x000fe80000100a00 */
[----:B------:R-:W-:Y:S04]  /*3e8a0*/  STL.64 [R1+0xb08], R94 ;  /* 0x000b085e01007387 */ /* 0x000fe80000100a00 */
[----:B------:R1:W-:Y:S04]  /*3e8b0*/  STL.64 [R1+0xc40], R88 ;  /* 0x000c405801007387 */ /* 0x0003e80000100a00 */
[----:B------:R3:W-:Y:S04]  /*3e8c0*/  STL.64 [R1+0xc48], R90 ;  /* 0x000c485a01007387 */ /* 0x0007e80000100a00 */
[----:B------:R-:W2:Y:S04]  /*3e8d0*/  LDL.LU R249, [R1+0x27b4] ;  /* 0x0027b40001f97983 */ /* 0x000ea80000300800 */
[----:B------:R-:W2:Y:S04]  /*3e8e0*/  LDL.LU R250, [R1+0x27b8] ;  /* 0x0027b80001fa7983 */ /* 0x000ea80000300800 */
[----:B------:R-:W2:Y:S04]  /*3e8f0*/  LDL.LU R251, [R1+0x27bc] ;  /* 0x0027bc0001fb7983 */ /* 0x000ea80000300800 */
[----:B------:R-:W4:Y:S04]  /*3e900*/  LDL.LU R236, [R1+0xd0] ;  /* 0x0000d00001ec7983 */ /* 0x000f280000300800 */
[----:B------:R-:W4:Y:S04]  /*3e910*/  LDL.LU R237, [R1+0xd4] ;  /* 0x0000d40001ed7983 */ /* 0x000f280000300800 */
[----:B------:R-:W4:Y:S04]  /*3e920*/  LDL.LU R238, [R1+0xd8] ;  /* 0x0000d80001ee7983 */ /* 0x000f280000300800 */
[----:B------:R-:W4:Y:S04]  /*3e930*/  LDL.LU R239, [R1+0xdc] ;  /* 0x0000dc0001ef7983 */ /* 0x000f280000300800 */
[----:B-1----:R-:W2:Y:S04]  /*3e940*/  LDL.LU R88, [R1+0xe0] ;  /* 0x0000e00001587983 */ /* 0x002ea80000300800 */
[----:B------:R-:W2:Y:S04]  /*3e950*/  LDL.LU R89, [R1+0xe4] ;  /* 0x0000e40001597983 */ /* 0x000ea80000300800 */
[----:B---3--:R-:W2:Y:S04]  /*3e960*/  LDL.LU R90, [R1+0xe8] ;  /* 0x0000e800015a7983 */ /* 0x008ea80000300800 */
        /* <DEDUP_REMOVED lines=21> */
[----:B------:R-:W-:Y:S03]  /*3eac0*/  HMMA.1688.F32.TF32 R80, R84, R78, R200 ;  /* 0x0000004e5450723c */ /* 0x000fe600000810c8 */
        /* <DEDUP_REMOVED lines=49> */
[----:B------:R-:W-:Y:S01]  /*3ede0*/  IMAD.MOV.U32 R152, RZ, RZ, R81 ;  /* 0x000000ffff987224 */ /* 0x000fe200078e0051 */
[----:B------:R-:W-:Y:S01]  /*3edf0*/  LDS R80, [R3+0x4380] ;  /* 0x0043800003507984 */ /* 0x000fe20000000800 */
[----:B------:R-:W-:Y:S02]  /*3ee00*/  IMAD.MOV.U32 R69, RZ, RZ, R82 ;  /* 0x000000ffff457224 */ /* 0x000fe400078e0052 */
[----:B------:R-:W-:Y:S01]  /*3ee10*/  IMAD.MOV.U32 R73, RZ, RZ, R83 ;  /* 0x000000ffff497224 */ /* 0x000fe200078e0053 */
[----:B------:R-:W-:Y:S04]  /*3ee20*/  LDS R82, [R3+0x6380] ;  /* 0x0063800003527984 */ /* 0x000fe80000000800 */
[----:B------:R-:W-:Y:S04]  /*3ee30*/  LDS R81, [R240+0x4380] ;  /* 0x00438000f0517984 */ /* 0x000fe80000000800 */
[----:B------:R-:W1:Y:S01]  /*3ee40*/  LDS R83, [R240+0x6380] ;  /* 0x00638000f0537984 */ /* 0x000e620000000800 */
[C---:B--2---:R-:W-:Y:S08]  /*3ee50*/  HMMA.1688.F32.TF32 R88, R84.reuse, R14, R88 ;  /* 0x0000000e5458723c */ /* 0x044ff00000081058 */
[C---:B---3--:R-:W-:Y:S08]  /*3ee60*/  HMMA.1688.F32.TF32 R108, R84.reuse, R34, R228 ;  /* 0x00000022546c723c */ /* 0x048ff000000810e4 */
[C---:B----4-:R-:W-:Y:S11]  /*3ee70*/  HMMA.1688.F32.TF32 R128, R84.reuse, R30, R224 ;  /* 0x0000001e5480723c */ /* 0x050ff600000810e0 */
[----:B------:R-:W-:Y:S04]  /*3ee80*/  @!UPT UIADD3 URZ, URZ, URZ, URZ ;  /* 0x0000003f3f3ff290 */ /* 0x000fe8000fffe03f */
[----:B------:R2:W-:Y:S01]  /*3ee90*/  STL.64 [R1+0xc98], R110 ;  /* 0x000c986e01007387 */ /* 0x0005e20000100a00 */
[----:B------:R-:W-:Y:S02]  /*3eea0*/  IMAD.MOV.U32 R12, RZ, RZ, R108 ;  /* 0x000000ffff0c7224 */ /* 0x000fe400078e006c */
[----:B------:R-:W-:Y:S02]  /*3eeb0*/  IMAD.MOV.U32 R13, RZ, RZ, R109 ;  /* 0x000000ffff0d7224 */ /* 0x000fe400078e006d */
[C---:B--2---:R-:W-:Y:S03]  /*3eec0*/  HMMA.1688.F32.TF32 R108, R84.reuse, R26, R220 ;  /* 0x0000001a546c723c */ /* 0x044fe600000810dc */
[----:B------:R-:W-:Y:S04]  /*3eed0*/  STL [R1+0x3d0c], R13 ;  /* 0x003d0c0d01007387 */ /* 0x000fe80000100800 */
[----:B------:R-:W-:Y:S04]  /*3eee0*/  STL [R1+0x3d08], R12 ;  /* 0x003d080c01007387 */ /* 0x000fe80000100800 */
[----:B------:R-:W-:Y:S04]  /*3eef0*/  STL.64 [R1+0xe20], R128 ;  /* 0x000e208001007387 */ /* 0x000fe80000100a00 */
[----:B------:R2:W-:Y:S08]  /*3ef00*/  STL.64 [R1+0xe28], R130 ;  /* 0x000e288201007387 */ /* 0x0005f00000100a00 */
[----:B------:R3:W-:Y:S01]  /*3ef10*/  STL.64 [R1+0xeb8], R110 ;  /* 0x000eb86e01007387 */ /* 0x0007e20000100a00 */
[----:B------:R-:W-:Y:S01]  /*3ef20*/  IMAD.MOV.U32 R4, RZ, RZ, R108 ;  /* 0x000000ffff047224 */ /* 0x000fe200078e006c */
[----:B--2---:R-:W-:Y:S01]  /*3ef30*/  HMMA.1688.F32.TF32 R128, R84, R22, R216 ;  /* 0x000000165480723c */ /* 0x004fe200000810d8 */
[----:B------:R-:W-:-:S07]  /*3ef40*/  IMAD.MOV.U32 R5, RZ, RZ, R109 ;  /* 0x000000ffff057224 */ /* 0x000fce00078e006d */
[----:B---3--:R-:W-:Y:S01]  /*3ef50*/  HMMA.1688.F32.TF32 R108, R84, R18, R212 ;  /* 0x00000012546c723c */ /* 0x008fe200000810d4 */
[----:B------:R-:W-:Y:S04]  /*3ef60*/  STL [R1+0x3cd8], R5 ;  /* 0x003cd80501007387 */ /* 0x000fe80000100800 */
[----:B------:R-:W-:Y:S10]  /*3ef70*/  STL [R1+0x3cd4], R4 ;  /* 0x003cd40401007387 */ /* 0x000ff40000100800 */
[----:B------:R-:W-:Y:S04]  /*3ef80*/  STL.64 [R1+0x10b0], R128 ;  /* 0x0010b08001007387 */ /* 0x000fe80000100a00 */
[----:B------:R2:W-:Y:S04]  /*3ef90*/  STL.64 [R1+0x10b8], R130 ;  /* 0x0010b88201007387 */ /* 0x0005e80000100a00 */
[----:B------:R3:W-:Y:S01]  /*3efa0*/  STL.64 [R1+0x1450], R108 ;  /* 0x0014506c01007387 */ /* 0x0007e20000100a00 */
[----:B------:R-:W-:-:S02]  /*3efb0*/  IMAD.MOV.U32 R192, RZ, RZ, R110 ;  /* 0x000000ffffc07224 */ /* 0x000fc400078e006e */
[----:B------:R-:W-:Y:S01]  /*3efc0*/  IMAD.MOV.U32 R193, RZ, RZ, R111 ;  /* 0x000000ffffc17224 */ /* 0x000fe200078e006f */
[C---:B--2---:R-:W-:Y:S08]  /*3efd0*/  HMMA.1688.F32.TF32 R128, R84.reuse, R194, R208 ;  /* 0x000000c25480723c */ /* 0x044ff000000810d0 */
[C---:B---3--:R-:W-:Y:S01]  /*3efe0*/  HMMA.1688.F32.TF32 R108, R84.reuse, R190, R204 ;  /* 0x000000be546c723c */ /* 0x048fe200000810cc */
[----:B------:R-:W-:Y:S04]  /*3eff0*/  STL [R1+0x3c54], R193 ;  /* 0x003c54c101007387 */ /* 0x000fe80000100800 */
[----:B------:R-:W-:Y:S03]  /*3f000*/  STL [R1+0x3c50], R192 ;  /* 0x003c50c001007387 */ /* 0x000fe60000100800 */
[C---:B------:R-:W-:Y:S07]  /*3f010*/  HMMA.1688.F32.TF32 R200, R84.reuse, R186, R200 ;  /* 0x000000ba54c8723c */ /* 0x040fee00000810c8 */
[----:B------:R-:W-:Y:S04]  /*3f020*/  STL.64 [R1+0x1f70], R128 ;  /* 0x001f708001007387 */ /* 0x000fe80000100a00 */
[----:B------:R2:W-:Y:S04]  /*3f030*/  STL.64 [R1+0x1f78], R130 ;  /* 0x001f788201007387 */ /* 0x0005e80000100a00 */
[----:B------:R-:W-:Y:S04]  /*3f040*/  STL.64 [R1+0x1f60], R108 ;  /* 0x001f606c01007387 */ /* 0x000fe80000100a00 */
[----:B------:R3:W-:Y:S01]  /*3f050*/  STL.64 [R1+0x1f68], R110 ;  /* 0x001f686e01007387 */ /* 0x0007e20000100a00 */
[C---:B--2---:R-:W-:Y:S08]  /*3f060*/  HMMA.1688.F32.TF32 R128, R84.reuse, R182, R196 ;  /* 0x000000b65480723c */ /* 0x044ff000000810c4 */
[C---:B---3--:R-:W-:Y:S01]  /*3f070*/  HMMA.1688.F32.TF32 R108, R84.reuse, R178, R140 ;  /* 0x000000b2546c723c */ /* 0x048fe2000008108c */
[----:B------:R-:W-:Y:S04]  /*3f080*/  STL.64 [R1+0x1f50], R200 ;  /* 0x001f50c801007387 */ /* 0x000fe80000100a00 */
[----:B------:R-:W-:Y:S03]  /*3f090*/  STL.64 [R1+0x1f58], R202 ;  /* 0x001f58ca01007387 */ /* 0x000fe60000100a00 */
[C---:B------:R-:W-:Y:S07]  /*3f0a0*/  HMMA.1688.F32.TF32 R136, R84.reuse, R174, R136 ;  /* 0x000000ae5488723c */ /* 0x040fee0000081088 */
[----:B------:R-:W-:Y:S04]  /*3f0b0*/  STL.64 [R1+0x1f40], R128 ;  /* 0x001f408001007387 */ /* 0x000fe80000100a00 */
[----:B------:R2:W-:Y:S04]  /*3f0c0*/  STL.64 [R1+0x1f48], R130 ;  /* 0x001f488201007387 */ /* 0x0005e80000100a00 */
[----:B------:R-:W-:Y:S04]  /*3f0d0*/  STL.64 [R1+0x1f30], R108 ;  /* 0x001f306c01007387 */ /* 0x000fe80000100a00 */
[----:B------:R3:W-:Y:S01]  /*3f0e0*/  STL.64 [R1+0x1f38], R110 ;  /* 0x001f386e01007387 */ /* 0x0007e20000100a00 */
[C---:B--2---:R-:W-:Y:S08]  /*3f0f0*/  HMMA.1688.F32.TF32 R128, R84.reuse, R170, R104 ;  /* 0x000000aa5480723c */ /* 0x044ff00000081068 */
[C---:B---3--:R-:W-:Y:S08]  /*3f100*/  HMMA.1688.F32.TF32 R108, R84.reuse, R166, R132 ;  /* 0x000000a6546c723c */ /* 0x048ff00000081084 */
[C---:B------:R-:W-:Y:S08]  /*3f110*/  HMMA.1688.F32.TF32 R104, R84.reuse, R162, R100 ;  /* 0x000000a25468723c */ /* 0x040ff00000081064 */
[C---:B------:R-:W-:Y:S08]  /*3f120*/  HMMA.1688.F32.TF32 R100, R84.reuse, R158, R96 ;  /* 0x0000009e5464723c */ /* 0x040ff00000081060 */
[C---:B------:R-:W-:Y:S08]  /*3f130*/  HMMA.1688.F32.TF32 R96, R84.reuse, R154, R92 ;  /* 0x0000009a5460723c */ /* 0x040ff0000008105c */
[C---:B------:R-:W-:Y:S01]  /*3f140*/  HMMA.1688.F32.TF32 R92, R84.reuse, R10, R236 ;  /* 0x0000000a545c723c */ /* 0x040fe200000810ec */
[----:B------:R-:W-:Y:S07]  /*3f150*/  STL.64 [R1+0x1f20], R136 ;  /* 0x001f208801007387 */ /* 0x000fee0000100a00 */
[----:B------:R-:W-:Y:S01]  /*3f160*/  HMMA.1688.F32.TF32 R84, R84, R6, R244 ;  /* 0x000000065454723c */ /* 0x000fe200000810f4 */
        /* <DEDUP_REMOVED lines=14> */
[----:B------:R1:W-:Y:S04]  /*3f250*/  STL.64 [R1+0x1eb8], R94 ;  /* 0x001eb85e01007387 */ /* 0x0003e80000100a00 */
[----:B------:R-:W-:Y:S04]  /*3f260*/  STL.64 [R1+0x1e70], R84 ;  /* 0x001e705401007387 */ /* 0x000fe80000100a00 */
[----:B------:R-:W-:Y:S04]  /*3f270*/  STL.64 [R1+0x1e78], R86 ;  /* 0x001e785601007387 */ /* 0x000fe80000100a00 */
[----:B--2---:R-:W2:Y:S04]  /*3f280*/  LDL.LU R104, [R1] ;  /* 0x0000000001687983 */ /* 0x004ea80000300800 */
[----:B------:R-:W2:Y:S04]  /*3f290*/  LDL.LU R105, [R1+0x4] ;  /* 0x0000040001697983 */ /* 0x000ea80000300800 */
[----:B---3--:R-:W2:Y:S04]  /*3f2a0*/  LDL.LU R106, [R1+0x8] ;  /* 0x00000800016a7983 */ /* 0x008ea80000300800 */
[----:B------:R-:W2:Y:S01]  /*3f2b0*/  LDL.LU R107, [R1+0xc] ;  /* 0x00000c00016b7983 */ /* 0x000ea20000300800 */
[----:B-1----:R-:W-:Y:S03]  /*3f2c0*/  HMMA.1688.F32.TF32 R88, R80, R78, R248 ;  /* 0x0000004e5058723c */ /* 0x002fe600000810f8 */
[----:B------:R-:W3:Y:S04]  /*3f2d0*/  LDL.LU R136, [R1+0x10] ;  /* 0x0000100001887983 */ /* 0x000ee80000300800 */
[----:B------:R-:W3:Y:S04]  /*3f2e0*/  LDL.LU R137, [R1+0x14] ;  /* 0x0000140001897983 */ /* 0x000ee80000300800 */
        /* <DEDUP_REMOVED lines=22> */
[----:B------:R-:W-:-:S03]  /*3f450*/  IMAD.MOV.U32 R157, RZ, RZ, R88 ;  /* 0x000000ffff9d7224 */ /* 0x000fc600078e0058 */
[----:B------:R-:W3:Y:S01]  /*3f460*/  LDL.LU R244, [R1+0xc80] ;  /* 0x000c800001f47983 */ /* 0x000ee20000300800 */
[----:B------:R-:W-:-:S03]  /*3f470*/  IMAD.MOV.U32 R156, RZ, RZ, R89 ;  /* 0x000000ffff9c7224 */ /* 0x000fc600078e0059 */
[----:B------:R-:W3:Y:S01]  /*3f480*/  LDL.LU R245, [R1+0xc84] ;  /* 0x000c840001f57983 */ /* 0x000ee20000300800 */
[----:B------:R-:W-:-:S03]  /*3f490*/  IMAD.MOV.U32 R72, RZ, RZ, R90 ;  /* 0x000000ffff487224 */ /* 0x000fc600078e005a */
[----:B------:R-:W3:Y:S01]  /*3f4a0*/  LDL.LU R246, [R1+0xc88] ;  /* 0x000c880001f67983 */ /* 0x000ee20000300800 */
[----:B------:R-:W-:-:S03]  /*3f4b0*/  IMAD.MOV.U32 R68, RZ, RZ, R91 ;  /* 0x000000ffff447224 */ /* 0x000fc600078e005b */
[----:B------:R-:W3:Y:S04]  /*3f4c0*/  LDL.LU R247, [R1+0xc8c] ;  /* 0x000c8c0001f77983 */ /* 0x000ee80000300800 */
[----:B------:R-:W3:Y:S04]  /*3f4d0*/  LDL.LU R88, [R1+0xf10] ;  /* 0x000f100001587983 */ /* 0x000ee80000300800 */
[----:B------:R-:W3:Y:S04]  /*3f4e0*/  LDL.LU R89, [R1+0xf14] ;  /* 0x000f140001597983 */ /* 0x000ee80000300800 */
[----:B------:R-:W3:Y:S04]  /*3f4f0*/  LDL.LU R90, [R1+0xf18] ;  /* 0x000f1800015a7983 */ /* 0x000ee80000300800 */
[----:B------:R-:W3:Y:S04]  /*3f500*/  LDL.LU R91, [R1+0xf1c] ;  /* 0x000f1c00015b7983 */ /* 0x000ee80000300800 */
[----:B----4-:R-:W4:Y:S04]  /*3f510*/  LDL.LU R92, [R1+0x1910] ;  /* 0x00191000015c7983 */ /* 0x010f280000300800 */
        /* <DEDUP_REMOVED lines=55> */
[----:B------:R-:W-:Y:S04]  /*3f890*/  LDS R84, [R3+0x4400] ;  /* 0x0044000003547984 */ /* 0x000fe80000000800 */
[----:B------:R-:W-:Y:S04]  /*3f8a0*/  LDS R86, [R3+0x6400] ;  /* 0x0064000003567984 */ /* 0x000fe80000000800 */
[----:B------:R-:W-:Y:S04]  /*3f8b0*/  LDS R85, [R240+0x4400] ;  /* 0x00440000f0557984 */ /* 0x000fe80000000800 */
[----:B------:R-:W1:Y:S01]  /*3f8c0*/  LDS R87, [R240+0x6400] ;  /* 0x00640000f0577984 */ /* 0x000e620000000800 */
[C---:B--2---:R-:W-:Y:S08]  /*3f8d0*/  HMMA.1688.F32.TF32 R248, R80.reuse, R34, R248 ;  /* 0x0000002250f8723c */ /* 0x044ff000000810f8 */
[C---:B---3--:R-:W-:Y:S08]  /*3f8e0*/  HMMA.1688.F32.TF32 R244, R80.reuse, R38, R244 ;  /* 0x0000002650f4723c */ /* 0x048ff000000810f4 */
[C---:B------:R-:W-:Y:S08]  /*3f8f0*/  HMMA.1688.F32.TF32 R88, R80.reuse, R46, R88 ;  /* 0x0000002e5058723c */ /* 0x040ff00000081058 */
[C---:B----4-:R-:W-:Y:S08]  /*3f900*/  HMMA.1688.F32.TF32 R92, R80.reuse, R50, R92 ;  /* 0x00000032505c723c */ /* 0x050ff0000008105c */
[C---:B------:R-:W-:Y:S08]  /*3f910*/  HMMA.1688.F32.TF32 R96, R80.reuse, R54, R96 ;  /* 0x000000365060723c */ /* 0x040ff00000081060 */
[C---:B------:R-:W-:Y:S08]  /*3f920*/  HMMA.1688.F32.TF32 R132, R80.reuse, R62, R132 ;  /* 0x0000003e5084723c */ /* 0x040ff00000081084 */
[C---:B------:R-:W-:Y:S08]  /*3f930*/  HMMA.1688.F32.TF32 R220, R80.reuse, R66, R220 ;  /* 0x0000004250dc723c */ /* 0x040ff000000810dc */
[C---:B------:R-:W-:Y:S08]  /*3f940*/  HMMA.1688.F32.TF32 R224, R80.reuse, R150, R224 ;  /* 0x0000009650e0723c */ /* 0x040ff000000810e0 */
[C---:B------:R-:W-:Y:S08]  /*3f950*/  HMMA.1688.F32.TF32 R232, R80.reuse, R146, R232 ;  /* 0x0000009250e8723c */ /* 0x040ff000000810e8 */
[C---:B------:R-:W-:Y:S08]  /*3f960*/  HMMA.1688.F32.TF32 R128, R80.reuse, R70, R128 ;  /* 0x000000465080723c */ /* 0x040ff00000081080 */
[C---:B------:R-:W-:Y:S11]  /*3f970*/  HMMA.1688.F32.TF32 R228, R80.reuse, R74, R228 ;  /* 0x0000004a50e4723c */ /* 0x040ff600000810e4 */
[----:B------:R-:W-:Y:S04]  /*3f980*/  @!UPT UIADD3 URZ, URZ, URZ, URZ ;  /* 0x0000003f3f3ff290 */ /* 0x000fe8000fffe03f */
[----:B------:R-:W-:Y:S04]  /*3f990*/  STL.64 [R1+0x750], R128 ;  /* 0x0007508001007387 */ /* 0x000fe80000100a00 */
[----:B------:R2:W-:Y:S01]  /*3f9a0*/  STL.64 [R1+0x758], R130 ;  /* 0x0007588201007387 */ /* 0x0005e20000100a00 */
[C---:B------:R-:W-:Y:S03]  /*3f9b0*/  HMMA.1688.F32.TF32 R100, R80.reuse, R58, R100 ;  /* 0x0000003a5064723c */ /* 0x040fe60000081064 */
[----:B--2---:R-:W2:Y:S04]  /*3f9c0*/  LDL.LU.64 R130, [R1+0x41a8] ;  /* 0x0041a80001827983 */ /* 0x004ea80000300a00 */
[----:B------:R-:W2:Y:S04]  /*3f9d0*/  LDL.LU.64 R128, [R1+0x41a0] ;  /* 0x0041a00001807983 */ /* 0x000ea80000300a00 */
[----:B------:R-:W-:Y:S04]  /*3f9e0*/  STL.64 [R1+0x740], R232 ;  /* 0x000740e801007387 */ /* 0x000fe80000100a00 */
[----:B------:R3:W-:Y:S01]  /*3f9f0*/  STL.64 [R1+0x748], R234 ;  /* 0x000748ea01007387 */ /* 0x0007e20000100a00 */
[C---:B------:R-:W-:Y:S03]  /*3fa00*/  HMMA.1688.F32.TF32 R236, R80.reuse, R42, R236 ;  /* 0x0000002a50ec723c */ /* 0x040fe600000810ec */
[----:B---3--:R-:W3:Y:S04]  /*3fa10*/  LDL.LU.64 R234, [R1+0x4198] ;  /* 0x0041980001ea7983 */ /* 0x008ee80000300a00 */
[----:B------:R-:W3:Y:S04]  /*3fa20*/  LDL.LU.64 R232, [R1+0x4190] ;  /* 0x0041900001e87983 */ /* 0x000ee80000300a00 */
[----:B------:R-:W-:Y:S04]  /*3fa30*/  STL.64 [R1+0x780], R228 ;  /* 0x000780e401007387 */ /* 0x000fe80000100a00 */
[----:B------:R4:W-:Y:S04]  /*3fa40*/  STL.64 [R1+0x788], R230 ;  /* 0x000788e601007387 */ /* 0x0009e80000100a00 */
[----:B----4-:R-:W4:Y:S04]  /*3fa50*/  LDL.LU.64 R230, [R1+0x4188] ;  /* 0x0041880001e67983 */ /* 0x010f280000300a00 */
[----:B------:R-:W4:Y:S04]  /*3fa60*/  LDL.LU.64 R228, [R1+0x4180] ;  /* 0x0041800001e47983 */ /* 0x000f280000300a00 */
[----:B------:R-:W-:Y:S04]  /*3fa70*/  STL.64 [R1+0x760], R224 ;  /* 0x000760e001007387 */ /* 0x000fe80000100a00 */
[----:B------:R1:W-:Y:S04]  /*3fa80*/  STL.64 [R1+0x768], R226 ;  /* 0x000768e201007387 */ /* 0x0003e80000100a00 */
[----:B-1----:R-:W2:Y:S04]  /*3fa90*/  LDL.LU.64 R226, [R1+0x4178] ;  /* 0x0041780001e27983 */ /* 0x002ea80000300a00 */
[----:B------:R-:W2:Y:S04]  /*3faa0*/  LDL.LU.64 R224, [R1+0x4170] ;  /* 0x0041700001e07983 */ /* 0x000ea80000300a00 */
        /* <DEDUP_REMOVED lines=26> */
[----:B-1----:R-:W3:Y:S04]  /*3fc50*/  LDL.LU.64 R238, [R1+0x4108] ;  /* 0x0041080001ee7983 */ /* 0x002ee80000300a00 */
[----:B------:R-:W3:Y:S04]  /*3fc60*/  LDL.LU.64 R236, [R1+0x4100] ;  /* 0x0041000001ec7983 */ /* 0x000ee80000300a00 */
[----:B------:R-:W-:Y:S04]  /*3fc70*/  STL.64 [R1+0x860], R244 ;  /* 0x000860f401007387 */ /* 0x000fe80000100a00 */
[----:B------:R1:W-:Y:S04]  /*3fc80*/  STL.64 [R1+0x868], R246 ;  /* 0x000868f601007387 */ /* 0x0003e80000100a00 */
[----:B-1----:R-:W4:Y:S04]  /*3fc90*/  LDL.LU.64 R246, [R1+0x40f8] ;  /* 0x0040f80001f67983 */ /* 0x002f280000300a00 */
[----:B------:R-:W4:Y:S04]  /*3fca0*/  LDL.LU.64 R244, [R1+0x40f0] ;  /* 0x0040f00001f47983 */ /* 0x000f280000300a00 */
[----:B------:R-:W-:Y:S04]  /*3fcb0*/  STL.64 [R1+0xa70], R248 ;  /* 0x000a70f801007387 */ /* 0x000fe80000100a00 */
[----:B------:R1:W-:Y:S04]  /*3fcc0*/  STL.64 [R1+0xa78], R250 ;  /* 0x000a78fa01007387 */ /* 0x0003e80000100a00 */
[----:B-1----:R-:W4:Y:S04]  /*3fcd0*/  LDL.LU.64 R250, [R1+0x40e8] ;  /* 0x0040e80001fa7983 */ /* 0x002f280000300a00 */
[----:B------:R-:W4:Y:S01]  /*3fce0*/  LDL.LU.64 R248, [R1+0x40e0] ;  /* 0x0040e00001f87983 */ /* 0x000f220000300a00 */
[C---:B------:R-:W-:Y:S08]  /*3fcf0*/  HMMA.1688.F32.TF32 R108, R80.reuse, R30, R108 ;  /* 0x0000001e506c723c */ /* 0x040ff0000008106c */
[C---:B------:R-:W-:Y:S11]  /*3fd00*/  HMMA.1688.F32.TF32 R216, R80.reuse, R26, R216 ;  /* 0x0000001a50d8723c */ /* 0x040ff600000810d8 */
[----:B------:R-:W-:Y:S04]  /*3fd10*/  @!UPT UIADD3 URZ, URZ, URZ, URZ ;  /* 0x0000003f3f3ff290 */ /* 0x000fe8000fffe03f */
[----:B------:R-:W-:Y:S04]  /*3fd20*/  STL.64 [R1+0xab0], R108 ;  /* 0x000ab06c01007387 */ /* 0x000fe80000100a00 */
[----:B------:R1:W-:Y:S02]  /*3fd30*/  STL.64 [R1+0xab8], R110 ;  /* 0x000ab86e01007387 */ /* 0x0003e40000100a00 */
[C---:B-1----:R-:W-:Y:S08]  /*3fd40*/  HMMA.1688.F32.TF32 R108, R80.reuse, R18, R208 ;  /* 0x00000012506c723c */ /* 0x042ff000000810d0 */
[C---:B------:R-:W-:Y:S08]  /*3fd50*/  HMMA.1688.F32.TF32 R212, R80.reuse, R22, R212 ;  /* 0x0000001650d4723c */ /* 0x040ff000000810d4 */
[C---:B------:R-:W-:Y:S08]  /*3fd60*/  HMMA.1688.F32.TF32 R204, R80.reuse, R194, R204 ;  /* 0x000000c250cc723c */ /* 0x040ff000000810cc */
[----:B------:R-:W-:Y:S01]  /*3fd70*/  HMMA.1688.F32.TF32 R200, R80, R190, R200 ;  /* 0x000000be50c8723c */ /* 0x000fe200000810c8 */
[----:B------:R-:W-:Y:S01]  /*3fd80*/  IMAD.MOV.U32 R165, RZ, RZ, R108 ;  /* 0x000000ffffa57224 */ /* 0x000fe200078e006c */
[----:B------:R-:W-:Y:S01]  /*3fd90*/  MOV R184, R110 ;  /* 0x0000006e00b87202 */ /* 0x000fe20000000f00 */
[----:B------:R-:W-:-:S02]  /*3fda0*/  IMAD.MOV.U32 R164, RZ, RZ, R109 ;  /* 0x000000ffffa47224 */ /* 0x000fc400078e006d */
[----:B------:R-:W-:-:S03]  /*3fdb0*/  IMAD.MOV.U32 R185, RZ, RZ, R111 ;  /* 0x000000ffffb97224 */ /* 0x000fc600078e006f */
[C---:B------:R-:W-:Y:S01]  /*3fdc0*/  HMMA.1688.F32.TF32 R108, R80.reuse, R186, R196 ;  /* 0x000000ba506c723c */ /* 0x040fe200000810c4 */
[----:B------:R-:W-:Y:S04]  /*3fdd0*/  STL.64 [R1+0xc80], R216 ;  /* 0x000c80d801007387 */ /* 0x000fe80000100a00 */
[----:B------:R-:W-:Y:S04]  /*3fde0*/  STL.64 [R1+0xc88], R218 ;  /* 0x000c88da01007387 */ /* 0x000fe80000100a00 */
[----:B------:R-:W-:Y:S04]  /*3fdf0*/  STL.64 [R1+0xd10], R212 ;  /* 0x000d10d401007387 */ /* 0x000fe80000100a00 */
[----:B------:R-:W-:Y:S04]  /*3fe00*/  STL.64 [R1+0xd18], R214 ;  /* 0x000d18d601007387 */ /* 0x000fe80000100a00 */
        /* <DEDUP_REMOVED lines=14> */
[----:B------:R-:W-:Y:S04]  /*3fef0*/  STL.64 [R1+0x1e38], R198 ;  /* 0x001e38c601007387 */ /* 0x000fe80000100a00 */
[----:B------:R-:W-:Y:S04]  /*3ff00*/  STL.64 [R1+0x1e20], R140 ;  /* 0x001e208c01007387 */ /* 0x000fe80000100a00 */
[----:B------:R-:W-:Y:S09]  /*3ff10*/  STL.64 [R1+0x1e28], R142 ;  /* 0x001e288e01007387 */ /* 0x000ff20000100a00 */
[----:B------:R-:W-:Y:S04]  /*3ff20*/  STL.64 [R1+0x1e10], R108 ;  /* 0x001e106c01007387 */ /* 0x000fe80000100a00 */
[----:B------:R3:W-:Y:S01]  /*3ff30*/  STL.64 [R1+0x1e18], R110 ;  /* 0x001e186e01007387 */ /* 0x0007e20000100a00 */
[C---:B--2---:R-:W-:Y:S08]  /*3ff40*/  HMMA.1688.F32.TF32 R88, R80.reuse, R158, R88 ;  /* 0x0000009e5058723c */ /* 0x044ff00000081058 */
[C---:B---3--:R-:W-:Y:S08]  /*3ff50*/  HMMA.1688.F32.TF32 R108, R80.reuse, R162, R236 ;  /* 0x000000a2506c723c */ /* 0x048ff000000810ec */
[C---:B----4-:R-:W-:Y:S08]  /*3ff60*/  HMMA.1688.F32.TF32 R104, R80.reuse, R166, R244 ;  /* 0x000000a65068723c */ /* 0x050ff000000810f4 */
[C---:B------:R-:W-:Y:S11]  /*3ff70*/  HMMA.1688.F32.TF32 R136, R80.reuse, R170, R248 ;  /* 0x000000aa5088723c */ /* 0x040ff600000810f8 */
[----:B------:R-:W-:Y:S11]  /*3ff80*/  @!UPT UIADD3 URZ, URZ, URZ, URZ ;  /* 0x0000003f3f3ff290 */ /* 0x000ff6000fffe03f */
[----:B------:R-:W-:Y:S01]  /*3ff90*/  @!UPT UIADD3 URZ, URZ, URZ, URZ ;  /* 0x0000003f3f3ff290 */ /* 0x000fe2000fffe03f */
[----:B------:R-:W-:Y:S04]  /*3ffa0*/  STL.64 [R1+0x1e00], R136 ;  /* 0x001e008801007387 */ /* 0x000fe80000100a00 */
[----:B------:R-:W-:Y:S04]  /*3ffb0*/  STL.64 [R1+0x1e08], R138 ;  /* 0x001e088a01007387 */ /* 0x000fe80000100a00 */
[----:B------:R-:W-:Y:S04]  /*3ffc0*/  STL.64 [R1+0x1df0], R104 ;  /* 0x001df06801007387 */ /* 0x000fe80000100a00 */
[----:B------:R1:W-:Y:S04]  /*3ffd0*/  STL.64 [R1+0x1df8], R106 ;  /* 0x001df86a01007387 */ /* 0x0003e80000100a00 */
[----:B------:R-:W-:Y:S04]  /*3ffe0*/  STL.64 [R1+0x1de0], R108 ;  /* 0x001de06c01007387 */ /* 0x000fe80000100a00 */
[----:B------:R-:W-:Y:S01]  /*3fff0*/  STL.64 [R1+0x1de8], R110 ;  /* 0x001de86e01007387 */ /* 0x000fe20000100a00 */
[C---:B-1----:R-:W-:Y:S03]  /*40000*/  HMMA.1688.F32.TF32 R104, R80.reuse, R154, R92 ;  /* 0x0000009a5068723c */ /* 0x042fe6000008105c */
[----:B------:R-:W-:Y:S04]  /*40010*/  STL.64 [R1+0x1dd0], R88 ;  /* 0x001dd05801007387 */ /* 0x000fe80000100a00 */
[----:B------:R1:W-:Y:S01]  /*40020*/  STL.64 [R1+0x1dd8], R90 ;  /* 0x001dd85a01007387 */ /* 0x0003e20000100a00 */
[C---:B------:R-:W-:Y:S08]  /*40030*/  HMMA.1688.F32.TF32 R92, R80.reuse, R14, R96 ;  /* 0x0000000e505c723c */ /* 0x040ff00000081060 */
[C---:B-1----:R-:W-:Y:S08]  /*40040*/  HMMA.1688.F32.TF32 R88, R80.reuse, R10, R100 ;  /* 0x0000000a5058723c */ /* 0x042ff00000081064 */
[----:B------:R-:W-:Y:S01]  /*40050*/  HMMA.1688.F32.TF32 R80, R80, R6, R132 ;  /* 0x000000065050723c */ /* 0x000fe20000081084 */
[----:B------:R-:W-:Y:S04]  /*40060*/  STL.64 [R1+0x1dc0], R104 ;  /* 0x001dc06801007387 */ /* 0x000fe80000100a00 */
[----:B------:R-:W-:Y:S04]  /*40070*/  STL.64 [R1+0x1dc8], R106 ;  /* 0x001dc86a01007387 */ /* 0x000fe80000100a00 */
[----:B------:R-:W-:Y:S04]  /*40080*/  STL.64 [R1+0x1db0], R92 ;  /* 0x001db05c01007387 */ /* 0x000fe80000100a00 */
[----:B------:R-:W-:Y:S04]  /*40090*/  STL.64 [R1+0x1db8], R94 ;  /* 0x001db85e01007387 */ /* 0x000fe80000100a00 */
[----:B------:R-:W2:Y:S04]  /*400a0*/  LDL.LU R108, [R1+0x8a0] ;  /* 0x0008a000016c7983 */ /* 0x000ea80000300800 */
[----:B------:R1:W-:Y:S04]  /*400b0*/  STL.64 [R1+0x1da0], R88 ;  /* 0x001da05801007387 */ /* 0x0003e80000100a00 */
[----:B------:R3:W-:Y:S04]  /*400c0*/  STL.64 [R1+0x1da8], R90 ;  /* 0x001da85a01007387 */ /* 0x0007e80000100a00 */
[----:B------:R-:W-:Y:S04]  /*400d0*/  STL.64 [R1+0x1d90], R80 ;  /* 0x001d905001007387 */ /* 0x000fe80000100a00 */
[----:B------:R-:W-:Y:S04]  /*400e0*/  STL.64 [R1+0x1d98], R82 ;  /* 0x001d985201007387 */ /* 0x000fe80000100a00 */
[----:B------:R-:W2:Y:S04]  /*400f0*/  LDL.LU R109, [R1+0x8a4] ;  /* 0x0008a400016d7983 */ /* 0x000ea80000300800 */
[----:B------:R-:W2:Y:S04]  /*40100*/  LDL.LU R110, [R1+0x8a8] ;  /* 0x0008a800016e7983 */ /* 0x000ea80000300800 */
[----:B------:R-:W2:Y:S04]  /*40110*/  LDL.LU R111, [R1+0x8ac] ;  /* 0x0008ac00016f7983 */ /* 0x000ea80000300800 */
[----:B-1----:R-:W4:Y:S04]  /*40120*/  LDL.LU R88, [R1+0xd00] ;  /* 0x000d000001587983 */ /* 0x002f280000300800 */
[----:B------:R-:W4:Y:S04]  /*40130*/  LDL.LU R89, [R1+0xd04] ;  /* 0x000d040001597983 */ /* 0x000f280000300800 */
[----:B---3--:R-:W4:Y:S04]  /*40140*/  LDL.LU R90, [R1+0xd08] ;  /* 0x000d0800015a7983 */ /* 0x008f280000300800 */
[----:B------:R-:W4:Y:S04]  /*40150*/  LDL.LU R91, [R1+0xd0c] ;  /* 0x000d0c00015b7983 */ /* 0x000f280000300800 */
        /* <DEDUP_REMOVED lines=64> */
[C---:B--2---:R-:W-:Y:S08]  /*40560*/  HMMA.1688.F32.TF32 R104, R84.reuse, R50, R104 ;  /* 0x000000325468723c */ /* 0x044ff00000081068 */
[C---:B---3--:R-:W-:Y:S08]  /*40570*/  HMMA.1688.F32.TF32 R136, R84.reuse, R54, R136 ;  /* 0x000000365488723c */ /* 0x048ff00000081088 */
[C---:B----4-:R-:W-:Y:S08]  /*40580*/  HMMA.1688.F32.TF32 R140, R84.reuse, R58, R140 ;  /* 0x0000003a548c723c */ /* 0x050ff0000008108c */
        /* <DEDUP_REMOVED lines=42> */
[----:B------:R-:W4:Y:S01]  /*40830*/  LDL.LU.64 R104, [R1+0x4050] ;  /* 0x0040500001687983 */ /* 0x000f220000300a00 */
[C---:B------:R-:W-:Y:S08]  /*40840*/  HMMA.1688.F32.TF32 R88, R84.reuse, R34, R88 ;  /* 0x000000225458723c */ /* 0x040ff00000081058 */
[C---:B------:R-:W-:Y:S08]  /*40850*/  HMMA.1688.F32.TF32 R100, R84.reuse, R46, R100 ;  /* 0x0000002e5464723c */ /* 0x040ff00000081064 */
[C---:B------:R-:W-:Y:S08]  /*40860*/  HMMA.1688.F32.TF32 R96, R84.reuse, R42, R96 ;  /* 0x0000002a5460723c */ /* 0x040ff00000081060 */
[----:B------:R-:W-:Y:S01]  /*40870*/  HMMA.1688.F32.TF32 R92, R84, R38, R92 ;  /* 0x00000026545c723c */ /* 0x000fe2000008105c */
[----:B------:R-:W-:-:S02]  /*40880*/  IMAD.MOV.U32 R13, RZ, RZ, R88 ;  /* 0x000000ffff0d7224 */ /* 0x000fc400078e0058 */
[----:B------:R-:W-:Y:S02]  /*40890*/  IMAD.MOV.U32 R12, RZ, RZ, R89 ;  /* 0x000000ffff0c7224 */ /* 0x000fe400078e0059 */
[----:B------:R-:W-:Y:S02]  /*408a0*/  IMAD.MOV.U32 R17, RZ, RZ, R90 ;  /* 0x000000ffff117224 */ /* 0x000fe400078e005a */
[----:B------:R-:W-:Y:S02]  /*408b0*/  IMAD.MOV.U32 R16, RZ, RZ, R91 ;  /* 0x000000ffff107224 */ /* 0x000fe400078e005b */
        /* <DEDUP_REMOVED lines=12> */
[----:B------:R1:W-:Y:S02]  /*40980*/  STL.64 [R1+0x778], R90 ;  /* 0x0007785a01007387 */ /* 0x0003e40000100a00 */
[C---:B-1----:R-:W-:Y:S08]  /*40990*/  HMMA.1688.F32.TF32 R88, R84.reuse, R18, R108 ;  /* 0x000000125458723c */ /* 0x042ff0000008106c */
[C---:B------:R-:W-:Y:S08]  /*409a0*/  HMMA.1688.F32.TF32 R96, R84.reuse, R26, R244 ;  /* 0x0000001a5460723c */ /* 0x040ff000000810f4 */
[----:B------:R-:W-:Y:S08]  /*409b0*/  HMMA.1688.F32.TF32 R92, R84, R22, R248 ;  /* 0x00000016545c723c */ /* 0x000ff000000810f8 */
[----:B------:R-:W-:-:S02]  /*409c0*/  IMAD.MOV.U32 R164, RZ, RZ, R88 ;  /* 0x000000ffffa47224 */ /* 0x000fc400078e0058 */
[----:B------:R-:W-:Y:S02]  /*409d0*/  IMAD.MOV.U32 R165, RZ, RZ, R89 ;  /* 0x000000ffffa57224 */ /* 0x000fe400078e0059 */
[----:B------:R-:W-:Y:S02]  /*409e0*/  IMAD.MOV.U32 R193, RZ, RZ, R90 ;  /* 0x000000ffffc17224 */ /* 0x000fe400078e005a */
[----:B------:R-:W-:Y:S01]  /*409f0*/  IMAD.MOV.U32 R192, RZ, RZ, R91 ;  /* 0x000000ffffc07224 */ /* 0x000fe200078e005b */
[----:B------:R-:W-:Y:S04]  /*40a00*/  STL.64 [R1+0xa60], R96 ;  /* 0x000a606001007387 */ /* 0x000fe80000100a00 */
[----:B------:R-:W-:Y:S04]  /*40a10*/  STL.64 [R1+0xa68], R98 ;  /* 0x000a686201007387 */ /* 0x000fe80000100a00 */
[----:B------:R-:W-:Y:S04]  /*40a20*/  STL.64 [R1+0xaa0], R92 ;  /* 0x000aa05c01007387 */ /* 0x000fe80000100a00 */
[----:B------:R2:W-:Y:S04]  /*40a30*/  STL.64 [R1+0xaa8], R94 ;  /* 0x000aa85e01007387 */ /* 0x0005e80000100a00 */
[----:B------:R-:W-:Y:S04]  /*40a40*/  STL [R1+0x3c74], R164 ;  /* 0x003c74a401007387 */ /* 0x000fe80000100800 */
[----:B------:R-:W-:Y:S04]  /*40a50*/  STL [R1+0x3c70], R165 ;  /* 0x003c70a501007387 */ /* 0x000fe80000100800 */
[----:B------:R-:W-:Y:S04]  /*40a60*/  STL [R1+0x3c6c], R193 ;  /* 0x003c6cc101007387 */ /* 0x000fe80000100800 */
[----:B------:R-:W-:Y:S01]  /*40a70*/  STL [R1+0x3c68], R192 ;  /* 0x003c68c001007387 */ /* 0x000fe20000100800 */
[C---:B------:R-:W-:Y:S08]  /*40a80*/  HMMA.1688.F32.TF32 R80, R84.reuse, R78, R132 ;  /* 0x0000004e5450723c */ /* 0x040ff00000081084 */
[C---:B--2---:R-:W-:Y:S08]  /*40a90*/  HMMA.1688.F32.TF32 R92, R84.reuse, R186, R140 ;  /* 0x000000ba545c723c */ /* 0x044ff0000008108c */
[C---:B---3--:R-:W-:Y:S08]  /*40aa0*/  HMMA.1688.F32.TF32 R96, R84.reuse, R190, R136 ;  /* 0x000000be5460723c */ /* 0x048ff00000081088 */
[C---:B----4-:R-:W-:Y:S11]  /*40ab0*/  HMMA.1688.F32.TF32 R88, R84.reuse, R194, R104 ;  /* 0x000000c25458723c */ /* 0x050ff60000081068 */
[----:B------:R-:W-:Y:S11]  /*40ac0*/  @!UPT UIADD3 URZ, URZ, URZ, URZ ;  /* 0x0000003f3f3ff290 */ /* 0x000ff6000fffe03f */
[----:B------:R-:W-:Y:S01]  /*40ad0*/  @!UPT UIADD3 URZ, URZ, URZ, URZ ;  /* 0x0000003f3f3ff290 */ /* 0x000fe2000fffe03f */
[----:B------:R-:W-:Y:S04]  /*40ae0*/  STL.64 [R1+0x1d30], R88 ;  /* 0x001d305801007387 */ /* 0x000fe80000100a00 */
[----:B------:R1:W-:Y:S02]  /*40af0*/  STL.64 [R1+0x1d38], R90 ;  /* 0x001d385a01007387 */ /* 0x0003e40000100a00 */
[C---:B-1----:R-:W-:Y:S02]  /*40b00*/  HMMA.1688.F32.TF32 R88, R84.reuse, R182, R196 ;  /* 0x000000b65458723c */ /* 0x042fe400000810c4 */
[----:B------:R-:W-:Y:S04]  /*40b10*/  STL.64 [R1+0x1d20], R96 ;  /* 0x001d206001007387 */ /* 0x000fe80000100a00 */
[----:B------:R1:W-:Y:S04]  /*40b20*/  STL.64 [R1+0x1d28], R98 ;  /* 0x001d286201007387 */ /* 0x0003e80000100a00 */
[----:B------:R-:W-:Y:S04]  /*40b30*/  STL.64 [R1+0x1d10], R92 ;  /* 0x001d105c01007387 */ /* 0x000fe80000100a00 */
[----:B------:R2:W-:Y:S01]  /*40b40*/  STL.64 [R1+0x1d18], R94 ;  /* 0x001d185e01007387 */ /* 0x0005e20000100a00 */
[C---:B-1----:R-:W-:Y:S08]  /*40b50*/  HMMA.1688.F32.TF32 R96, R84.reuse, R178, R200 ;  /* 0x000000b25460723c */ /* 0x042ff000000810c8 */
[----:B------:R-:W-:Y:S01]  /*40b60*/  STL.64 [R1+0x1d00], R88 ;  /* 0x001d005801007387 */ /* 0x000fe20000100a00 */
[C---:B--2---:R-:W-:Y:S03]  /*40b70*/  HMMA.1688.F32.TF32 R92, R84.reuse, R174, R204 ;  /* 0x000000ae545c723c */ /* 0x044fe600000810cc */
[----:B------:R1:W-:Y:S05]  /*40b80*/  STL.64 [R1+0x1d08], R90 ;  /* 0x001d085a01007387 */ /* 0x0003ea0000100a00 */
[C---:B-1----:R-:W-:Y:S06]  /*40b90*/  HMMA.1688.F32.TF32 R88, R84.reuse, R170, R208 ;  /* 0x000000aa5458723c */ /* 0x042fec00000810d0 */
[----:B------:R-:W-:Y:S04]  /*40ba0*/  STL.64 [R1+0x1cf0], R96 ;  /* 0x001cf06001007387 */ /* 0x000fe80000100a00 */
[----:B------:R1:W-:Y:S05]  /*40bb0*/  STL.64 [R1+0x1cf8], R98 ;  /* 0x001cf86201007387 */ /* 0x0003ea0000100a00 */
[----:B------:R-:W-:Y:S04]  /*40bc0*/  STL.64 [R1+0x1ce0], R92 ;  /* 0x001ce05c01007387 */ /* 0x000fe80000100a00 */
[----:B------:R2:W-:Y:S01]  /*40bd0*/  STL.64 [R1+0x1ce8], R94 ;  /* 0x001ce85e01007387 */ /* 0x0005e20000100a00 */
[C---:B-1----:R-:W-:Y:S03]  /*40be0*/  HMMA.1688.F32.TF32 R96, R84.reuse, R166, R212 ;  /* 0x000000a65460723c */ /* 0x042fe600000810d4 */
[----:B------:R-:W-:Y:S05]  /*40bf0*/  STL.64 [R1+0x1cd0], R88 ;  /* 0x001cd05801007387 */ /* 0x000fea0000100a00 */
[C---:B--2---:R-:W-:Y:S01]  /*40c00*/  HMMA.1688.F32.TF32 R92, R84.reuse, R162, R216 ;  /* 0x000000a2545c723c */ /* 0x044fe200000810d8 */
[----:B------:R1:W-:Y:S07]  /*40c10*/  STL.64 [R1+0x1cd8], R90 ;  /* 0x001cd85a01007387 */ /* 0x0003ee0000100a00 */
[C---:B-1----:R-:W-:Y:S07]  /*40c20*/  HMMA.1688.F32.TF32 R88, R84.reuse, R158, R220 ;  /* 0x0000009e5458723c */ /* 0x042fee00000810dc */
[----:B------:R-:W-:Y:S04]  /*40c30*/  STL.64 [R1+0x1cc0], R96 ;  /* 0x001cc06001007387 */ /* 0x000fe80000100a00 */
[----:B------:R1:W-:Y:S04]  /*40c40*/  STL.64 [R1+0x1cc8], R98 ;  /* 0x001cc86201007387 */ /* 0x0003e80000100a00 */
[----:B------:R-:W-:Y:S04]  /*40c50*/  STL.64 [R1+0x1cb0], R92 ;  /* 0x001cb05c01007387 */ /* 0x000fe80000100a00 */
[----:B------:R2:W-:Y:S01]  /*40c60*/  STL.64 [R1+0x1cb8], R94 ;  /* 0x001cb85e01007387 */ /* 0x0005e20000100a00 */
[C---:B-1----:R-:W-:Y:S03]  /*40c70*/  HMMA.1688.F32.TF32 R96, R84.reuse, R154, R224 ;  /* 0x0000009a5460723c */ /* 0x042fe600000810e0 */
[----:B------:R-:W-:Y:S05]  /*40c80*/  STL.64 [R1+0x1ca0], R88 ;  /* 0x001ca05801007387 */ /* 0x000fea0000100a00 */
[C---:B--2---:R-:W-:Y:S01]  /*40c90*/  HMMA.1688.F32.TF32 R92, R84.reuse, R14, R228 ;  /* 0x0000000e545c723c */ /* 0x044fe200000810e4 */
[----:B------:R1:W-:Y:S07]  /*40ca0*/  STL.64 [R1+0x1ca8], R90 ;  /* 0x001ca85a01007387 */ /* 0x0003ee0000100a00 */
[C---:B-1----:R-:W-:Y:S08]  /*40cb0*/  HMMA.1688.F32.TF32 R88, R84.reuse, R10, R232 ;  /* 0x0000000a5458723c */ /* 0x042ff000000810e8 */
[----:B------:R-:W-:Y:S01]  /*40cc0*/  HMMA.1688.F32.TF32 R84, R84, R6, R128 ;  /* 0x000000065454723c */ /* 0x000fe20000081080 */
        /* <DEDUP_REMOVED lines=8> */
[----:B------:R-:W-:Y:S04]  /*40d50*/  STL.64 [R1+0x1c68], R86 ;  /* 0x001c685601007387 */ /* 0x000fe80000100a00 */
        /* <DEDUP_REMOVED lines=22> */
[----:B------:R-:W4:Y:S04]  /*40ec0*/  LDL.LU R91, [R1+0x2aac] ;  /* 0x002aac00015b7983 */ /* 0x000f280000300800 */
        /* <DEDUP_REMOVED lines=32> */
[----:B------:R-:W-:-:S02]  /*410d0*/  IMAD.MOV.U32 R135, RZ, RZ, R80 ;  /* 0x000000ffff877224 */ /* 0x000fc400078e0050 */
[----:B------:R-:W-:Y:S01]  /*410e0*/  IMAD.MOV.U32 R134, RZ, RZ, R81 ;  /* 0x000000ffff867224 */ /* 0x000fe200078e0051 */
[----:B------:R-:W-:Y:S01]  /*410f0*/  LDS R80, [R3+0x4480] ;  /* 0x0044800003507984 */ /* 0x000fe20000000800 */
[----:B------:R-:W-:Y:S02]  /*41100*/  IMAD.MOV.U32 R133, RZ, RZ, R82 ;  /* 0x000000ffff857224 */ /* 0x000fe400078e0052 */
[----:B------:R-:W-:Y:S01]  /*41110*/  IMAD.MOV.U32 R132, RZ, RZ, R83 ;  /* 0x000000ffff847224 */ /* 0x000fe200078e0053 */
[----:B------:R-:W-:Y:S04]  /*41120*/  LDS R82, [R3+0x6480] ;  /* 0x0064800003527984 */ /* 0x000fe80000000800 */
[----:B------:R-:W-:Y:S04]  /*41130*/  LDS R81, [R240+0x4480] ;  /* 0x00448000f0517984 */ /* 0x000fe80000000800 */
[----:B------:R-:W4:Y:S02]  /*41140*/  LDS R83, [R240+0x6480] ;  /* 0x00648000f0537984 */ /* 0x000f240000000800 */
[C---:B----4-:R-:W-:Y:S02]  /*41150*/  HMMA.1688.F32.TF32 R84, R80.reuse, R78, R88 ;  /* 0x0000004e5054723c */ /* 0x050fe40000081058 */
[----:B------:R-:W-:Y:S04]  /*41160*/  LDS R88, [R3+0x4500] ;  /* 0x0045000003587984 */ /* 0x000fe80000000800 */
[----:B------:R-:W-:Y:S02]  /*41170*/  LDS R90, [R3+0x6500] ;  /* 0x00650000035a7984 */ /* 0x000fe40000000800 */
[----:B--2---:R-:W-:Y:S02]  /*41180*/  HMMA.1688.F32.TF32 R136, R80, R66, R136 ;  /* 0x000000425088723c */ /* 0x004fe40000081088 */
[----:B------:R-:W-:Y:S04]  /*41190*/  LDS R89, [R240+0x4500] ;  /* 0x00450000f0597984 */ /* 0x000fe80000000800 */
[----:B------:R-:W1:Y:S10]  /*411a0*/  LDS R91, [R240+0x6500] ;  /* 0x00650000f05b7984 */ /* 0x000e740000000800 */
[----:B------:R-:W-:Y:S01]  /*411b0*/  MOV R131, R84 ;  /* 0x0000005400837202 */ /* 0x000fe20000000f00 */
[----:B------:R-:W-:-:S02]  /*411c0*/  IMAD.MOV.U32 R130, RZ, RZ, R85 ;  /* 0x000000ffff827224 */ /* 0x000fc400078e0055 */
[----:B------:R-:W-:Y:S02]  /*411d0*/  IMAD.MOV.U32 R129, RZ, RZ, R86 ;  /* 0x000000ffff817224 */ /* 0x000fe400078e0056 */
[----:B------:R-:W-:Y:S01]  /*411e0*/  IMAD.MOV.U32 R128, RZ, RZ, R87 ;  /* 0x000000ffff807224 */ /* 0x000fe200078e0057 */
[C---:B---3--:R-:W-:Y:S08]  /*411f0*/  HMMA.1688.F32.TF32 R204, R80.reuse, R70, R204 ;  /* 0x0000004650cc723c */ /* 0x048ff000000810cc */
[C---:B------:R-:W-:Y:S08]  /*41200*/  HMMA.1688.F32.TF32 R84, R80.reuse, R74, R196 ;  /* 0x0000004a5054723c */ /* 0x040ff000000810c4 */
[----:B------:R-:W-:Y:S07]  /*41210*/  HMMA.1688.F32.TF32 R200, R80, R146, R200 ;  /* 0x0000009250c8723c */ /* 0x000fee00000810c8 */
[----:B------:R-:W-:Y:S04]  /*41220*/  STL.64 [R1+0x110], R204 ;  /* 0x000110cc01007387 */ /* 0x000fe80000100a00 */
[----:B------:R-:W-:Y:S05]  /*41230*/  STL.64 [R1+0x118], R206 ;  /* 0x000118ce01007387 */ /* 0x000fea0000100a00 */
[----:B------:R-:W-:-:S02]  /*41240*/  IMAD.MOV.U32 R57, RZ, RZ, R85 ;  /* 0x000000ffff397224 */ /* 0x000fc400078e0055 */
[----:B------:R-:W-:-:S05]  /*41250*/  IMAD.MOV.U32 R56, RZ, RZ, R86 ;  /* 0x000000ffff387224 */ /* 0x000fca00078e0056 */
[----:B------:R-:W-:Y:S04]  /*41260*/  STL.64 [R1+0x100], R200 ;  /* 0x000100c801007387 */ /* 0x000fe80000100a00 */
[----:B------:R-:W-:Y:S04]  /*41270*/  STL.64 [R1+0x108], R202 ;  /* 0x000108ca01007387 */ /* 0x000fe80000100a00 */
[----:B------:R-:W-:Y:S04]  /*41280*/  STL [R1+0x1d0], R84 ;  /* 0x0001d05401007387 */ /* 0x000fe80000100800 */
[----:B------:R2:W-:Y:S02]  /*41290*/  STL [R1+0x1dc], R87 ;  /* 0x0001dc5701007387 */ /* 0x0005e40000100800 */
[C---:B--2---:R-:W-:Y:S02]  /*412a0*/  HMMA.1688.F32.TF32 R84, R80.reuse, R150, R140 ;  /* 0x000000965054723c */ /* 0x044fe4000008108c */
[----:B------:R-:W-:Y:S04]  /*412b0*/  STL [R1+0x3f44], R57 ;  /* 0x003f443901007387 */ /* 0x000fe80000100800 */
[----:B------:R-:W-:Y:S02]  /*412c0*/  STL [R1+0x3f40], R56 ;  /* 0x003f403801007387 */ /* 0x000fe40000100800 */
[C---:B------:R-:W-:Y:S11]  /*412d0*/  HMMA.1688.F32.TF32 R104, R80.reuse, R62, R104 ;  /* 0x0000003e5068723c */ /* 0x040ff60000081068 */
[----:B------:R-:W-:Y:S04]  /*412e0*/  @!UPT UIADD3 URZ, URZ, URZ, URZ ;  /* 0x0000003f3f3ff290 */ /* 0x000fe8000fffe03f */
[----:B------:R-:W-:Y:S04]  /*412f0*/  STL.64 [R1+0x1c0], R84 ;  /* 0x0001c05401007387 */ /* 0x000fe80000100a00 */
[----:B------:R2:W-:Y:S02]  /*41300*/  STL.64 [R1+0x1c8], R86 ;  /* 0x0001c85601007387 */ /* 0x0005e40000100a00 */
[C---:B--2---:R-:W-:Y:S02]  /*41310*/  HMMA.1688.F32.TF32 R84, R80.reuse, R58, R100 ;  /* 0x0000003a5054723c */ /* 0x044fe40000081064 */
[----:B------:R-:W-:Y:S04]  /*41320*/  STL.64 [R1+0x2b0], R136 ;  /* 0x0002b08801007387 */ /* 0x000fe80000100a00 */
[----:B------:R-:W-:Y:S04]  /*41330*/  STL.64 [R1+0x2b8], R138 ;  /* 0x0002b88a01007387 */ /* 0x000fe80000100a00 */
[----:B------:R-:W-:Y:S01]  /*41340*/  STL.64 [R1+0x2a0], R104 ;  /* 0x0002a06801007387 */ /* 0x000fe20000100a00 */
[----:B------:R-:W-:Y:S03]  /*41350*/  HMMA.1688.F32.TF32 R96, R80, R54, R96 ;  /* 0x000000365060723c */ /* 0x000fe60000081060 */
[----:B------:R-:W-:Y:S09]  /*41360*/  STL.64 [R1+0x2a8], R106 ;  /* 0x0002a86a01007387 */ /* 0x000ff20000100a00 */
[----:B------:R-:W-:Y:S01]  /*41370*/  STL [R1+0x390], R84 ;  /* 0x0003905401007387 */ /* 0x000fe20000100800 */
[----:B------:R-:W-:-:S02]  /*41380*/  IMAD.MOV.U32 R41, RZ, RZ, R85 ;  /* 0x000000ffff297224 */ /* 0x000fc400078e0055 */
[----:B------:R-:W-:Y:S01]  /*41390*/  IMAD.MOV.U32 R40, RZ, RZ, R86 ;  /* 0x000000ffff287224 */ /* 0x000fe200078e0056 */
[----:B------:R2:W-:Y:S02]  /*413a0*/  STL [R1+0x39c], R87 ;  /* 0x00039c5701007387 */ /* 0x0005e40000100800 */
[----:B--2---:R-:W-:Y:S02]  /*413b0*/  HMMA.1688.F32.TF32 R84, R80, R50, R92 ;  /* 0x000000325054723c */ /* 0x004fe4000008105c */
[----:B------:R-:W-:Y:S04]  /*413c0*/  STL [R1+0x3e60], R41 ;  /* 0x003e602901007387 */ /* 0x000fe80000100800 */
[----:B------:R-:W-:Y:S04]  /*413d0*/  STL [R1+0x3e5c], R40 ;  /* 0x003e5c2801007387 */ /* 0x000fe80000100800 */
[----:B------:R-:W-:Y:S04]  /*413e0*/  STL.64 [R1+0x380], R96 ;  /* 0x0003806001007387 */ /* 0x000fe80000100a00 */
[----:B------:R-:W-:Y:S09]  /*413f0*/  STL.64 [R1+0x388], R98 ;  /* 0x0003886201007387 */ /* 0x000ff20000100a00 */
[----:B------:R-:W-:Y:S01]  /*41400*/  STL [R1+0x490], R84 ;  /* 0x0004905401007387 */ /* 0x000fe20000100800 */
[----:B------:R-:W-:-:S02]  /*41410*/  IMAD.MOV.U32 R33, RZ, RZ, R85 ;  /* 0x000000ffff217224 */ /* 0x000fc400078e0055 */
[----:B------:R-:W-:Y:S01]  /*41420*/  IMAD.MOV.U32 R32, RZ, RZ, R86 ;  /* 0x000000ffff207224 */ /* 0x000fe200078e0056 */
[----:B------:R2:W-:Y:S02]  /*41430*/  STL [R1+0x49c], R87 ;  /* 0x00049c5701007387 */ /* 0x0005e40000100800 */
[C---:B--2---:R-:W-:Y:S02]  /*41440*/  HMMA.1688.F32.TF32 R84, R80.reuse, R46, R236 ;  /* 0x0000002e5054723c */ /* 0x044fe400000810ec */
[----:B------:R-:W-:Y:S04]  /*41450*/  STL [R1+0x3e40], R32 ;  /* 0x003e402001007387 */ /* 0x000fe80000100800 */
[----:B------:R-:W-:Y:S02]  /*41460*/  STL [R1+0x3e3c], R33 ;  /* 0x003e3c2101007387 */ /* 0x000fe40000100800 */
[C---:B------:R-:W-:Y:S08]  /*41470*/  HMMA.1688.F32.TF32 R96, R80.reuse, R42, R244 ;  /* 0x0000002a5060723c */ /* 0x040ff000000810f4 */
[C---:B------:R-:W-:Y:S07]  /*41480*/  HMMA.1688.F32.TF32 R92, R80.reuse, R38, R248 ;  /* 0x00000026505c723c */ /* 0x040fee00000810f8 */
[----:B------:R-:W-:Y:S04]  /*41490*/  STL.64 [R1+0x440], R84 ;  /* 0x0004405401007387 */ /* 0x000fe80000100a00 */
[----:B------:R2:W-:Y:S02]  /*414a0*/  STL.64 [R1+0x448], R86 ;  /* 0x0004485601007387 */ /* 0x0005e40000100a00 */
[----:B--2---:R-:W-:Y:S02]  /*414b0*/  HMMA.1688.F32.TF32 R84, R80, R34, R108 ;  /* 0x000000225054723c */ /* 0x004fe4000008106c */
[----:B------:R-:W-:Y:S04]  /*414c0*/  STL.64 [R1+0x590], R96 ;  /* 0x0005906001007387 */ /* 0x000fe80000100a00 */
[----:B------:R-:W-:Y:S04]  /*414d0*/  STL.64 [R1+0x598], R98 ;  /* 0x0005986201007387 */ /* 0x000fe80000100a00 */
[----:B------:R2:W-:Y:S04]  /*414e0*/  STL.64 [R1+0x580], R92 ;  /* 0x0005805c01007387 */ /* 0x0005e80000100a00 */
[----:B------:R3:W-:Y:S09]  /*414f0*/  STL.64 [R1+0x588], R94 ;  /* 0x0005885e01007387 */ /* 0x0007f20000100a00 */
[----:B------:R4:W-:Y:S04]  /*41500*/  STL.64 [R1+0x608], R86 ;  /* 0x0006085601007387 */ /* 0x0009e80000100a00 */
[----:B------:R-:W1:Y:S04]  /*41510*/  LDL.LU R108, [R1+0x2b70] ;  /* 0x002b7000016c7983 */ /* 0x000e680000300800 */
[----:B------:R-:W1:Y:S04]  /*41520*/  LDL.LU R109, [R1+0x2b74] ;  /* 0x002b7400016d7983 */ /* 0x000e680000300800 */
[----:B------:R-:W1:Y:S04]  /*41530*/  LDL.LU R110, [R1+0x2b78] ;  /* 0x002b7800016e7983 */ /* 0x000e680000300800 */
[----:B------:R-:W1:Y:S04]  /*41540*/  LDL.LU R111, [R1+0x2b7c] ;  /* 0x002b7c00016f7983 */ /* 0x000e680000300800 */
        /* <DEDUP_REMOVED lines=8> */
[----:B--2---:R-:W2:Y:S04]  /*415d0*/  LDL.LU R92, [R1+0x8b0] ;  /* 0x0008b000015c7983 */ /* 0x004ea80000300800 */
[----:B------:R-:W2:Y:S04]  /*415e0*/  LDL.LU R93, [R1+0x8b4] ;  /* 0x0008b400015d7983 */ /* 0x000ea80000300800 */
[----:B---3--:R-:W2:Y:S04]  /*415f0*/  LDL.LU R94, [R1+0x8b8] ;  /* 0x0008b800015e7983 */ /* 0x008ea80000300800 */
[----:B------:R-:W2:Y:S04]  /*41600*/  LDL.LU R95, [R1+0x8bc] ;  /* 0x0008bc00015f7983 */ /* 0x000ea80000300800 */
        /* <DEDUP_REMOVED lines=57> */
[----:B------:R-:W-:-:S03]  /*419a0*/  IMAD.MOV.U32 R16, RZ, RZ, R85 ;  /* 0x000000ffff107224 */ /* 0x000fc600078e0055 */
[----:B------:R-:W-:Y:S04]  /*419b0*/  STL [R1+0x3d24], R17 ;  /* 0x003d241101007387 */ /* 0x000fe80000100800 */
[----:B------:R-:W-:Y:S01]  /*419c0*/  STL [R1+0x3d20], R16 ;  /* 0x003d201001007387 */ /* 0x000fe20000100800 */
[C---:B----4-:R-:W-:Y:S08]  /*419d0*/  HMMA.1688.F32.TF32 R84, R80.reuse, R26, R220 ;  /* 0x0000001a5054723c */ /* 0x050ff000000810dc */
[----:B--2---:R-:W-:Y:S11]  /*419e0*/  HMMA.1688.F32.TF32 R224, R80, R30, R224 ;  /* 0x0000001e50e0723c */ /* 0x004ff600000810e0 */
[----:B------:R-:W-:Y:S05]  /*419f0*/  @!UPT UIADD3 URZ, URZ, URZ, URZ ;  /* 0x0000003f3f3ff290 */ /* 0x000fea000fffe03f */
[----:B------:R-:W-:Y:S02]  /*41a00*/  IMAD.MOV.U32 R9, RZ, RZ, R85 ;  /* 0x000000ffff097224 */ /* 0x000fe400078e0055 */
[----:B------:R-:W-:-:S05]  /*41a10*/  IMAD.MOV.U32 R8, RZ, RZ, R86 ;  /* 0x000000ffff087224 */ /* 0x000fca00078e0056 */
[----:B------:R-:W-:Y:S04]  /*41a20*/  STL.64 [R1+0x5f0], R224 ;  /* 0x0005f0e001007387 */ /* 0x000fe80000100a00 */
[----:B------:R-:W-:Y:S04]  /*41a30*/  STL.64 [R1+0x5f8], R226 ;  /* 0x0005f8e201007387 */ /* 0x000fe80000100a00 */
[----:B------:R-:W-:Y:S04]  /*41a40*/  STL [R1+0x630], R84 ;  /* 0x0006305401007387 */ /* 0x000fe80000100800 */
[----:B------:R2:W-:Y:S02]  /*41a50*/  STL [R1+0x63c], R87 ;  /* 0x00063c5701007387 */ /* 0x0005e40000100800 */
[C---:B--2---:R-:W-:Y:S08]  /*41a60*/  HMMA.1688.F32.TF32 R84, R80.reuse, R18, R212 ;  /* 0x000000125054723c */ /* 0x044ff000000810d4 */
[C---:B---3--:R-:W-:Y:S08]  /*41a70*/  HMMA.1688.F32.TF32 R216, R80.reuse, R22, R216 ;  /* 0x0000001650d8723c */ /* 0x048ff000000810d8 */
[C---:B------:R-:W-:Y:S08]  /*41a80*/  HMMA.1688.F32.TF32 R204, R80.reuse, R190, R204 ;  /* 0x000000be50cc723c */ /* 0x040ff000000810cc */
[----:B------:R-:W-:Y:S01]  /*41a90*/  HMMA.1688.F32.TF32 R208, R80, R194, R208 ;  /* 0x000000c250d0723c */ /* 0x000fe200000810d0 */
[----:B------:R-:W-:Y:S01]  /*41aa0*/  MOV R188, R84 ;  /* 0x0000005400bc7202 */ /* 0x000fe20000000f00 */
[----:B------:R-:W-:-:S02]  /*41ab0*/  IMAD.MOV.U32 R189, RZ, RZ, R85 ;  /* 0x000000ffffbd7224 */ /* 0x000fc400078e0055 */
[----:B------:R-:W-:Y:S02]  /*41ac0*/  IMAD.MOV.U32 R176, RZ, RZ, R86 ;  /* 0x000000ffffb07224 */ /* 0x000fe400078e0056 */
[----:B------:R-:W-:Y:S02]  /*41ad0*/  IMAD.MOV.U32 R177, RZ, RZ, R87 ;  /* 0x000000ffffb17224 */ /* 0x000fe400078e0057 */
[C---:B------:R-:W-:Y:S01]  /*41ae0*/  HMMA.1688.F32.TF32 R84, R80.reuse, R186, R200 ;  /* 0x000000ba5054723c */ /* 0x040fe200000810c8 */
[----:B------:R-:W-:Y:S04]  /*41af0*/  STL [R1+0x3cf4], R9 ;  /* 0x003cf40901007387 */ /* 0x000fe80000100800 */
[----:B------:R-:W-:Y:S04]  /*41b00*/  STL [R1+0x3cf0], R8 ;  /* 0x003cf00801007387 */ /* 0x000fe80000100800 */
        /* <DEDUP_REMOVED lines=14> */
[C---:B--2---:R-:W-:Y:S02]  /*41bf0*/  HMMA.1688.F32.TF32 R84, R80.reuse, R174, R136 ;  /* 0x000000ae5054723c */ /* 0x044fe40000081088 */
[----:B------:R-:W-:Y:S04]  /*41c00*/  STL.64 [R1+0x1c00], R196 ;  /* 0x001c00c401007387 */ /* 0x000fe80000100a00 */
[----:B------:R-:W-:Y:S02]  /*41c10*/  STL.64 [R1+0x1c08], R198 ;  /* 0x001c08c601007387 */ /* 0x000fe40000100a00 */
[C---:B------:R-:W-:Y:S02]  /*41c20*/  HMMA.1688.F32.TF32 R104, R80.reuse, R170, R104 ;  /* 0x000000aa5068723c */ /* 0x040fe40000081068 */
[----:B------:R-:W-:Y:S04]  /*41c30*/  STL.64 [R1+0xad0], R140 ;  /* 0x000ad08c01007387 */ /* 0x000fe80000100a00 */
[----:B------:R-:W-:Y:S02]  /*41c40*/  STL.64 [R1+0xad8], R142 ;  /* 0x000ad88e01007387 */ /* 0x000fe40000100a00 */
[C---:B------:R-:W-:Y:S07]  /*41c50*/  HMMA.1688.F32.TF32 R100, R80.reuse, R166, R100 ;  /* 0x000000a65064723c */ /* 0x040fee0000081064 */
[----:B------:R-:W-:Y:S01]  /*41c60*/  STL.64 [R1+0x1bf0], R84 ;  /* 0x001bf05401007387 */ /* 0x000fe20000100a00 */
[C---:B------:R-:W-:Y:S03]  /*41c70*/  HMMA.1688.F32.TF32 R92, R80.reuse, R158, R92 ;  /* 0x0000009e505c723c */ /* 0x040fe6000008105c */
[----:B------:R2:W-:Y:S05]  /*41c80*/  STL.64 [R1+0x1bf8], R86 ;  /* 0x001bf85601007387 */ /* 0x0005ea0000100a00 */
[C---:B--2---:R-:W-:Y:S01]  /*41c90*/  HMMA.1688.F32.TF32 R84, R80.reuse, R162, R96 ;  /* 0x000000a25054723c */ /* 0x044fe20000081060 */
[----:B------:R-:W-:Y:S04]  /*41ca0*/  STL.64 [R1+0x1be0], R104 ;  /* 0x001be06801007387 */ /* 0x000fe80000100a00 */
[----:B------:R-:W-:Y:S04]  /*41cb0*/  STL.64 [R1+0x1be8], R106 ;  /* 0x001be86a01007387 */ /* 0x000fe80000100a00 */
[----:B------:R-:W-:Y:S01]  /*41cc0*/  STL.64 [R1+0x1bd0], R100 ;  /* 0x001bd06401007387 */ /* 0x000fe20000100a00 */
[C---:B------:R-:W-:Y:S03]  /*41cd0*/  HMMA.1688.F32.TF32 R96, R80.reuse, R154, R236 ;  /* 0x0000009a5060723c */ /* 0x040fe600000810ec */
[----:B------:R-:W-:Y:S10]  /*41ce0*/  STL.64 [R1+0x1bd8], R102 ;  /* 0x001bd86601007387 */ /* 0x000ff40000100a00 */
[----:B------:R-:W-:Y:S04]  /*41cf0*/  STL.64 [R1+0x1bc0], R84 ;  /* 0x001bc05401007387 */ /* 0x000fe80000100a00 */
[----:B------:R2:W-:Y:S04]  /*41d00*/  STL.64 [R1+0x1bc8], R86 ;  /* 0x001bc85601007387 */ /* 0x0005e80000100a00 */
[----:B------:R-:W-:Y:S04]  /*41d10*/  STL.64 [R1+0x1bb0], R92 ;  /* 0x001bb05c01007387 */ /* 0x000fe80000100a00 */
[----:B------:R3:W-:Y:S01]  /*41d20*/  STL.64 [R1+0x1bb8], R94 ;  /* 0x001bb85e01007387 */ /* 0x0007e20000100a00 */
[C---:B--2---:R-:W-:Y:S08]  /*41d30*/  HMMA.1688.F32.TF32 R84, R80.reuse, R14, R244 ;  /* 0x0000000e5054723c */ /* 0x044ff000000810f4 */
[C---:B---3--:R-:W-:Y:S08]  /*41d40*/  HMMA.1688.F32.TF32 R92, R80.reuse, R10, R248 ;  /* 0x0000000a505c723c */ /* 0x048ff000000810f8 */
[----:B------:R-:W-:Y:S01]  /*41d50*/  HMMA.1688.F32.TF32 R80, R80, R6, R124 ;  /* 0x000000065050723c */ /* 0x000fe2000008107c */
        /* <DEDUP_REMOVED lines=56> */
[C---:B-1----:R-:W-:Y:S03]  /*420e0*/  HMMA.1688.F32.TF32 R84, R88.reuse, R78, R108 ;  /* 0x0000004e5854723c */ /* 0x042fe6000008106c */
[----:B------:R-:W3:Y:S04]  /*420f0*/  LDL.LU R108, [R1+0x1920] ;  /* 0x00192000016c7983 */ /* 0x000ee80000300800 */
[----:B------:R-:W3:Y:S04]  /*42100*/  LDL.LU R109, [R1+0x1924] ;  /* 0x00192400016d7983 */ /* 0x000ee80000300800 */
[----:B------:R-:W3:Y:S04]  /*42110*/  LDL.LU R110, [R1+0x1928] ;  /* 0x00192800016e7983 */ /* 0x000ee80000300800 */
[----:B------:R-:W3:Y:S01]  /*42120*/  LDL.LU R111, [R1+0x192c] ;  /* 0x00192c00016f7983 */ /* 0x000ee20000300800 */
[C---:B----4-:R-:W-:Y:S08]  /*42130*/  HMMA.1688.F32.TF32 R80, R88.reuse, R70, R204 ;  /* 0x000000465850723c */ /* 0x050ff000000810cc */
[C---:B--2---:R-:W-:Y:S11]  /*42140*/  HMMA.1688.F32.TF32 R200, R88.reuse, R146, R200 ;  /* 0x0000009258c8723c */ /* 0x044ff600000810c8 */
[----:B------:R-:W-:Y:S04]  /*42150*/  @!UPT UIADD3 URZ, URZ, URZ, URZ ;  /* 0x0000003f3f3ff290 */ /* 0x000fe8000fffe03f */
[----:B------:R-:W-:Y:S01]  /*42160*/  STL [R1+0xf0], R80 ;  /* 0x0000f05001007387 */ /* 0x000fe20000100800 */
[----:B------:R-:W-:Y:S02]  /*42170*/  IMAD.MOV.U32 R65, RZ, RZ, R81 ;  /* 0x000000ffff417224 */ /* 0x000fe400078e0051 */
[----:B------:R-:W-:Y:S01]  /*42180*/  IMAD.MOV.U32 R64, RZ, RZ, R82 ;  /* 0x000000ffff407224 */ /* 0x000fe200078e0052 */
[----:B------:R1:W-:Y:S01]  /*42190*/  STL [R1+0xfc], R83 ;  /* 0x0000fc5301007387 */ /* 0x0003e20000100800 */
[C---:B---3--:R-:W-:Y:S08]  /*421a0*/  HMMA.1688.F32.TF32 R196, R88.reuse, R74, R196 ;  /* 0x0000004a58c4723c */ /* 0x048ff000000810c4 */
[C---:B-1----:R-:W-:Y:S01]  /*421b0*/  HMMA.1688.F32.TF32 R80, R88.reuse, R150, R140 ;  /* 0x000000965850723c */ /* 0x042fe2000008108c */
[----:B------:R-:W-:Y:S04]  /*421c0*/  STL [R1+0x3f94], R65 ;  /* 0x003f944101007387 */ /* 0x000fe80000100800 */
[----:B------:R-:W-:Y:S04]  /*421d0*/  STL [R1+0x3f90], R64 ;  /* 0x003f904001007387 */ /* 0x000fe80000100800 */
[----:B------:R-:W-:Y:S01]  /*421e0*/  STL.64 [R1+0xe0], R200 ;  /* 0x0000e0c801007387 */ /* 0x000fe20000100a00 */
[----:B------:R-:W-:Y:S03]  /*421f0*/  HMMA.1688.F32.TF32 R136, R88, R66, R136 ;  /* 0x000000425888723c */ /* 0x000fe60000081088 */
[----:B------:R-:W-:Y:S04]  /*42200*/  STL.64 [R1+0xe8], R202 ;  /* 0x0000e8ca01007387 */ /* 0x000fe80000100a00 */
[----:B------:R-:W-:Y:S04]  /*42210*/  STL.64 [R1+0x1b0], R196 ;  /* 0x0001b0c401007387 */ /* 0x000fe80000100a00 */
[----:B------:R-:W-:Y:S03]  /*42220*/  STL.64 [R1+0x1b8], R198 ;  /* 0x0001b8c601007387 */ /* 0x000fe60000100a00 */
[----:B------:R-:W-:Y:S01]  /*42230*/  IMAD.MOV.U32 R49, RZ, RZ, R81 ;  /* 0x000000ffff317224 */ /* 0x000fe200078e0051 */
[----:B------:R-:W-:Y:S01]  /*42240*/  STL [R1+0x1a0], R80 ;  /* 0x0001a05001007387 */ /* 0x000fe20000100800 */
[----:B------:R-:W-:-:S03]  /*42250*/  IMAD.MOV.U32 R48, RZ, RZ, R82 ;  /* 0x000000ffff307224 */ /* 0x000fc600078e0052 */
[----:B------:R1:W-:Y:S02]  /*42260*/  STL [R1+0x1ac], R83 ;  /* 0x0001ac5301007387 */ /* 0x0003e40000100800 */
[C---:B-1----:R-:W-:Y:S02]  /*42270*/  HMMA.1688.F32.TF32 R80, R88.reuse, R62, R104 ;  /* 0x0000003e5850723c */ /* 0x042fe40000081068 */
[----:B------:R-:W-:Y:S04]  /*42280*/  STL [R1+0x3edc], R48 ;  /* 0x003edc3001007387 */ /* 0x000fe80000100800 */
[----:B------:R-:W-:Y:S02]  /*42290*/  STL [R1+0x3ed8], R49 ;  /* 0x003ed83101007387 */ /* 0x000fe40000100800 */
        /* <DEDUP_REMOVED lines=8> */
[----:B------:R-:W-:Y:S04]  /*42320*/  STL.64 [R1+0x378], R102 ;  /* 0x0003786601007387 */ /* 0x000fe80000100a00 */
[----:B------:R-:W-:Y:S04]  /*42330*/  STL.64 [R1+0x340], R96 ;  /* 0x0003406001007387 */ /* 0x000fe80000100a00 */
[----:B------:R1:W-:Y:S01]  /*42340*/  STL.64 [R1+0x348], R98 ;  /* 0x0003486201007387 */ /* 0x0003e20000100a00 */
[C---:B------:R-:W-:Y:S08]  /*42350*/  HMMA.1688.F32.TF32 R92, R88.reuse, R42, R244 ;  /* 0x0000002a585c723c */ /* 0x040ff000000810f4 */
[----:B------:R2:W-:Y:S01]  /*42360*/  STL.64 [R1+0x430], R80 ;  /* 0x0004305001007387 */ /* 0x0005e20000100a00 */
[----:B------:R-:W-:Y:S01]  /*42370*/  IMAD.MOV.U32 R24, RZ, RZ, R82 ;  /* 0x000000ffff187224 */ /* 0x000fe200078e0052 */
[----:B-1----:R-:W-:Y:S01]  /*42380*/  HMMA.1688.F32.TF32 R96, R88, R46, R236 ;  /* 0x0000002e5860723c */ /* 0x002fe200000810ec */
[----:B------:R-:W-:-:S07]  /*42390*/  IMAD.MOV.U32 R25, RZ, RZ, R83 ;  /* 0x000000ffff197224 */ /* 0x000fce00078e0053 */
[----:B--2---:R-:W-:Y:S01]  /*423a0*/  HMMA.1688.F32.TF32 R80, R88, R38, R248 ;  /* 0x000000265850723c */ /* 0x004fe200000810f8 */
[----:B------:R-:W-:Y:S04]  /*423b0*/  STL [R1+0x3e18], R25 ;  /* 0x003e181901007387 */ /* 0x000fe80000100800 */
[----:B------:R-:W-:Y:S10]  /*423c0*/  STL [R1+0x3e0c], R24 ;  /* 0x003e0c1801007387 */ /* 0x000ff40000100800 */
[----:B------:R-:W-:Y:S04]  /*423d0*/  STL.64 [R1+0x420], R96 ;  /* 0x0004206001007387 */ /* 0x000fe80000100a00 */
[----:B------:R-:W-:Y:S04]  /*423e0*/  STL.64 [R1+0x428], R98 ;  /* 0x0004286201007387 */ /* 0x000fe80000100a00 */
[----:B------:R-:W-:Y:S01]  /*423f0*/  STL.64 [R1+0x4e0], R80 ;  /* 0x0004e05001007387 */ /* 0x000fe20000100a00 */
[----:B------:R-:W-:-:S03]  /*42400*/  MOV R20, R83 ;  /* 0x0000005300147202 */ /* 0x000fc60000000f00 */
[----:B------:R-:W-:Y:S04]  /*42410*/  STL.64 [R1+0x530], R92 ;  /* 0x0005305c01007387 */ /* 0x000fe80000100a00 */
[----:B------:R-:W-:Y:S04]  /*42420*/  STL.64 [R1+0x538], R94 ;  /* 0x0005385e01007387 */ /* 0x000fe80000100a00 */
[----:B------:R1:W-:Y:S02]  /*42430*/  STL [R1+0x4e8], R82 ;  /* 0x0004e85201007387 */ /* 0x0003e40000100800 */
[----:B-1----:R-:W-:Y:S02]  /*42440*/  HMMA.1688.F32.TF32 R80, R88, R34, R108 ;  /* 0x000000225850723c */ /* 0x002fe4000008106c */
[----:B------:R-:W-:Y:S11]  /*42450*/  STL [R1+0x3dac], R20 ;  /* 0x003dac1401007387 */ /* 0x000ff60000100800 */
[----:B------:R-:W-:Y:S10]  /*42460*/  @!UPT UIADD3 URZ, URZ, URZ, URZ ;  /* 0x0000003f3f3ff290 */ /* 0x000ff4000fffe03f */
[----:B------:R1:W-:Y:S04]  /*42470*/  STL.64 [R1+0x5d0], R80 ;  /* 0x0005d05001007387 */ /* 0x0003e80000100a00 */
        /* <DEDUP_REMOVED lines=28> */
[----:B------:R-:W1:Y:S04]  /*42640*/  LDL.LU R212, [R1+0xe40] ;  /* 0x000e400001d47983 */ /* 0x000e680000300800 */
[----:B------:R-:W1:Y:S04]  /*42650*/  LDL.LU R213, [R1+0xe44] ;  /* 0x000e440001d57983 */ /* 0x000e680000300800 */
[----:B------:R-:W1:Y:S04]  /*42660*/  LDL.LU R214, [R1+0xe48] ;  /* 0x000e480001d67983 */ /* 0x000e680000300800 */
[----:B------:R-:W1:Y:S04]  /*42670*/  LDL.LU R215, [R1+0xe4c] ;  /* 0x000e4c0001d77983 */ /* 0x000e680000300800 */
        /* <DEDUP_REMOVED lines=37> */
[----:B------:R-:W-:-:S03]  /*428d0*/  IMAD.MOV.U32 R12, RZ, RZ, R83 ;  /* 0x000000ffff0c7224 */ /* 0x000fc600078e0053 */
[----:B------:R-:W-:Y:S04]  /*428e0*/  STL [R1+0x3d2c], R13 ;  /* 0x003d2c0d01007387 */ /* 0x000fe80000100800 */
[----:B------:R-:W-:Y:S01]  /*428f0*/  STL [R1+0x3d28], R12 ;  /* 0x003d280c01007387 */ /* 0x000fe20000100800 */
[C---:B-1----:R-:W-:Y:S08]  /*42900*/  HMMA.1688.F32.TF32 R80, R88.reuse, R22, R212 ;  /* 0x000000165850723c */ /* 0x042ff000000810d4 */
[C---:B--2---:R-:W-:Y:S08]  /*42910*/  HMMA.1688.F32.TF32 R216, R88.reuse, R26, R216 ;  /* 0x0000001a58d8723c */ /* 0x044ff000000810d8 */
[----:B---3--:R-:W-:Y:S08]  /*42920*/  HMMA.1688.F32.TF32 R220, R88, R30, R220 ;  /* 0x0000001e58dc723c */ /* 0x008ff000000810dc */
[----:B------:R-:W-:-:S02]  /*42930*/  IMAD.MOV.U32 R177, RZ, RZ, R82 ;  /* 0x000000ffffb17224 */ /* 0x000fc400078e0052 */
[----:B------:R-:W-:Y:S11]  /*42940*/  IMAD.MOV.U32 R176, RZ, RZ, R83 ;  /* 0x000000ffffb07224 */ /* 0x000ff600078e0053 */
[----:B------:R-:W-:Y:S02]  /*42950*/  @!UPT UIADD3 URZ, URZ, URZ, URZ ;  /* 0x0000003f3f3ff290 */ /* 0x000fe4000fffe03f */
[----:B------:R-:W-:Y:S04]  /*42960*/  STL.64 [R1+0x5c0], R220 ;  /* 0x0005c0dc01007387 */ /* 0x000fe80000100a00 */
[----:B------:R-:W-:Y:S04]  /*42970*/  STL.64 [R1+0x5c8], R222 ;  /* 0x0005c8de01007387 */ /* 0x000fe80000100a00 */
[----:B------:R-:W-:Y:S04]  /*42980*/  STL.64 [R1+0x610], R216 ;  /* 0x000610d801007387 */ /* 0x000fe80000100a00 */
[----:B------:R-:W-:Y:S04]  /*42990*/  STL.64 [R1+0x618], R218 ;  /* 0x000618da01007387 */ /* 0x000fe80000100a00 */
[----:B------:R4:W-:Y:S02]  /*429a0*/  STL.64 [R1+0x720], R80 ;  /* 0x0007205001007387 */ /* 0x0009e40000100a00 */
[C---:B----4-:R-:W-:Y:S08]  /*429b0*/  HMMA.1688.F32.TF32 R80, R88.reuse, R18, R208 ;  /* 0x000000125850723c */ /* 0x050ff000000810d0 */
[C---:B------:R-:W-:Y:S11]  /*429c0*/  HMMA.1688.F32.TF32 R204, R88.reuse, R194, R204 ;  /* 0x000000c258cc723c */ /* 0x040ff600000810cc */
[----:B------:R-:W-:Y:S05]  /*429d0*/  @!UPT UIADD3 URZ, URZ, URZ, URZ ;  /* 0x0000003f3f3ff290 */ /* 0x000fea000fffe03f */
[----:B------:R-:W-:Y:S02]  /*429e0*/  IMAD.MOV.U32 R180, RZ, RZ, R80 ;  /* 0x000000ffffb47224 */ /* 0x000fe400078e0050 */
[----:B------:R-:W-:Y:S02]  /*429f0*/  IMAD.MOV.U32 R181, RZ, RZ, R81 ;  /* 0x000000ffffb57224 */ /* 0x000fe400078e0051 */
[----:B------:R-:W-:Y:S02]  /*42a00*/  IMAD.MOV.U32 R168, RZ, RZ, R82 ;  /* 0x000000ffffa87224 */ /* 0x000fe400078e0052 */
[----:B------:R-:W-:Y:S02]  /*42a10*/  IMAD.MOV.U32 R169, RZ, RZ, R83 ;  /* 0x000000ffffa97224 */ /* 0x000fe400078e0053 */
[C---:B------:R-:W-:Y:S01]  /*42a20*/  HMMA.1688.F32.TF32 R80, R88.reuse, R190, R200 ;  /* 0x000000be5850723c */ /* 0x040fe200000810c8 */
[----:B------:R-:W-:Y:S04]  /*42a30*/  STL [R1+0x3c8c], R176 ;  /* 0x003c8cb001007387 */ /* 0x000fe80000100800 */
[----:B------:R-:W-:Y:S04]  /*42a40*/  STL [R1+0x3c88], R177 ;  /* 0x003c88b101007387 */ /* 0x000fe80000100800 */
[----:B------:R-:W-:Y:S01]  /*42a50*/  STL [R1+0x3c9c], R169 ;  /* 0x003c9ca901007387 */ /* 0x000fe20000100800 */
[C---:B------:R-:W-:Y:S03]  /*42a60*/  HMMA.1688.F32.TF32 R196, R88.reuse, R186, R196 ;  /* 0x000000ba58c4723c */ /* 0x040fe600000810c4 */
[----:B------:R-:W-:Y:S04]  /*42a70*/  STL [R1+0x3c98], R168 ;  /* 0x003c98a801007387 */ /* 0x000fe80000100800 */
[----:B------:R-:W-:Y:S01]  /*42a80*/  STL [R1+0x3c94], R181 ;  /* 0x003c94b501007387 */ /* 0x000fe20000100800 */
[C---:B------:R-:W-:Y:S03]  /*42a90*/  HMMA.1688.F32.TF32 R140, R88.reuse, R182, R140 ;  /* 0x000000b6588c723c */ /* 0x040fe6000008108c */
[----:B------:R-:W-:Y:S04]  /*42aa0*/  STL [R1+0x3c90], R180 ;  /* 0x003c90b401007387 */ /* 0x000fe80000100800 */
[----:B------:R-:W-:Y:S04]  /*42ab0*/  STL.64 [R1+0x1b60], R204 ;  /* 0x001b60cc01007387 */ /* 0x000fe80000100a00 */
        /* <DEDUP_REMOVED lines=30> */
[----:B-1----:R-:W-:Y:S06]  /*42ca0*/  HMMA.1688.F32.TF32 R80, R88, R6, R120 ;  /* 0x000000065850723c */ /* 0x002fec0000081078 */
        /* <DEDUP_REMOVED lines=65> */
[----:B------:R-:W2:Y:S02]  /*430c0*/  LDS R87, [R240+0x6580] ;  /* 0x00658000f0577984 */ /* 0x000ea40000000800 */
[C---:B--2---:R-:W-:Y:S08]  /*430d0*/  HMMA.1688.F32.TF32 R88, R84.reuse, R70, R200 ;  /* 0x000000465458723c */ /* 0x044ff000000810c8 */
[----:B---3--:R-:W-:Y:S11]  /*430e0*/  HMMA.1688.F32.TF32 R196, R84, R146, R196 ;  /* 0x0000009254c4723c */ /* 0x008ff600000810c4 */
[----:B------:R-:W-:Y:S04]  /*430f0*/  @!UPT UIADD3 URZ, URZ, URZ, URZ ;  /* 0x0000003f3f3ff290 */ /* 0x000fe8000fffe03f */
[----:B------:R-:W-:Y:S01]  /*43100*/  STL [R1+0xd4], R89 ;  /* 0x0000d45901007387 */ /* 0x000fe20000100800 */
[----:B------:R-:W-:-:S03]  /*43110*/  IMAD.MOV.U32 R64, RZ, RZ, R88 ;  /* 0x000000ffff407224 */ /* 0x000fc600078e0058 */
[----:B------:R1:W-:Y:S02]  /*43120*/  STL.64 [R1+0xd8], R90 ;  /* 0x0000d85a01007387 */ /* 0x0003e40000100a00 */
[----:B-1----:R-:W-:Y:S02]  /*43130*/  HMMA.1688.F32.TF32 R88, R84, R74, R140 ;  /* 0x0000004a5458723c */ /* 0x002fe4000008108c */
[----:B------:R-:W-:Y:S11]  /*43140*/  STL [R1+0x3f98], R64 ;  /* 0x003f984001007387 */ /* 0x000ff60000100800 */
[----:B------:R-:W-:Y:S10]  /*43150*/  @!UPT UIADD3 URZ, URZ, URZ, URZ ;  /* 0x0000003f3f3ff290 */ /* 0x000ff4000fffe03f */
[----:B------:R-:W-:Y:S01]  /*43160*/  STL [R1+0x194], R89 ;  /* 0x0001945901007387 */ /* 0x000fe20000100800 */
[----:B------:R-:W-:-:S03]  /*43170*/  MOV R56, R88 ;  /* 0x0000005800387202 */ /* 0x000fc60000000f00 */
[----:B------:R-:W-:Y:S04]  /*43180*/  STL.64 [R1+0xc0], R196 ;  /* 0x0000c0c401007387 */ /* 0x000fe80000100a00 */
[----:B------:R-:W-:Y:S04]  /*43190*/  STL.64 [R1+0xc8], R198 ;  /* 0x0000c8c601007387 */ /* 0x000fe80000100a00 */
[----:B------:R1:W-:Y:S02]  /*431a0*/  STL.64 [R1+0x198], R90 ;  /* 0x0001985a01007387 */ /* 0x0003e40000100a00 */
[C---:B-1----:R-:W-:Y:S02]  /*431b0*/  HMMA.1688.F32.TF32 R88, R84.reuse, R150, R136 ;  /* 0x000000965458723c */ /* 0x042fe40000081088 */
[----:B------:R-:W-:Y:S06]  /*431c0*/  STL [R1+0x3f48], R56 ;  /* 0x003f483801007387 */ /* 0x000fec0000100800 */
[C---:B------:R-:W-:Y:S08]  /*431d0*/  HMMA.1688.F32.TF32 R104, R84.reuse, R66, R104 ;  /* 0x000000425468723c */ /* 0x040ff00000081068 */
[----:B------:R-:W-:Y:S07]  /*431e0*/  HMMA.1688.F32.TF32 R100, R84, R62, R100 ;  /* 0x0000003e5464723c */ /* 0x000fee0000081064 */
[----:B------:R1:W-:Y:S01]  /*431f0*/  STL.64 [R1+0x180], R88 ;  /* 0x0001805801007387 */ /* 0x0003e20000100a00 */
[----:B------:R-:W-:-:S02]  /*43200*/  IMAD.MOV.U32 R48, RZ, RZ, R90 ;  /* 0x000000ffff307224 */ /* 0x000fc400078e005a */
[----:B------:R-:W-:Y:S02]  /*43210*/  IMAD.MOV.U32 R49, RZ, RZ, R91 ;  /* 0x000000ffff317224 */ /* 0x000fe400078e005b */
[C---:B-1----:R-:W-:Y:S01]  /*43220*/  HMMA.1688.F32.TF32 R88, R84.reuse, R58, R96 ;  /* 0x0000003a5458723c */ /* 0x042fe20000081060 */
[----:B------:R-:W-:Y:S04]  /*43230*/  STL [R1+0x3ee4], R48 ;  /* 0x003ee43001007387 */ /* 0x000fe80000100800 */
[----:B------:R-:W-:Y:S04]  /*43240*/  STL [R1+0x3ee0], R49 ;  /* 0x003ee03101007387 */ /* 0x000fe80000100800 */
[----:B------:R-:W-:Y:S01]  /*43250*/  STL.64 [R1+0x250], R104 ;  /* 0x0002506801007387 */ /* 0x000fe20000100a00 */
[----:B----4-:R-:W-:Y:S03]  /*43260*/  HMMA.1688.F32.TF32 R92, R84, R54, R92 ;  /* 0x00000036545c723c */ /* 0x010fe6000008105c */
[----:B------:R-:W-:Y:S10]  /*43270*/  STL.64 [R1+0x258], R106 ;  /* 0x0002586a01007387 */ /* 0x000ff40000100a00 */
[----:B------:R-:W-:Y:S01]  /*43280*/  STL [R1+0x334], R89 ;  /* 0x0003345901007387 */ /* 0x000fe20000100800 */
[----:B------:R-:W-:-:S03]  /*43290*/  IMAD.MOV.U32 R40, RZ, RZ, R88 ;  /* 0x000000ffff287224 */ /* 0x000fc600078e0058 */
[----:B------:R-:W-:Y:S04]  /*432a0*/  STL.64 [R1+0x240], R100 ;  /* 0x0002406401007387 */ /* 0x000fe80000100a00 */
[----:B------:R-:W-:Y:S04]  /*432b0*/  STL.64 [R1+0x248], R102 ;  /* 0x0002486601007387 */ /* 0x000fe80000100a00 */
[----:B------:R1:W-:Y:S02]  /*432c0*/  STL.64 [R1+0x338], R90 ;  /* 0x0003385a01007387 */ /* 0x0003e40000100a00 */
[C---:B-1----:R-:W-:Y:S02]  /*432d0*/  HMMA.1688.F32.TF32 R88, R84.reuse, R50, R236 ;  /* 0x000000325458723c */ /* 0x042fe400000810ec */
[----:B------:R-:W-:Y:S04]  /*432e0*/  STL [R1+0x3e64], R40 ;  /* 0x003e642801007387 */ /* 0x000fe80000100800 */
[----:B------:R-:W-:Y:S02]  /*432f0*/  STL.64 [R1+0x320], R92 ;  /* 0x0003205c01007387 */ /* 0x000fe40000100a00 */
[C---:B------:R-:W-:Y:S02]  /*43300*/  HMMA.1688.F32.TF32 R96, R84.reuse, R46, R244 ;  /* 0x0000002e5460723c */ /* 0x040fe400000810f4 */
[----:B------:R1:W-:Y:S06]  /*43310*/  STL.64 [R1+0x328], R94 ;  /* 0x0003285e01007387 */ /* 0x0003ec0000100a00 */
[C---:B-1----:R-:W-:Y:S07]  /*43320*/  HMMA.1688.F32.TF32 R92, R84.reuse, R42, R248 ;  /* 0x0000002a545c723c */ /* 0x042fee00000810f8 */
[----:B------:R-:W-:Y:S04]  /*43330*/  STL.64 [R1+0x410], R88 ;  /* 0x0004105801007387 */ /* 0x000fe80000100a00 */
[----:B------:R1:W-:Y:S02]  /*43340*/  STL.64 [R1+0x418], R90 ;  /* 0x0004185a01007387 */ /* 0x0003e40000100a00 */
[C---:B-1----:R-:W-:Y:S02]  /*43350*/  HMMA.1688.F32.TF32 R88, R84.reuse, R38, R108 ;  /* 0x000000265458723c */ /* 0x042fe4000008106c */
        /* <DEDUP_REMOVED lines=18> */
[C---:B------:R-:W-:Y:S03]  /*43480*/  HMMA.1688.F32.TF32 R80, R84.reuse, R78, R204 ;  /* 0x0000004e5450723c */ /* 0x040fe600000810cc */
        /* <DEDUP_REMOVED lines=40> */
[C---:B---3--:R-:W-:Y:S08]  /*43710*/  HMMA.1688.F32.TF32 R200, R84.reuse, R30, R200 ;  /* 0x0000001e54c8723c */ /* 0x048ff000000810c8 */
[C---:B------:R-:W-:Y:S08]  /*43720*/  HMMA.1688.F32.TF32 R204, R84.reuse, R34, R204 ;  /* 0x0000002254cc723c */ /* 0x040ff000000810cc */
[----:B------:R-:W-:Y:S11]  /*43730*/  HMMA.1688.F32.TF32 R88, R84, R26, R196 ;  /* 0x0000001a5458723c */ /* 0x000ff600000810c4 */
[----:B------:R-:W-:Y:S04]  /*43740*/  @!UPT UIADD3 URZ, URZ, URZ, URZ ;  /* 0x0000003f3f3ff290 */ /* 0x000fe8000fffe03f */
[----:B------:R-:W-:Y:S04]  /*43750*/  STL.64 [R1+0x570], R204 ;  /* 0x000570cc01007387 */ /* 0x000fe80000100a00 */
[----:B------:R-:W-:Y:S04]  /*43760*/  STL.64 [R1+0x578], R206 ;  /* 0x000578ce01007387 */ /* 0x000fe80000100a00 */
[----:B------:R-:W-:Y:S01]  /*43770*/  STL [R1+0x5e4], R89 ;  /* 0x0005e45901007387 */ /* 0x000fe20000100800 */
[----:B------:R-:W-:-:S03]  /*43780*/  IMAD.MOV.U32 R8, RZ, RZ, R88 ;  /* 0x000000ffff087224 */ /* 0x000fc600078e0058 */
[----:B------:R-:W-:Y:S04]  /*43790*/  STL.64 [R1+0x560], R200 ;  /* 0x000560c801007387 */ /* 0x000fe80000100a00 */
[----:B------:R-:W-:Y:S04]  /*437a0*/  STL.64 [R1+0x568], R202 ;  /* 0x000568ca01007387 */ /* 0x000fe80000100a00 */
[----:B------:R1:W-:Y:S02]  /*437b0*/  STL.64 [R1+0x5e8], R90 ;  /* 0x0005e85a01007387 */ /* 0x0003e40000100a00 */
[C---:B-1----:R-:W-:Y:S11]  /*437c0*/  HMMA.1688.F32.TF32 R88, R84.reuse, R22, R140 ;  /* 0x000000165458723c */ /* 0x042ff6000008108c */
[----:B------:R-:W-:Y:S11]  /*437d0*/  @!UPT UIADD3 URZ, URZ, URZ, URZ ;  /* 0x0000003f3f3ff290 */ /* 0x000ff6000fffe03f */
[----:B------:R-:W-:Y:S02]  /*437e0*/  @!UPT UIADD3 URZ, URZ, URZ, URZ ;  /* 0x0000003f3f3ff290 */ /* 0x000fe4000fffe03f */
[----:B------:R-:W-:Y:S02]  /*437f0*/  IMAD.MOV.U32 R181, RZ, RZ, R88 ;  /* 0x000000ffffb57224 */ /* 0x000fe400078e0058 */
[----:B------:R-:W-:Y:S02]  /*43800*/  IMAD.MOV.U32 R180, RZ, RZ, R89 ;  /* 0x000000ffffb47224 */ /* 0x000fe400078e0059 */
[----:B------:R-:W-:Y:S02]  /*43810*/  IMAD.MOV.U32 R176, RZ, RZ, R90 ;  /* 0x000000ffffb07224 */ /* 0x000fe400078e005a */
[----:B------:R-:W-:Y:S02]  /*43820*/  IMAD.MOV.U32 R177, RZ, RZ, R91 ;  /* 0x000000ffffb17224 */ /* 0x000fe400078e005b */
[C---:B--2---:R-:W-:Y:S08]  /*43830*/  HMMA.1688.F32.TF32 R88, R84.reuse, R18, R136 ;  /* 0x000000125458723c */ /* 0x044ff00000081088 */
[C---:B------:R-:W-:Y:S01]  /*43840*/  HMMA.1688.F32.TF32 R104, R84.reuse, R194, R104 ;  /* 0x000000c25468723c */ /* 0x040fe20000081068 */
[----:B------:R-:W-:Y:S11]  /*43850*/  STL [R1+0x3cf8], R8 ;  /* 0x003cf80801007387 */ /* 0x000ff60000100800 */
[----:B------:R-:W-:Y:S04]  /*43860*/  @!UPT UIADD3 URZ, URZ, URZ, URZ ;  /* 0x0000003f3f3ff290 */ /* 0x000fe8000fffe03f */
[----:B------:R-:W-:Y:S02]  /*43870*/  IMAD.MOV.U32 R172, RZ, RZ, R88 ;  /* 0x000000ffffac7224 */ /* 0x000fe400078e0058 */
[----:B------:R-:W-:Y:S02]  /*43880*/  IMAD.MOV.U32 R173, RZ, RZ, R89 ;  /* 0x000000ffffad7224 */ /* 0x000fe400078e0059 */
[----:B------:R-:W-:Y:S02]  /*43890*/  IMAD.MOV.U32 R160, RZ, RZ, R90 ;  /* 0x000000ffffa07224 */ /* 0x000fe400078e005a */
[----:B------:R-:W-:Y:S02]  /*438a0*/  IMAD.MOV.U32 R161, RZ, RZ, R91 ;  /* 0x000000ffffa17224 */ /* 0x000fe400078e005b */
[C---:B------:R-:W-:Y:S01]  /*438b0*/  HMMA.1688.F32.TF32 R88, R84.reuse, R190, R100 ;  /* 0x000000be5458723c */ /* 0x040fe20000081064 */
[----:B------:R-:W-:Y:S04]  /*438c0*/  STL [R1+0x3cac], R181 ;  /* 0x003cacb501007387 */ /* 0x000fe80000100800 */
[----:B------:R-:W-:Y:S04]  /*438d0*/  STL [R1+0x3ca8], R180 ;  /* 0x003ca8b401007387 */ /* 0x000fe80000100800 */
[----:B------:R-:W-:Y:S04]  /*438e0*/  STL [R1+0x3ca4], R176 ;  /* 0x003ca4b001007387 */ /* 0x000fe80000100800 */
[----:B------:R-:W-:Y:S01]  /*438f0*/  STL [R1+0x3ca0], R177 ;  /* 0x003ca0b101007387 */ /* 0x000fe20000100800 */
[C---:B------:R-:W-:Y:S03]  /*43900*/  HMMA.1688.F32.TF32 R96, R84.reuse, R186, R96 ;  /* 0x000000ba5460723c */ /* 0x040fe60000081060 */
[----:B------:R-:W-:Y:S04]  /*43910*/  STL [R1+0x3cbc], R161 ;  /* 0x003cbca101007387 */ /* 0x000fe80000100800 */
[----:B------:R-:W-:Y:S04]  /*43920*/  STL [R1+0x3cb8], R160 ;  /* 0x003cb8a001007387 */ /* 0x000fe80000100800 */
[----:B------:R-:W-:Y:S01]  /*43930*/  STL [R1+0x3cb4], R173 ;  /* 0x003cb4ad01007387 */ /* 0x000fe20000100800 */
[C---:B----4-:R-:W-:Y:S03]  /*43940*/  HMMA.1688.F32.TF32 R92, R84.reuse, R182, R92 ;  /* 0x000000b6545c723c */ /* 0x050fe6000008105c */
[----:B------:R-:W-:Y:S04]  /*43950*/  STL [R1+0x3cb0], R172 ;  /* 0x003cb0ac01007387 */ /* 0x000fe80000100800 */
[----:B------:R-:W-:Y:S04]  /*43960*/  STL.64 [R1+0x1a90], R104 ;  /* 0x001a906801007387 */ /* 0x000fe80000100a00 */
[----:B------:R-:W-:Y:S04]  /*43970*/  STL.64 [R1+0x1a98], R106 ;  /* 0x001a986a01007387 */ /* 0x000fe80000100a00 */
        /* <DEDUP_REMOVED lines=15> */
[----:B------:R4:W-:Y:S01]  /*43a70*/  STL.64 [R1+0x1a30], R92 ;  /* 0x001a305c01007387 */ /* 0x0009e20000100a00 */
[----:B------:R-:W-:-:S03]  /*43a80*/  IMAD.MOV.U32 R106, RZ, RZ, R44 ;  /* 0x000000ffff6a7224 */ /* 0x000fc600078e002c */
[----:B------:R1:W-:Y:S01]  /*43a90*/  STL.64 [R1+0x1a38], R94 ;  /* 0x001a385e01007387 */ /* 0x0003e20000100a00 */
[----:B------:R-:W-:-:S03]  /*43aa0*/  MOV R107, R45 ;  /* 0x0000002d006b7202 */ /* 0x000fc60000000f00 */
        /* <DEDUP_REMOVED lines=31> */
[----:B----4-:R-:W4:Y:S04]  /*43ca0*/  LDL.LU R92, [R1+0x2c30] ;  /* 0x002c3000015c7983 */ /* 0x010f280000300800 */
        /* <DEDUP_REMOVED lines=23> */
[----:B---3--:R-:W-:-:S02]  /*43e20*/  IMAD.MOV.U32 R143, RZ, RZ, R44 ;  /* 0x000000ffff8f7224 */ /* 0x008fc400078e002c */
[----:B------:R-:W-:Y:S01]  /*43e30*/  IMAD.MOV.U32 R142, RZ, RZ, R45 ;  /* 0x000000ffff8e7224 */ /* 0x000fe200078e002d */
[C---:B------:R-:W-:Y:S08]  /*43e40*/  HMMA.1688.F32.TF32 R88, R84.reuse, R162, R200 ;  /* 0x000000a25458723c */ /* 0x040ff000000810c8 */
[C---:B------:R-:W-:Y:S08]  /*43e50*/  HMMA.1688.F32.TF32 R196, R84.reuse, R158, R196 ;  /* 0x0000009e54c4723c */ /* 0x040ff000000810c4 */
[C---:B------:R-:W-:Y:S07]  /*43e60*/  HMMA.1688.F32.TF32 R140, R84.reuse, R154, R140 ;  /* 0x0000009a548c723c */ /* 0x040fee000008108c */
[----:B------:R-:W-:Y:S04]  /*43e70*/  STL.64 [R1+0xf30], R88 ;  /* 0x000f305801007387 */ /* 0x000fe80000100a00 */
[----:B------:R3:W-:Y:S02]  /*43e80*/  STL.64 [R1+0xf38], R90 ;  /* 0x000f385a01007387 */ /* 0x0007e40000100a00 */
[----:B---3--:R-:W-:Y:S02]  /*43e90*/  HMMA.1688.F32.TF32 R88, R84, R14, R136 ;  /* 0x0000000e5458723c */ /* 0x008fe40000081088 */
[----:B------:R-:W-:Y:S04]  /*43ea0*/  STL.64 [R1+0xf20], R196 ;  /* 0x000f20c401007387 */ /* 0x000fe80000100a00 */
[----:B------:R-:W-:Y:S04]  /*43eb0*/  STL.64 [R1+0xf28], R198 ;  /* 0x000f28c601007387 */ /* 0x000fe80000100a00 */
[----:B------:R-:W-:Y:S04]  /*43ec0*/  STL.64 [R1+0xf10], R140 ;  /* 0x000f108c01007387 */ /* 0x000fe80000100a00 */
[----:B------:R-:W-:Y:S09]  /*43ed0*/  STL.64 [R1+0xf18], R142 ;  /* 0x000f188e01007387 */ /* 0x000ff20000100a00 */
[----:B------:R-:W-:Y:S04]  /*43ee0*/  STL.64 [R1+0x1a10], R88 ;  /* 0x001a105801007387 */ /* 0x000fe80000100a00 */
[----:B------:R1:W-:Y:S02]  /*43ef0*/  STL.64 [R1+0x1a18], R90 ;  /* 0x001a185a01007387 */ /* 0x0003e40000100a00 */
[----:B-1----:R-:W-:Y:S08]  /*43f00*/  HMMA.1688.F32.TF32 R88, R80, R78, R100 ;  /* 0x0000004e5058723c */ /* 0x002ff00000081064 */
[C---:B------:R-:W-:Y:S08]  /*43f10*/  HMMA.1688.F32.TF32 R104, R84.reuse, R10, R104 ;  /* 0x0000000a5468723c */ /* 0x040ff00000081068 */
[----:B------:R-:W-:Y:S08]  /*43f20*/  HMMA.1688.F32.TF32 R84, R84, R6, R116 ;  /* 0x000000065454723c */ /* 0x000ff00000081074 */
[----:B------:R-:W-:-:S02]  /*43f30*/  IMAD.MOV.U32 R119, RZ, RZ, R88 ;  /* 0x000000ffff777224 */ /* 0x000fc400078e0058 */
[----:B------:R-:W-:Y:S02]  /*43f40*/  IMAD.MOV.U32 R118, RZ, RZ, R89 ;  /* 0x000000ffff767224 */ /* 0x000fe400078e0059 */
[----:B------:R-:W-:Y:S02]  /*43f50*/  IMAD.MOV.U32 R117, RZ, RZ, R90 ;  /* 0x000000ffff757224 */ /* 0x000fe400078e005a */
[----:B------:R-:W-:Y:S02]  /*43f60*/  IMAD.MOV.U32 R116, RZ, RZ, R91 ;  /* 0x000000ffff747224 */ /* 0x000fe400078e005b */
[C---:B--2---:R-:W-:Y:S01]  /*43f70*/  HMMA.1688.F32.TF32 R88, R80.reuse, R70, R96 ;  /* 0x000000465058723c */ /* 0x044fe20000081060 */
[----:B------:R-:W-:Y:S04]  /*43f80*/  STL.64 [R1+0x1a00], R104 ;  /* 0x001a006801007387 */ /* 0x000fe80000100a00 */
[----:B------:R-:W-:Y:S04]  /*43f90*/  STL.64 [R1+0x1a08], R106 ;  /* 0x001a086a01007387 */ /* 0x000fe80000100a00 */
[----:B------:R-:W-:Y:S04]  /*43fa0*/  STL.64 [R1+0x19f0], R84 ;  /* 0x0019f05401007387 */ /* 0x000fe80000100a00 */
[----:B------:R-:W-:Y:S04]  /*43fb0*/  STL.64 [R1+0x19f8], R86 ;  /* 0x0019f85601007387 */ /* 0x000fe80000100a00 */
[----:B------:R-:W-:Y:S04]  /*43fc0*/  LDS R84, [R3+0x4680] ;  /* 0x0046800003547984 */ /* 0x000fe80000000800 */
[----:B------:R-:W-:Y:S03]  /*43fd0*/  LDS R86, [R3+0x6680] ;  /* 0x0066800003567984 */ /* 0x000fe60000000800 */
[----:B------:R-:W-:Y:S01]  /*43fe0*/  IMAD.MOV.U32 R65, RZ, RZ, R91 ;  /* 0x000000ffff417224 */ /* 0x000fe200078e005b */
[----:B------:R-:W-:Y:S04]  /*43ff0*/  STL.64 [R1+0xb0], R88 ;  /* 0x0000b05801007387 */ /* 0x000fe80000100a00 */
[----:B------:R4:W-:Y:S04]  /*44000*/  STL [R1+0xb8], R90 ;  /* 0x0000b85a01007387 */ /* 0x0009e80000100800 */
[----:B------:R-:W-:Y:S04]  /*44010*/  LDS R85, [R240+0x4680] ;  /* 0x00468000f0557984 */ /* 0x000fe80000000800 */
[----:B------:R-:W1:Y:S01]  /*44020*/  LDS R87, [R240+0x6680] ;  /* 0x00668000f0577984 */ /* 0x000e620000000800 */
[C---:B----4-:R-:W-:Y:S03]  /*44030*/  HMMA.1688.F32.TF32 R88, R80.reuse, R146, R92 ;  /* 0x000000925058723c */ /* 0x050fe6000008105c */
[----:B------:R-:W-:Y:S11]  /*44040*/  STL [R1+0x3f9c], R65 ;  /* 0x003f9c4101007387 */ /* 0x000ff60000100800 */
[----:B------:R-:W-:Y:S09]  /*44050*/  @!UPT UIADD3 URZ, URZ, URZ, URZ ;  /* 0x0000003f3f3ff290 */ /* 0x000ff2000fffe03f */
[----:B------:R2:W-:Y:S01]  /*44060*/  STL.64 [R1+0xa0], R88 ;  /* 0x0000a05801007387 */ /* 0x0005e20000100a00 */
[----:B------:R-:W-:Y:S02]  /*44070*/  IMAD.MOV.U32 R53, RZ, RZ, R90 ;  /* 0x000000ffff357224 */ /* 0x000fe400078e005a */
[----:B------:R-:W-:Y:S02]  /*44080*/  IMAD.MOV.U32 R52, RZ, RZ, R91 ;  /* 0x000000ffff347224 */ /* 0x000fe400078e005b */
[----:B--2---:R-:W-:Y:S03]  /*44090*/  HMMA.1688.F32.TF32 R88, R80, R74, R236 ;  /* 0x0000004a5058723c */ /* 0x004fe600000810ec */
[----:B------:R-:W-:Y:S04]  /*440a0*/  STL [R1+0x3f2c], R52 ;  /* 0x003f2c3401007387 */ /* 0x000fe80000100800 */
[----:B------:R-:W-:Y:S11]  /*440b0*/  STL [R1+0x3f28], R53 ;  /* 0x003f283501007387 */ /* 0x000ff60000100800 */
[----:B------:R-:W-:Y:S05]  /*440c0*/  @!UPT UIADD3 URZ, URZ, URZ, URZ ;  /* 0x0000003f3f3ff290 */ /* 0x000fea000fffe03f */
[----:B------:R-:W-:Y:S01]  /*440d0*/  STL.64 [R1+0x170], R88 ;  /* 0x0001705801007387 */ /* 0x000fe20000100a00 */
[----:B------:R-:W-:-:S03]  /*440e0*/  IMAD.MOV.U32 R57, RZ, RZ, R91 ;  /* 0x000000ffff397224 */ /* 0x000fc600078e005b */
[----:B------:R2:W-:Y:S02]  /*440f0*/  STL [R1+0x178], R90 ;  /* 0x0001785a01007387 */ /* 0x0005e40000100800 */
[C---:B--2---:R-:W-:Y:S02]  /*44100*/  HMMA.1688.F32.TF32 R88, R80.reuse, R150, R244 ;  /* 0x000000965058723c */ /* 0x044fe400000810f4 */
[----:B------:R-:W-:Y:S06]  /*44110*/  STL [R1+0x3f4c], R57 ;  /* 0x003f4c3901007387 */ /* 0x000fec0000100800 */
[C---:B------:R-:W-:Y:S11]  /*44120*/  HMMA.1688.F32.TF32 R92, R80.reuse, R66, R248 ;  /* 0x00000042505c723c */ /* 0x040ff600000810f8 */
[----:B------:R-:W-:Y:S04]  /*44130*/  @!UPT UIADD3 URZ, URZ, URZ, URZ ;  /* 0x0000003f3f3ff290 */ /* 0x000fe8000fffe03f */
[----:B------:R2:W-:Y:S01]  /*44140*/  STL.64 [R1+0x168], R90 ;  /* 0x0001685a01007387 */ /* 0x0005e20000100a00 */
[----:B------:R-:W-:Y:S02]  /*44150*/  IMAD.MOV.U32 R48, RZ, RZ, R88 ;  /* 0x000000ffff307224 */ /* 0x000fe400078e0058 */
[----:B------:R-:W-:Y:S02]  /*44160*/  IMAD.MOV.U32 R49, RZ, RZ, R89 ;  /* 0x000000ffff317224 */ /* 0x000fe400078e0059 */
[----:B--2---:R-:W-:Y:S03]  /*44170*/  HMMA.1688.F32.TF32 R88, R80, R62, R108 ;  /* 0x0000003e5058723c */ /* 0x004fe6000008106c */
[----:B------:R2:W-:Y:S04]  /*44180*/  STL.64 [R1+0x230], R92 ;  /* 0x0002305c01007387 */ /* 0x0005e80000100a00 */
[----:B------:R3:W-:Y:S11]  /*44190*/  STL.64 [R1+0x238], R94 ;  /* 0x0002385e01007387 */ /* 0x0007f60000100a00 */
[----:B------:R-:W-:Y:S05]  /*441a0*/  @!UPT UIADD3 URZ, URZ, URZ, URZ ;  /* 0x0000003f3f3ff290 */ /* 0x000fea000fffe03f */
[----:B------:R4:W-:Y:S04]  /*441b0*/  STL.64 [R1+0x220], R88 ;  /* 0x0002205801007387 */ /* 0x0009e80000100a00 */
        /* <DEDUP_REMOVED lines=40> */
[----:B------:R-:W-:Y:S01]  /*44440*/  IMAD.MOV.U32 R45, RZ, RZ, R90 ;  /* 0x000000ffff2d7224 */ /* 0x000fe200078e005a */
[----:B------:R-:W-:-:S05]  /*44450*/  MOV R44, R91 ;  /* 0x0000005b002c7202 */ /* 0x000fca0000000f00 */
[----:B------:R-:W-:Y:S04]  /*44460*/  STL [R1+0x3eb4], R44 ;  /* 0x003eb42c01007387 */ /* 0x000fe80000100800 */
[----:B------:R-:W-:Y:S01]  /*44470*/  STL [R1+0x3eb0], R45 ;  /* 0x003eb02d01007387 */ /* 0x000fe20000100800 */
[----:B----4-:R-:W-:Y:S11]  /*44480*/  HMMA.1688.F32.TF32 R88, R80, R58, R140 ;  /* 0x0000003a5058723c */ /* 0x010ff6000008108c */
[----:B------:R-:W-:Y:S11]  /*44490*/  @!UPT UIADD3 URZ, URZ, URZ, URZ ;  /* 0x0000003f3f3ff290 */ /* 0x000ff6000fffe03f */
[----:B------:R-:W-:Y:S01]  /*444a0*/  @!UPT UIADD3 URZ, URZ, URZ, URZ ;  /* 0x0000003f3f3ff290 */ /* 0x000fe2000fffe03f */
[----:B------:R-:W-:Y:S01]  /*444b0*/  STL.64 [R1+0x310], R88 ;  /* 0x0003105801007387 */ /* 0x000fe20000100a00 */
[----:B------:R-:W-:-:S03]  /*444c0*/  IMAD.MOV.U32 R41, RZ, RZ, R91 ;  /* 0x000000ffff297224 */ /* 0x000fc600078e005b */
[----:B------:R3:W-:Y:S02]  /*444d0*/  STL [R1+0x318], R90 ;  /* 0x0003185a01007387 */ /* 0x0007e40000100800 */
[C---:B---3--:R-:W-:Y:S08]  /*444e0*/  HMMA.1688.F32.TF32 R88, R80.reuse, R54, R136 ;  /* 0x000000365058723c */ /* 0x048ff00000081088 */
[C---:B--2---:R-:W-:Y:S11]  /*444f0*/  HMMA.1688.F32.TF32 R104, R80.reuse, R50, R104 ;  /* 0x000000325068723c */ /* 0x044ff60000081068 */
        /* <DEDUP_REMOVED lines=11> */
[----:B------:R-:W-:Y:S04]  /*445b0*/  STL.64 [R1+0x3d0], R104 ;  /* 0x0003d06801007387 */ /* 0x000fe80000100a00 */
[----:B------:R-:W-:Y:S01]  /*445c0*/  STL.64 [R1+0x3d8], R106 ;  /* 0x0003d86a01007387 */ /* 0x000fe20000100a00 */
[C---:B------:R-:W-:Y:S03]  /*445d0*/  HMMA.1688.F32.TF32 R96, R80.reuse, R42, R96 ;  /* 0x0000002a5060723c */ /* 0x040fe60000081060 */
[----:B------:R-:W-:Y:S04]  /*445e0*/  STL.64 [R1+0x3c0], R88 ;  /* 0x0003c05801007387 */ /* 0x000fe80000100a00 */
[----:B------:R2:W-:Y:S01]  /*445f0*/  STL.64 [R1+0x3c8], R90 ;  /* 0x0003c85a01007387 */ /* 0x0005e20000100a00 */
[C---:B------:R-:W-:Y:S08]  /*44600*/  HMMA.1688.F32.TF32 R92, R80.reuse, R38, R92 ;  /* 0x00000026505c723c */ /* 0x040ff0000008105c */
[----:B--2---:R-:W-:Y:S07]  /*44610*/  HMMA.1688.F32.TF32 R88, R80, R34, R236 ;  /* 0x000000225058723c */ /* 0x004fee00000810ec */
[----:B------:R-:W-:Y:S04]  /*44620*/  STL.64 [R1+0x480], R96 ;  /* 0x0004806001007387 */ /* 0x000fe80000100a00 */
[----:B------:R-:W-:Y:S04]  /*44630*/  STL.64 [R1+0x488], R98 ;  /* 0x0004886201007387 */ /* 0x000fe80000100a00 */
[----:B------:R-:W-:Y:S04]  /*44640*/  STL.64 [R1+0x470], R92 ;  /* 0x0004705c01007387 */ /* 0x000fe80000100a00 */
[----:B------:R2:W-:Y:S05]  /*44650*/  STL.64 [R1+0x478], R94 ;  /* 0x0004785e01007387 */ /* 0x0005ea0000100a00 */
[----:B------:R-:W-:-:S02]  /*44660*/  IMAD.MOV.U32 R13, RZ, RZ, R88 ;  /* 0x000000ffff0d7224 */ /* 0x000fc400078e0058 */
[----:B------:R-:W-:Y:S02]  /*44670*/  IMAD.MOV.U32 R12, RZ, RZ, R89 ;  /* 0x000000ffff0c7224 */ /* 0x000fe400078e0059 */
[----:B------:R-:W-:Y:S02]  /*44680*/  IMAD.MOV.U32 R17, RZ, RZ, R90 ;  /* 0x000000ffff117224 */ /* 0x000fe400078e005a */
[----:B------:R-:W-:Y:S02]  /*44690*/  IMAD.MOV.U32 R16, RZ, RZ, R91 ;  /* 0x000000ffff107224 */ /* 0x000fe400078e005b */
[C---:B------:R-:W-:Y:S08]  /*446a0*/  HMMA.1688.F32.TF32 R88, R80.reuse, R26, R248 ;  /* 0x0000001a5058723c */ /* 0x040ff000000810f8 */
[C---:B--2---:R-:W-:Y:S01]  /*446b0*/  HMMA.1688.F32.TF32 R92, R80.reuse, R30, R244 ;  /* 0x0000001e505c723c */ /* 0x044fe200000810f4 */
[----:B------:R-:W-:Y:S04]  /*446c0*/  STL [R1+0x3d3c], R13 ;  /* 0x003d3c0d01007387 */ /* 0x000fe80000100800 */
[----:B------:R-:W-:Y:S04]  /*446d0*/  STL [R1+0x3d38], R12 ;  /* 0x003d380c01007387 */ /* 0x000fe80000100800 */
[----:B------:R-:W-:Y:S04]  /*446e0*/  STL [R1+0x3d34], R17 ;  /* 0x003d341101007387 */ /* 0x000fe80000100800 */
[----:B------:R-:W-:Y:S03]  /*446f0*/  STL [R1+0x3d30], R16 ;  /* 0x003d301001007387 */ /* 0x000fe60000100800 */
[----:B------:R-:W-:Y:S01]  /*44700*/  IMAD.MOV.U32 R9, RZ, RZ, R91 ;  /* 0x000000ffff097224 */ /* 0x000fe200078e005b */
[----:B------:R-:W-:Y:S06]  /*44710*/  STL.64 [R1+0x5b0], R88 ;  /* 0x0005b05801007387 */ /* 0x000fec0000100a00 */
[----:B------:R-:W-:Y:S04]  /*44720*/  STL.64 [R1+0x510], R92 ;  /* 0x0005105c01007387 */ /* 0x000fe80000100a00 */
[----:B------:R-:W-:Y:S04]  /*44730*/  STL.64 [R1+0x518], R94 ;  /* 0x0005185e01007387 */ /* 0x000fe80000100a00 */
[----:B------:R2:W-:Y:S04]  /*44740*/  STL [R1+0x5b8], R90 ;  /* 0x0005b85a01007387 */ /* 0x0005e80000100800 */
[----:B------:R-:W-:Y:S01]  /*44750*/  STL [R1+0x3cfc], R9 ;  /* 0x003cfc0901007387 */ /* 0x000fe20000100800 */
[----:B--2---:R-:W-:Y:S03]  /*44760*/  HMMA.1688.F32.TF32 R88, R80, R22, R108 ;  /* 0x000000165058723c */ /* 0x004fe6000008106c */
        /* <DEDUP_REMOVED lines=60> */
[----:B------:R-:W1:Y:S04]  /*44b30*/  LDL.LU R244, [R1+0x2d20] ;  /* 0x002d200001f47983 */ /* 0x000e680000300800 */
[----:B------:R-:W1:Y:S04]  /*44b40*/  LDL.LU R245, [R1+0x2d24] ;  /* 0x002d240001f57983 */ /* 0x000e680000300800 */
[----:B------:R-:W1:Y:S04]  /*44b50*/  LDL.LU R246, [R1+0x2d28] ;  /* 0x002d280001f67983 */ /* 0x000e680000300800 */
[----:B------:R-:W1:Y:S04]  /*44b60*/  LDL.LU R247, [R1+0x2d2c] ;  /* 0x002d2c0001f77983 */ /* 0x000e680000300800 */
[----:B------:R-:W4:Y:S04]  /*44b70*/  LDL.LU R248, [R1+0x2cf0] ;  /* 0x002cf00001f87983 */ /* 0x000f280000300800 */
[----:B------:R-:W4:Y:S04]  /*44b80*/  LDL.LU R249, [R1+0x2cf4] ;  /* 0x002cf40001f97983 */ /* 0x000f280000300800 */
[----:B------:R-:W4:Y:S04]  /*44b90*/  LDL.LU R250, [R1+0x2cf8] ;  /* 0x002cf80001fa7983 */ /* 0x000f280000300800 */
[----:B------:R-:W4:Y:S01]  /*44ba0*/  LDL.LU R251, [R1+0x2cfc] ;  /* 0x002cfc0001fb7983 */ /* 0x000f220000300800 */
[----:B------:R-:W-:Y:S01]  /*44bb0*/  IMAD.MOV.U32 R176, RZ, RZ, R88 ;  /* 0x000000ffffb07224 */ /* 0x000fe200078e0058 */
[----:B------:R-:W-:Y:S01]  /*44bc0*/  MOV R168, R91 ;  /* 0x0000005b00a87202 */ /* 0x000fe20000000f00 */
[----:B------:R-:W-:-:S02]  /*44bd0*/  IMAD.MOV.U32 R177, RZ, RZ, R89 ;  /* 0x000000ffffb17224 */ /* 0x000fc400078e0059 */
[----:B------:R-:W-:Y:S02]  /*44be0*/  IMAD.MOV.U32 R169, RZ, RZ, R90 ;  /* 0x000000ffffa97224 */ /* 0x000fe400078e005a */
[----:B------:R-:W-:Y:S04]  /*44bf0*/  STL [R1+0x3ccc], R168 ;  /* 0x003ccca801007387 */ /* 0x000fe80000100800 */
[----:B------:R-:W-:Y:S04]  /*44c00*/  STL [R1+0x3cc8], R169 ;  /* 0x003cc8a901007387 */ /* 0x000fe80000100800 */
[----:B------:R-:W-:Y:S04]  /*44c10*/  STL [R1+0x3cc4], R177 ;  /* 0x003cc4b101007387 */ /* 0x000fe80000100800 */
[----:B------:R-:W-:Y:S01]  /*44c20*/  STL [R1+0x3cc0], R176 ;  /* 0x003cc0b001007387 */ /* 0x000fe20000100800 */
[C---:B--2---:R-:W-:Y:S11]  /*44c30*/  HMMA.1688.F32.TF32 R88, R80.reuse, R18, R220 ;  /* 0x000000125058723c */ /* 0x044ff600000810dc */
[----:B------:R-:W-:Y:S11]  /*44c40*/  @!UPT UIADD3 URZ, URZ, URZ, URZ ;  /* 0x0000003f3f3ff290 */ /* 0x000ff6000fffe03f */
[----:B------:R-:W-:Y:S02]  /*44c50*/  @!UPT UIADD3 URZ, URZ, URZ, URZ ;  /* 0x0000003f3f3ff290 */ /* 0x000fe4000fffe03f */
[----:B------:R-:W-:Y:S02]  /*44c60*/  IMAD.MOV.U32 R193, RZ, RZ, R88 ;  /* 0x000000ffffc17224 */ /* 0x000fe400078e0058 */
[----:B------:R-:W-:Y:S02]  /*44c70*/  IMAD.MOV.U32 R192, RZ, RZ, R89 ;  /* 0x000000ffffc07224 */ /* 0x000fe400078e0059 */
[----:B------:R-:W-:Y:S01]  /*44c80*/  IMAD.MOV.U32 R185, RZ, RZ, R90 ;  /* 0x000000ffffb97224 */ /* 0x000fe200078e005a */
[----:B---3--:R-:W-:Y:S01]  /*44c90*/  HMMA.1688.F32.TF32 R216, R80, R194, R216 ;  /* 0x000000c250d8723c */ /* 0x008fe200000810d8 */
[----:B------:R-:W-:-:S07]  /*44ca0*/  IMAD.MOV.U32 R184, RZ, RZ, R91 ;  /* 0x000000ffffb87224 */ /* 0x000fce00078e005b */
[C---:B------:R-:W-:Y:S08]  /*44cb0*/  HMMA.1688.F32.TF32 R88, R80.reuse, R186, R208 ;  /* 0x000000ba5058723c */ /* 0x040ff000000810d0 */
[C---:B----4-:R-:W-:Y:S01]  /*44cc0*/  HMMA.1688.F32.TF32 R212, R80.reuse, R190, R212 ;  /* 0x000000be50d4723c */ /* 0x050fe200000810d4 */
        /* <DEDUP_REMOVED lines=36> */
[----:B------:R-:W-:Y:S07]  /*44f10*/  HMMA.1688.F32.TF32 R80, R80, R6, R112 ;  /* 0x000000065050723c */ /* 0x000fee0000081070 */
[----:B------:R-:W-:Y:S04]  /*44f20*/  STL.64 [R1+0x1930], R88 ;  /* 0x0019305801007387 */ /* 0x000fe80000100a00 */
[----:B------:R1:W-:Y:S02]  /*44f30*/  STL.64 [R1+0x1938], R90 ;  /* 0x0019385a01007387 */ /* 0x0003e40000100a00 */
[C---:B-1----:R-:W-:Y:S02]  /*44f40*/  HMMA.1688.F32.TF32 R88, R84.reuse, R78, R244 ;  /* 0x0000004e5458723c */ /* 0x042fe400000810f4 */
[----:B------:R-:W-:Y:S04]  /*44f50*/  STL.64 [R1+0x1920], R92 ;  /* 0x0019205c01007387 */ /* 0x000fe80000100a00 */
[----:B------:R1:W-:Y:S04]  /*44f60*/  STL.64 [R1+0x1928], R94 ;  /* 0x0019285e01007387 */ /* 0x0003e80000100a00 */
[----:B------:R-:W-:Y:S04]  /*44f70*/  STL.64 [R1+0x1910], R80 ;  /* 0x0019105001007387 */ /* 0x000fe80000100a00 */
[----:B------:R-:W-:Y:S01]  /*44f80*/  STL.64 [R1+0x1918], R82 ;  /* 0x0019185201007387 */ /* 0x000fe20000100a00 */
[----:B-1----:R-:W-:Y:S03]  /*44f90*/  HMMA.1688.F32.TF32 R92, R84, R70, R248 ;  /* 0x00000046545c723c */ /* 0x002fe600000810f8 */
[----:B------:R-:W-:Y:S04]  /*44fa0*/  LDS R80, [R3+0x4700] ;  /* 0x0047000003507984 */ /* 0x000fe80000000800 */
[----:B------:R-:W-:Y:S02]  /*44fb0*/  LDS R82, [R3+0x6700] ;  /* 0x0067000003527984 */ /* 0x000fe40000000800 */
[----:B------:R-:W-:-:S02]  /*44fc0*/  IMAD.MOV.U32 R61, RZ, RZ, R90 ;  /* 0x000000ffff3d7224 */ /* 0x000fc400078e005a */
[----:B------:R1:W-:Y:S01]  /*44fd0*/  STL.64 [R1+0x10], R88 ;  /* 0x0000105801007387 */ /* 0x0003e20000100a00 */
[----:B------:R-:W-:-:S03]  /*44fe0*/  IMAD.MOV.U32 R60, RZ, RZ, R91 ;  /* 0x000000ffff3c7224 */ /* 0x000fc600078e005b */
[----:B------:R-:W-:Y:S04]  /*44ff0*/  LDS R81, [R240+0x4700] ;  /* 0x00470000f0517984 */ /* 0x000fe80000000800 */
[----:B------:R-:W2:Y:S01]  /*45000*/  LDS R83, [R240+0x6700] ;  /* 0x00670000f0537984 */ /* 0x000ea20000000800 */
[----:B-1----:R-:W-:Y:S03]  /*45010*/  HMMA.1688.F32.TF32 R88, R84, R146, R108 ;  /* 0x000000925458723c */ /* 0x002fe6000008106c */
[----:B------:R-:W-:Y:S04]  /*45020*/  STL [R1+0x3f84], R61 ;  /* 0x003f843d01007387 */ /* 0x000fe80000100800 */
[----:B------:R-:W-:Y:S04]  /*45030*/  STL [R1+0x3f80], R60 ;  /* 0x003f803c01007387 */ /* 0x000fe80000100800 */
[----:B------:R1:W-:Y:S04]  /*45040*/  STL.64 [R1+0x90], R92 ;  /* 0x0000905c01007387 */ /* 0x0003e80000100a00 */
[----:B------:R3:W-:Y:S08]  /*45050*/  STL.64 [R1+0x98], R94 ;  /* 0x0000985e01007387 */ /* 0x0007f00000100a00 */
        /* <DEDUP_REMOVED lines=35> */
[----:B---3--:R-:W3:Y:S04]  /*45290*/  LDL.LU R94, [R1+0x2a78] ;  /* 0x002a7800015e7983 */ /* 0x008ee80000300800 */
        /* <DEDUP_REMOVED lines=9> */
[----:B----4-:R-:W-:Y:S11]  /*45330*/  HMMA.1688.F32.TF32 R88, R84, R74, R108 ;  /* 0x0000004a5458723c */ /* 0x010ff6000008106c */
[----:B------:R-:W-:Y:S11]  /*45340*/  @!UPT UIADD3 URZ, URZ, URZ, URZ ;  /* 0x0000003f3f3ff290 */ /* 0x000ff6000fffe03f */
[----:B------:R-:W-:Y:S01]  /*45350*/  @!UPT UIADD3 URZ, URZ, URZ, URZ ;  /* 0x0000003f3f3ff290 */ /* 0x000fe2000fffe03f */
[----:B------:R-:W-:Y:S04]  /*45360*/  STL [R1+0x150], R88 ;  /* 0x0001505801007387 */ /* 0x000fe80000100800 */
[----:B------:R2:W-:Y:S04]  /*45370*/  STL [R1+0x15c], R91 ;  /* 0x00015c5b01007387 */ /* 0x0005e80000100800 */
[----:B------:R-:W4:Y:S04]  /*45380*/  LDL.LU R108, [R1+0x2790] ;  /* 0x00279000016c7983 */ /* 0x000f280000300800 */
[----:B------:R-:W4:Y:S04]  /*45390*/  LDL.LU R109, [R1+0x2794] ;  /* 0x00279400016d7983 */ /* 0x000f280000300800 */
[----:B------:R-:W4:Y:S04]  /*453a0*/  LDL.LU R110, [R1+0x2798] ;  /* 0x00279800016e7983 */ /* 0x000f280000300800 */
[----:B------:R-:W4:Y:S01]  /*453b0*/  LDL.LU R111, [R1+0x279c] ;  /* 0x00279c00016f7983 */ /* 0x000f220000300800 */
[----:B------:R-:W-:-:S02]  /*453c0*/  IMAD.MOV.U32 R57, RZ, RZ, R89 ;  /* 0x000000ffff397224 */ /* 0x000fc400078e0059 */
[----:B------:R-:W-:Y:S02]  /*453d0*/  IMAD.MOV.U32 R56, RZ, RZ, R90 ;  /* 0x000000ffff387224 */ /* 0x000fe400078e005a */
[C---:B--2---:R-:W-:Y:S03]  /*453e0*/  HMMA.1688.F32.TF32 R88, R84.reuse, R150, R140 ;  /* 0x000000965458723c */ /* 0x044fe6000008108c */
[----:B------:R-:W-:Y:S04]  /*453f0*/  STL [R1+0x3f7c], R56 ;  /* 0x003f7c3801007387 */ /* 0x000fe80000100800 */
[----:B------:R-:W-:Y:S01]  /*45400*/  STL [R1+0x3f78], R57 ;  /* 0x003f783901007387 */ /* 0x000fe20000100800 */
[C---:B------:R-:W-:Y:S08]  /*45410*/  HMMA.1688.F32.TF32 R112, R84.reuse, R66, R136 ;  /* 0x000000425470723c */ /* 0x040ff00000081088 */
[C---:B------:R-:W-:Y:S07]  /*45420*/  HMMA.1688.F32.TF32 R104, R84.reuse, R62, R104 ;  /* 0x0000003e5468723c */ /* 0x040fee0000081068 */
[----:B------:R-:W-:Y:S04]  /*45430*/  STL.64 [R1+0x140], R88 ;  /* 0x0001405801007387 */ /* 0x000fe80000100a00 */
[----:B------:R1:W-:Y:S02]  /*45440*/  STL.64 [R1+0x148], R90 ;  /* 0x0001485a01007387 */ /* 0x0003e40000100a00 */
[----:B-1----:R-:W-:Y:S02]  /*45450*/  HMMA.1688.F32.TF32 R88, R84, R58, R100 ;  /* 0x0000003a5458723c */ /* 0x002fe40000081064 */
[----:B------:R-:W-:Y:S04]  /*45460*/  STL.64 [R1+0x210], R112 ;  /* 0x0002107001007387 */ /* 0x000fe80000100a00 */
[----:B------:R-:W-:Y:S04]  /*45470*/  STL.64 [R1+0x218], R114 ;  /* 0x0002187201007387 */ /* 0x000fe80000100a00 */
[----:B------:R-:W-:Y:S04]  /*45480*/  STL.64 [R1+0x200], R104 ;  /* 0x0002006801007387 */ /* 0x000fe80000100a00 */
[----:B------:R-:W-:Y:S09]  /*45490*/  STL.64 [R1+0x208], R106 ;  /* 0x0002086a01007387 */ /* 0x000ff20000100a00 */
[----:B------:R-:W-:Y:S01]  /*454a0*/  STL [R1+0x2d0], R88 ;  /* 0x0002d05801007387 */ /* 0x000fe20000100800 */
[----:B------:R-:W-:-:S02]  /*454b0*/  IMAD.MOV.U32 R41, RZ, RZ, R89 ;  /* 0x000000ffff297224 */ /* 0x000fc400078e0059 */
[----:B------:R-:W-:Y:S01]  /*454c0*/  IMAD.MOV.U32 R40, RZ, RZ, R90 ;  /* 0x000000ffff287224 */ /* 0x000fe200078e005a */
[----:B------:R1:W-:Y:S02]  /*454d0*/  STL [R1+0x2dc], R91 ;  /* 0x0002dc5b01007387 */ /* 0x0003e40000100800 */
[C---:B-1----:R-:W-:Y:S02]  /*454e0*/  HMMA.1688.F32.TF32 R88, R84.reuse, R54, R96 ;  /* 0x000000365458723c */ /* 0x042fe40000081060 */
[----:B------:R-:W-:Y:S04]  /*454f0*/  STL [R1+0x3ebc], R40 ;  /* 0x003ebc2801007387 */ /* 0x000fe80000100800 */
[----:B------:R-:W-:Y:S11]  /*45500*/  STL [R1+0x3eb8], R41 ;  /* 0x003eb82901007387 */ /* 0x000ff60000100800 */
[----:B------:R-:W-:Y:S07]  /*45510*/  @!UPT UIADD3 URZ, URZ, URZ, URZ ;  /* 0x0000003f3f3ff290 */ /* 0x000fee000fffe03f */
[----:B------:R-:W-:Y:S01]  /*45520*/  IMAD.MOV.U32 R24, RZ, RZ, R88 ;  /* 0x000000ffff187224 */ /* 0x000fe200078e0058 */
[----:B------:R-:W-:Y:S01]  /*45530*/  MOV R28, R89 ;  /* 0x00000059001c7202 */ /* 0x000fe20000000f00 */
[----:B------:R-:W-:Y:S02]  /*45540*/  IMAD.MOV.U32 R29, RZ, RZ, R90 ;  /* 0x000000ffff1d7224 */ /* 0x000fe400078e005a */
[----:B------:R-:W-:Y:S02]  /*45550*/  IMAD.MOV.U32 R25, RZ, RZ, R91 ;  /* 0x000000ffff197224 */ /* 0x000fe400078e005b */
[C---:B---3--:R-:W-:Y:S01]  /*45560*/  HMMA.1688.F32.TF32 R88, R84.reuse, R50, R92 ;  /* 0x000000325458723c */ /* 0x048fe2000008105c */
[----:B------:R-:W-:Y:S04]  /*45570*/  STL [R1+0x3e48], R28 ;  /* 0x003e481c01007387 */ /* 0x000fe80000100800 */
[----:B------:R-:W-:Y:S03]  /*45580*/  STL [R1+0x3e44], R24 ;  /* 0x003e441801007387 */ /* 0x000fe60000100800 */
[C---:B------:R-:W-:Y:S01]  /*45590*/  HMMA.1688.F32.TF32 R96, R84.reuse, R46, R236 ;  /* 0x0000002e5460723c */ /* 0x040fe200000810ec */
[----:B------:R-:W-:Y:S04]  /*455a0*/  STL [R1+0x3e30], R29 ;  /* 0x003e301d01007387 */ /* 0x000fe80000100800 */
[----:B------:R-:W-:Y:S03]  /*455b0*/  STL [R1+0x3e2c], R25 ;  /* 0x003e2c1901007387 */ /* 0x000fe60000100800 */
[C---:B------:R-:W-:Y:S07]  /*455c0*/  HMMA.1688.F32.TF32 R92, R84.reuse, R42, R244 ;  /* 0x0000002a545c723c */ /* 0x040fee00000810f4 */
[----:B------:R-:W-:Y:S04]  /*455d0*/  STL.64 [R1+0x360], R88 ;  /* 0x0003605801007387 */ /* 0x000fe80000100a00 */
[----:B------:R1:W-:Y:S02]  /*455e0*/  STL.64 [R1+0x368], R90 ;  /* 0x0003685a01007387 */ /* 0x0003e40000100a00 */
[C---:B-1----:R-:W-:Y:S02]  /*455f0*/  HMMA.1688.F32.TF32 R88, R84.reuse, R38, R248 ;  /* 0x000000265458723c */ /* 0x042fe400000810f8 */
[----:B------:R-:W-:Y:S04]  /*45600*/  STL.64 [R1+0x350], R96 ;  /* 0x0003506001007387 */ /* 0x000fe80000100a00 */
[----:B------:R-:W-:Y:S04]  /*45610*/  STL.64 [R1+0x358], R98 ;  /* 0x0003586201007387 */ /* 0x000fe80000100a00 */
[----:B------:R-:W2:Y:S04]  /*45620*/  LDL.LU R104, [R1+0x2640] ;  /* 0x0026400001687983 */ /* 0x000ea80000300800 */
[----:B------:R-:W-:Y:S04]  /*45630*/  STL.64 [R1+0x3f0], R92 ;  /* 0x0003f05c01007387 */ /* 0x000fe80000100a00 */
[----:B------:R-:W-:Y:S05]  /*45640*/  STL.64 [R1+0x3f8], R94 ;  /* 0x0003f85e01007387 */ /* 0x000fea0000100a00 */
[----:B------:R-:W-:Y:S04]  /*45650*/  STL.64 [R1+0x3e0], R88 ;  /* 0x0003e05801007387 */ /* 0x000fe80000100a00 */
[----:B------:R4:W-:Y:S04]  /*45660*/  STL.64 [R1+0x3e8], R90 ;  /* 0x0003e85a01007387 */ /* 0x0009e80000100a00 */
[----:B------:R-:W2:Y:S04]  /*45670*/  LDL.LU R105, [R1+0x2644] ;  /* 0x0026440001697983 */ /* 0x000ea80000300800 */
[----:B------:R-:W2:Y:S04]  /*45680*/  LDL.LU R106, [R1+0x2648] ;  /* 0x00264800016a7983 */ /* 0x000ea80000300800 */
[----:B------:R-:W2:Y:S04]  /*45690*/  LDL.LU R107, [R1+0x264c] ;  /* 0x00264c00016b7983 */ /* 0x000ea80000300800 */
[----:B------:R-:W3:Y:S04]  /*456a0*/  LDL.LU R100, [R1+0x25a0] ;  /* 0x0025a00001647983 */ /* 0x000ee80000300800 */
[----:B------:R-:W3:Y:S04]  /*456b0*/  LDL.LU R101, [R1+0x25a4] ;  /* 0x0025a40001657983 */ /* 0x000ee80000300800 */
[----:B------:R-:W3:Y:S04]  /*456c0*/  LDL.LU R102, [R1+0x25a8] ;  /* 0x0025a80001667983 */ /* 0x000ee80000300800 */
[----:B------:R-:W3:Y:S01]  /*456d0*/  LDL.LU R103, [R1+0x25ac] ;  /* 0x0025ac0001677983 */ /* 0x000ee20000300800 */
[----:B----4-:R-:W-:Y:S11]  /*456e0*/  HMMA.1688.F32.TF32 R88, R84, R34, R108 ;  /* 0x000000225458723c */ /* 0x010ff6000008106c */
[----:B------:R-:W-:Y:S11]  /*456f0*/  @!UPT UIADD3 URZ, URZ, URZ, URZ ;  /* 0x0000003f3f3ff290 */ /* 0x000ff6000fffe03f */
[----:B------:R-:W-:Y:S01]  /*45700*/  @!UPT UIADD3 URZ, URZ, URZ, URZ ;  /* 0x0000003f3f3ff290 */ /* 0x000fe2000fffe03f */
        /* <DEDUP_REMOVED lines=22> */
[----:B------:R-:W-:-:S05]  /*45870*/  IMAD.MOV.U32 R16, RZ, RZ, R89 ;  /* 0x000000ffff107224 */ /* 0x000fca00078e0059 */
[----:B------:R-:W-:Y:S04]  /*45880*/  STL [R1+0x3d9c], R16 ;  /* 0x003d9c1001007387 */ /* 0x000fe80000100800 */
[----:B------:R-:W-:Y:S01]  /*45890*/  STL [R1+0x3d98], R17 ;  /* 0x003d981101007387 */ /* 0x000fe20000100800 */
[----:B--2---:R-:W-:Y:S11]  /*458a0*/  HMMA.1688.F32.TF32 R88, R84, R30, R104 ;  /* 0x0000001e5458723c */ /* 0x004ff60000081068 */
[----:B------:R-:W-:Y:S11]  /*458b0*/  @!UPT UIADD3 URZ, URZ, URZ, URZ ;  /* 0x0000003f3f3ff290 */ /* 0x000ff6000fffe03f */
[----:B------:R-:W-:Y:S01]  /*458c0*/  @!UPT UIADD3 URZ, URZ, URZ, URZ ;  /* 0x0000003f3f3ff290 */ /* 0x000fe2000fffe03f */
[----:B------:R-:W-:Y:S01]  /*458d0*/  STL.64 [R1+0x4a0], R88 ;  /* 0x0004a05801007387 */ /* 0x000fe20000100a00 */
[----:B------:R-:W-:-:S03]  /*458e0*/  IMAD.MOV.U32 R184, RZ, RZ, R91 ;  /* 0x000000ffffb87224 */ /* 0x000fc600078e005b */
[----:B------:R3:W-:Y:S02]  /*458f0*/  STL [R1+0x4a8], R90 ;  /* 0x0004a85a01007387 */ /* 0x0007e40000100800 */
[C---:B---3--:R-:W-:Y:S02]  /*45900*/  HMMA.1688.F32.TF32 R88, R84.reuse, R26, R100 ;  /* 0x0000001a5458723c */ /* 0x048fe40000081064 */
[----:B------:R-:W-:Y:S11]  /*45910*/  STL [R1+0x3d40], R184 ;  /* 0x003d40b801007387 */ /* 0x000ff60000100800 */
[----:B------:R-:W-:Y:S10]  /*45920*/  @!UPT UIADD3 URZ, URZ, URZ, URZ ;  /* 0x0000003f3f3ff290 */ /* 0x000ff4000fffe03f */
[----:B------:R-:W-:Y:S01]  /*45930*/  STL [R1+0x550], R88 ;  /* 0x0005505801007387 */ /* 0x000fe20000100800 */
[----:B------:R-:W-:Y:S02]  /*45940*/  IMAD.MOV.U32 R9, RZ, RZ, R89 ;  /* 0x000000ffff097224 */ /* 0x000fe400078e0059 */
[----:B------:R-:W-:Y:S01]  /*45950*/  IMAD.MOV.U32 R8, RZ, RZ, R90 ;  /* 0x000000ffff087224 */ /* 0x000fe200078e005a */
[----:B------:R4:W-:Y:S01]  /*45960*/  STL [R1+0x55c], R91 ;  /* 0x00055c5b01007387 */ /* 0x0009e20000100800 */
[----:B------:R-:W-:Y:S02]  /*45970*/  IMAD.MOV.U32 R248, RZ, RZ, R252 ;  /* 0x000000fffff87224 */ /* 0x000fe400078e00fc */
[----:B------:R-:W-:Y:S02]  /*45980*/  IMAD.MOV.U32 R249, RZ, RZ, R243 ;  /* 0x000000fffff97224 */ /* 0x000fe400078e00f3 */
[----:B------:R-:W-:Y:S02]  /*45990*/  IMAD.MOV.U32 R250, RZ, RZ, R242 ;  /* 0x000000fffffa7224 */ /* 0x000fe400078e00f2 */
[----:B------:R-:W-:Y:S01]  /*459a0*/  IMAD.MOV.U32 R251, RZ, RZ, R2 ;  /* 0x000000fffffb7224 */ /* 0x000fe200078e0002 */
[----:B------:R-:W-:Y:S04]  /*459b0*/  STL [R1+0x3da0], R8 ;  /* 0x003da00801007387 */ /* 0x000fe80000100800 */
[----:B------:R-:W-:Y:S01]  /*459c0*/  STL [R1+0x3d44], R9 ;  /* 0x003d440901007387 */ /* 0x000fe20000100800 */
[C---:B----4-:R-:W-:Y:S11]  /*459d0*/  HMMA.1688.F32.TF32 R88, R84.reuse, R22, R96 ;  /* 0x000000165458723c */ /* 0x050ff60000081060 */
[----:B------:R-:W-:Y:S11]  /*459e0*/  @!UPT UIADD3 URZ, URZ, URZ, URZ ;  /* 0x0000003f3f3ff290 */ /* 0x000ff6000fffe03f */
[----:B------:R-:W-:Y:S02]  /*459f0*/  @!UPT UIADD3 URZ, URZ, URZ, URZ ;  /* 0x0000003f3f3ff290 */ /* 0x000fe4000fffe03f */
[----:B------:R-:W-:Y:S01]  /*45a00*/  IMAD.MOV.U32 R173, RZ, RZ, R88 ;  /* 0x000000ffffad7224 */ /* 0x000fe200078e0058 */
[----:B------:R-:W-:Y:S01]  /*45a10*/  MOV R181, R90 ;  /* 0x0000005a00b57202 */ /* 0x000fe20000000f00 */
[----:B------:R-:W-:Y:S02]  /*45a20*/  IMAD.MOV.U32 R172, RZ, RZ, R89 ;  /* 0x000000ffffac7224 */ /* 0x000fe400078e0059 */
[----:B------:R-:W-:Y:S02]  /*45a30*/  IMAD.MOV.U32 R180, RZ, RZ, R91 ;  /* 0x000000ffffb47224 */ /* 0x000fe400078e005b */
[C---:B------:R-:W-:Y:S03]  /*45a40*/  HMMA.1688.F32.TF32 R88, R84.reuse, R18, R92 ;  /* 0x000000125458723c */ /* 0x040fe6000008105c */
[----:B------:R-:W-:Y:S04]  /*45a50*/  STL [R1+0x3de8], R180 ;  /* 0x003de8b401007387 */ /* 0x000fe80000100800 */
[----:B------:R-:W-:Y:S11]  /*45a60*/  STL [R1+0x3db8], R181 ;  /* 0x003db8b501007387 */ /* 0x000ff60000100800 */
[----:B------:R-:W-:Y:S06]  /*45a70*/  @!UPT UIADD3 URZ, URZ, URZ, URZ ;  /* 0x0000003f3f3ff290 */ /* 0x000fec000fffe03f */
[----:B------:R-:W-:Y:S02]  /*45a80*/  IMAD.MOV.U32 R252, RZ, RZ, R88 ;  /* 0x000000fffffc7224 */ /* 0x000fe400078e0058 */
[----:B------:R-:W-:Y:S02]  /*45a90*/  IMAD.MOV.U32 R243, RZ, RZ, R89 ;  /* 0x000000fffff37224 */ /* 0x000fe400078e0059 */
[----:B------:R-:W-:Y:S02]  /*45aa0*/  IMAD.MOV.U32 R242, RZ, RZ, R90 ;  /* 0x000000fffff27224 */ /* 0x000fe400078e005a */
[----:B------:R-:W-:Y:S02]  /*45ab0*/  IMAD.MOV.U32 R2, RZ, RZ, R91 ;  /* 0x000000ffff027224 */ /* 0x000fe400078e005b */
[C---:B------:R-:W-:Y:S01]  /*45ac0*/  HMMA.1688.F32.TF32 R88, R84.reuse, R194, R236 ;  /* 0x000000c25458723c */ /* 0x040fe200000810ec */
[----:B------:R-:W-:Y:S04]  /*45ad0*/  STL [R1+0x3db4], R172 ;  /* 0x003db4ac01007387 */ /* 0x000fe80000100800 */
[----:B------:R-:W-:Y:S03]  /*45ae0*/  STL [R1+0x3db0], R173 ;  /* 0x003db0ad01007387 */ /* 0x000fe60000100800 */
[C---:B------:R-:W-:Y:S01]  /*45af0*/  HMMA.1688.F32.TF32 R96, R84.reuse, R190, R244 ;  /* 0x000000be5460723c */ /* 0x040fe200000810f4 */
[----:B------:R-:W-:Y:S04]  /*45b00*/  STL [R1+0x3df8], R2 ;  /* 0x003df80201007387 */ /* 0x000fe80000100800 */
[----:B------:R-:W-:Y:S04]  /*45b10*/  STL [R1+0x3df4], R242 ;  /* 0x003df4f201007387 */ /* 0x000fe80000100800 */
[----:B------:R-:W-:Y:S01]  /*45b20*/  STL [R1+0x3df0], R243 ;  /* 0x003df0f301007387 */ /* 0x000fe20000100800 */
[C---:B------:R-:W-:Y:S03]  /*45b30*/  HMMA.1688.F32.TF32 R92, R84.reuse, R186, R248 ;  /* 0x000000ba545c723c */ /* 0x040fe600000810f8 */
[----:B------:R-:W-:Y:S04]  /*45b40*/  STL [R1+0x3dec], R252 ;  /* 0x003decfc01007387 */ /* 0x000fe80000100800 */
        /* <DEDUP_REMOVED lines=69> */
[C---:B---3--:R-:W-:Y:S08]  /*45fa0*/  HMMA.1688.F32.TF32 R104, R84.reuse, R10, R104 ;  /* 0x0000000a5468723c */ /* 0x048ff00000081068 */
[C---:B------:R-:W-:Y:S01]  /*45fb0*/  HMMA.1688.F32.TF32 R88, R84.reuse, R178, R248 ;  /* 0x000000b25458723c */ /* 0x040fe200000810f8 */
[----:B------:R-:W3:Y:S11]  /*45fc0*/  LDL.LU R248, [R1+0x2c90] ;  /* 0x002c900001f87983 */ /* 0x000ef60000300800 */
[----:B------:R-:W-:Y:S11]  /*45fd0*/  @!UPT UIADD3 URZ, URZ, URZ, URZ ;  /* 0x0000003f3f3ff290 */ /* 0x000ff6000fffe03f */
[----:B------:R-:W-:Y:S04]  /*45fe0*/  STL.64 [R1+0x18c0], R88 ;  /* 0x0018c05801007387 */ /* 0x000fe80000100a00 */
[----:B------:R1:W-:Y:S01]  /*45ff0*/  STL.64 [R1+0x18c8], R90 ;  /* 0x0018c85a01007387 */ /* 0x0003e20000100a00 */
[C---:B------:R-:W-:Y:S03]  /*46000*/  HMMA.1688.F32.TF32 R112, R84.reuse, R166, R204 ;  /* 0x000000a65470723c */ /* 0x040fe600000810cc */
[----:B------:R-:W3:Y:S04]  /*46010*/  LDL.LU R249, [R1+0x2c94] ;  /* 0x002c940001f97983 */ /* 0x000ee80000300800 */
[----:B------:R-:W3:Y:S01]  /*46020*/  LDL.LU R250, [R1+0x2c98] ;  /* 0x002c980001fa7983 */ /* 0x000ee20000300800 */
[C---:B-1----:R-:W-:Y:S03]  /*46030*/  HMMA.1688.F32.TF32 R88, R84.reuse, R174, R212 ;  /* 0x000000ae5458723c */ /* 0x042fe600000810d4 */
[----:B------:R-:W3:Y:S05]  /*46040*/  LDL.LU R251, [R1+0x2c9c] ;  /* 0x002c9c0001fb7983 */ /* 0x000eea0000300800 */
[C---:B------:R-:W-:Y:S11]  /*46050*/  HMMA.1688.F32.TF32 R208, R84.reuse, R170, R208 ;  /* 0x000000aa54d0723c */ /* 0x040ff600000810d0 */
[----:B------:R-:W-:Y:S04]  /*46060*/  @!UPT UIADD3 URZ, URZ, URZ, URZ ;  /* 0x0000003f3f3ff290 */ /* 0x000fe8000fffe03f */
        /* <DEDUP_REMOVED lines=11> */
[C---:B-1----:R-:W-:Y:S08]  /*46120*/  HMMA.1688.F32.TF32 R88, R84.reuse, R14, R136 ;  /* 0x0000000e5458723c */ /* 0x042ff00000081088 */
        /* <DEDUP_REMOVED lines=10> */
[----:B------:R4:W-:Y:S02]  /*461d0*/  STL.64 [R1+0x1818], R86 ;  /* 0x0018185601007387 */ /* 0x0009e40000100a00 */
[C---:B----4-:R-:W-:Y:S08]  /*461e0*/  HMMA.1688.F32.TF32 R84, R80.reuse, R70, R92 ;  /* 0x000000465054723c */ /* 0x050ff0000008105c */
[----:B--2---:R-:W-:Y:S01]  /*461f0*/  HMMA.1688.F32.TF32 R88, R80, R78, R96 ;  /* 0x0000004e5058723c */ /* 0x004fe20000081060 */
[----:B------:R-:W-:Y:S04]  /*46200*/  LDS R96, [R3+0x4780] ;  /* 0x0047800003607984 */ /* 0x000fe80000000800 */
[----:B------:R-:W-:Y:S04]  /*46210*/  LDS R98, [R3+0x6780] ;  /* 0x0067800003627984 */ /* 0x000fe80000000800 */
[----:B------:R-:W-:Y:S04]  /*46220*/  LDS R97, [R240+0x4780] ;  /* 0x00478000f0617984 */ /* 0x000fe80000000800 */
[----:B------:R-:W1:Y:S03]  /*46230*/  LDS R99, [R240+0x6780] ;  /* 0x00678000f0637984 */ /* 0x000e660000000800 */
[----:B------:R-:W-:Y:S01]  /*46240*/  IMAD.MOV.U32 R65, RZ, RZ, R85 ;  /* 0x000000ffff417224 */ /* 0x000fe200078e0055 */
[----:B------:R-:W-:Y:S01]  /*46250*/  STL [R1+0x70], R84 ;  /* 0x0000705401007387 */ /* 0x000fe20000100800 */
[----:B------:R-:W-:-:S03]  /*46260*/  IMAD.MOV.U32 R64, RZ, RZ, R86 ;  /* 0x000000ffff407224 */ /* 0x000fc600078e0056 */
[----:B------:R2:W-:Y:S02]  /*46270*/  STL [R1+0x7c], R87 ;  /* 0x00007c5701007387 */ /* 0x0005e40000100800 */
[C---:B--2---:R-:W-:Y:S01]  /*46280*/  HMMA.1688.F32.TF32 R84, R80.reuse, R146, R236 ;  /* 0x000000925054723c */ /* 0x044fe200000810ec */
[----:B------:R-:W-:Y:S02]  /*46290*/  IMAD.MOV.U32 R61, RZ, RZ, R88 ;  /* 0x000000ffff3d7224 */ /* 0x000fe400078e0058 */
[----:B------:R-:W-:Y:S02]  /*462a0*/  IMAD.MOV.U32 R60, RZ, RZ, R89 ;  /* 0x000000ffff3c7224 */ /* 0x000fe400078e0059 */
[----:B------:R-:W-:Y:S02]  /*462b0*/  IMAD.MOV.U32 R56, RZ, RZ, R90 ;  /* 0x000000ffff387224 */ /* 0x000fe400078e005a */
[----:B------:R-:W-:Y:S02]  /*462c0*/  IMAD.MOV.U32 R57, RZ, RZ, R91 ;  /* 0x000000ffff397224 */ /* 0x000fe400078e005b */
[C---:B------:R-:W-:Y:S11]  /*462d0*/  HMMA.1688.F32.TF32 R88, R80.reuse, R74, R244 ;  /* 0x0000004a5058723c */ /* 0x040ff600000810f4 */
[----:B------:R-:W-:Y:S03]  /*462e0*/  @!UPT UIADD3 URZ, URZ, URZ, URZ ;  /* 0x0000003f3f3ff290 */ /* 0x000fe6000fffe03f */
[----:B------:R2:W-:Y:S01]  /*462f0*/  STL.64 [R1+0x68], R86 ;  /* 0x0000685601007387 */ /* 0x0005e20000100a00 */
[----:B------:R-:W-:Y:S02]  /*46300*/  IMAD.MOV.U32 R52, RZ, RZ, R84 ;  /* 0x000000ffff347224 */ /* 0x000fe400078e0054 */
[----:B------:R-:W-:Y:S02]  /*46310*/  IMAD.MOV.U32 R53, RZ, RZ, R85 ;  /* 0x000000ffff357224 */ /* 0x000fe400078e0055 */
[C---:B--2---:R-:W-:Y:S01]  /*46320*/  HMMA.1688.F32.TF32 R84, R80.reuse, R150, R108 ;  /* 0x000000965054723c */ /* 0x044fe2000008106c */
[----:B------:R-:W2:Y:S04]  /*46330*/  LDL.LU R108, [R1+0x2c50] ;  /* 0x002c5000016c7983 */ /* 0x000ea80000300800 */
[----:B------:R-:W-:Y:S04]  /*46340*/  STL.64 [R1+0x130], R88 ;  /* 0x0001305801007387 */ /* 0x000fe80000100a00 */
[----:B------:R-:W-:Y:S11]  /*46350*/  STL.64 [R1+0x138], R90 ;  /* 0x0001385a01007387 */ /* 0x000ff60000100a00 */
[----:B------:R-:W-:Y:S03]  /*46360*/  @!UPT UIADD3 URZ, URZ, URZ, URZ ;  /* 0x0000003f3f3ff290 */ /* 0x000fe6000fffe03f */
[----:B------:R-:W-:Y:S04]  /*46370*/  STL.64 [R1+0x120], R84 ;  /* 0x0001205401007387 */ /* 0x000fe80000100a00 */
        /* <DEDUP_REMOVED lines=28> */
[----:B---3--:R-:W-:Y:S03]  /*46540*/  HMMA.1688.F32.TF32 R84, R80, R66, R248 ;  /* 0x000000425054723c */ /* 0x008fe600000810f8 */
[----:B------:R-:W3:Y:S04]  /*46550*/  LDL.LU R248, [R1+0x2990] ;  /* 0x0029900001f87983 */ /* 0x000ee80000300800 */
[----:B------:R-:W3:Y:S04]  /*46560*/  LDL.LU R249, [R1+0x2994] ;  /* 0x0029940001f97983 */ /* 0x000ee80000300800 */
[----:B------:R-:W3:Y:S04]  /*46570*/  LDL.LU R250, [R1+0x2998] ;  /* 0x0029980001fa7983 */ /* 0x000ee80000300800 */
[----:B------:R-:W3:Y:S09]  /*46580*/  LDL.LU R251, [R1+0x299c] ;  /* 0x00299c0001fb7983 */ /* 0x000ef20000300800 */
[----:B------:R-:W-:Y:S01]  /*46590*/  MOV R40, R84 ;  /* 0x0000005400287202 */ /* 0x000fe20000000f00 */
[----:B------:R-:W-:-:S02]  /*465a0*/  IMAD.MOV.U32 R41, RZ, RZ, R85 ;  /* 0x000000ffff297224 */ /* 0x000fc400078e0055 */
[----:B------:R-:W-:Y:S02]  /*465b0*/  IMAD.MOV.U32 R44, RZ, RZ, R86 ;  /* 0x000000ffff2c7224 */ /* 0x000fe400078e0056 */
[----:B------:R-:W-:Y:S02]  /*465c0*/  IMAD.MOV.U32 R45, RZ, RZ, R87 ;  /* 0x000000ffff2d7224 */ /* 0x000fe400078e0057 */
[C---:B--2---:R-:W-:Y:S11]  /*465d0*/  HMMA.1688.F32.TF32 R84, R80.reuse, R62, R108 ;  /* 0x0000003e5054723c */ /* 0x044ff6000008106c */
[----:B------:R-:W-:Y:S11]  /*465e0*/  @!UPT UIADD3 URZ, URZ, URZ, URZ ;  /* 0x0000003f3f3ff290 */ /* 0x000ff6000fffe03f */
[----:B------:R-:W-:Y:S01]  /*465f0*/  @!UPT UIADD3 URZ, URZ, URZ, URZ ;  /* 0x0000003f3f3ff290 */ /* 0x000fe2000fffe03f */
[----:B------:R4:W-:Y:S01]  /*46600*/  STL.64 [R1+0x1e0], R84 ;  /* 0x0001e05401007387 */ /* 0x0009e20000100a00 */
[----:B------:R-:W-:Y:S02]  /*46610*/  IMAD.MOV.U32 R37, RZ, RZ, R86 ;  /* 0x000000ffff257224 */ /* 0x000fe400078e0056 */
[----:B------:R-:W-:Y:S01]  /*46620*/  IMAD.MOV.U32 R36, RZ, RZ, R87 ;  /* 0x000000ffff247224 */ /* 0x000fe200078e0057 */
[----:B------:R-:W2:Y:S04]  /*46630*/  LDL.LU R108, [R1+0x2830] ;  /* 0x00283000016c7983 */ /* 0x000ea80000300800 */
[----:B------:R-:W2:Y:S01]  /*46640*/  LDL.LU R109, [R1+0x2834] ;  /* 0x00283400016d7983 */ /* 0x000ea20000300800 */
[C---:B----4-:R-:W-:Y:S03]  /*46650*/  HMMA.1688.F32.TF32 R84, R80.reuse, R58, R136 ;  /* 0x0000003a5054723c */ /* 0x050fe60000081088 */
[----:B------:R-:W2:Y:S04]  /*46660*/  LDL.LU R110, [R1+0x2838] ;  /* 0x00283800016e7983 */ /* 0x000ea80000300800 */
[----:B------:R-:W2:Y:S11]  /*46670*/  LDL.LU R111, [R1+0x283c] ;  /* 0x00283c00016f7983 */ /* 0x000eb60000300800 */
[----:B------:R-:W-:Y:S06]  /*46680*/  @!UPT UIADD3 URZ, URZ, URZ, URZ ;  /* 0x0000003f3f3ff290 */ /* 0x000fec000fffe03f */
[----:B------:R-:W-:Y:S02]  /*46690*/  IMAD.MOV.U32 R28, RZ, RZ, R84 ;  /* 0x000000ffff1c7224 */ /* 0x000fe400078e0054 */
[----:B------:R-:W-:Y:S02]  /*466a0*/  IMAD.MOV.U32 R24, RZ, RZ, R85 ;  /* 0x000000ffff187224 */ /* 0x000fe400078e0055 */
[----:B------:R-:W-:Y:S02]  /*466b0*/  IMAD.MOV.U32 R32, RZ, RZ, R86 ;  /* 0x000000ffff207224 */ /* 0x000fe400078e0056 */
[----:B------:R-:W-:Y:S02]  /*466c0*/  IMAD.MOV.U32 R33, RZ, RZ, R87 ;  /* 0x000000ffff217224 */ /* 0x000fe400078e0057 */
[C---:B------:R-:W-:Y:S11]  /*466d0*/  HMMA.1688.F32.TF32 R84, R80.reuse, R54, R104 ;  /* 0x000000365054723c */ /* 0x040ff60000081068 */
[----:B------:R-:W-:Y:S11]  /*466e0*/  @!UPT UIADD3 URZ, URZ, URZ, URZ ;  /* 0x0000003f3f3ff290 */ /* 0x000ff6000fffe03f */
[----:B------:R-:W-:Y:S01]  /*466f0*/  @!UPT UIADD3 URZ, URZ, URZ, URZ ;  /* 0x0000003f3f3ff290 */ /* 0x000fe2000fffe03f */
[----:B------:R4:W-:Y:S01]  /*46700*/  STL.64 [R1+0x268], R86 ;  /* 0x0002685601007387 */ /* 0x0009e20000100a00 */
[----:B------:R-:W-:Y:S02]  /*46710*/  IMAD.MOV.U32 R29, RZ, RZ, R84 ;  /* 0x000000ffff1d7224 */ /* 0x000fe400078e0054 */
[----:B------:R-:W-:Y:S02]  /*46720*/  IMAD.MOV.U32 R25, RZ, RZ, R85 ;  /* 0x000000ffff197224 */ /* 0x000fe400078e0055 */
[C---:B----4-:R-:W-:Y:S11]  /*46730*/  HMMA.1688.F32.TF32 R84, R80.reuse, R50, R100 ;  /* 0x000000325054723c */ /* 0x050ff60000081064 */
[----:B------:R-:W-:Y:S11]  /*46740*/  @!UPT UIADD3 URZ, URZ, URZ, URZ ;  /* 0x0000003f3f3ff290 */ /* 0x000ff6000fffe03f */
[----:B------:R-:W-:Y:S02]  /*46750*/  @!UPT UIADD3 URZ, URZ, URZ, URZ ;  /* 0x0000003f3f3ff290 */ /* 0x000fe4000fffe03f */
[----:B------:R-:W-:Y:S01]  /*46760*/  IMAD.MOV.U32 R242, RZ, RZ, R84 ;  /* 0x000000fffff27224 */ /* 0x000fe200078e0054 */
[----:B------:R-:W-:Y:S01]  /*46770*/  MOV R252, R86 ;  /* 0x0000005600fc7202 */ /* 0x000fe20000000f00 */
[----:B------:R-:W-:Y:S02]  /*46780*/  IMAD.MOV.U32 R243, RZ, RZ, R85 ;  /* 0x000000fffff37224 */ /* 0x000fe400078e0055 */
[----:B------:R-:W-:Y:S02]  /*46790*/  IMAD.MOV.U32 R180, RZ, RZ, R87 ;  /* 0x000000ffffb47224 */ /* 0x000fe400078e0057 */
[----:B------:R-:W-:Y:S11]  /*467a0*/  HMMA.1688.F32.TF32 R84, R80, R46, R92 ;  /* 0x0000002e5054723c */ /* 0x000ff6000008105c */
[----:B------:R-:W-:Y:S11]  /*467b0*/  @!UPT UIADD3 URZ, URZ, URZ, URZ ;  /* 0x0000003f3f3ff290 */ /* 0x000ff6000fffe03f */
[----:B------:R-:W-:Y:S01]  /*467c0*/  @!UPT UIADD3 URZ, URZ, URZ, URZ ;  /* 0x0000003f3f3ff290 */ /* 0x000fe2000fffe03f */
[----:B------:R-:W-:Y:S01]  /*467d0*/  STL.64 [R1+0x2e0], R84 ;  /* 0x0002e05401007387 */ /* 0x000fe20000100a00 */
[----:B------:R-:W-:-:S03]  /*467e0*/  IMAD.MOV.U32 R2, RZ, RZ, R87 ;  /* 0x000000ffff027224 */ /* 0x000fc600078e0057 */
[----:B------:R4:W-:Y:S02]  /*467f0*/  STL [R1+0x2e8], R86 ;  /* 0x0002e85601007387 */ /* 0x0009e40000100800 */
[C---:B----4-:R-:W-:Y:S11]  /*46800*/  HMMA.1688.F32.TF32 R84, R80.reuse, R42, R236 ;  /* 0x0000002a5054723c */ /* 0x050ff600000810ec */
[----:B------:R-:W-:Y:S11]  /*46810*/  @!UPT UIADD3 URZ, URZ, URZ, URZ ;  /* 0x0000003f3f3ff290 */ /* 0x000ff6000fffe03f */
[----:B------:R-:W-:Y:S02]  /*46820*/  @!UPT UIADD3 URZ, URZ, URZ, URZ ;  /* 0x0000003f3f3ff290 */ /* 0x000fe4000fffe03f */
[----:B------:R-:W-:Y:S02]  /*46830*/  IMAD.MOV.U32 R181, RZ, RZ, R84 ;  /* 0x000000ffffb57224 */ /* 0x000fe400078e0054 */
[----:B------:R-:W-:Y:S02]  /*46840*/  IMAD.MOV.U32 R172, RZ, RZ, R85 ;  /* 0x000000ffffac7224 */ /* 0x000fe400078e0055 */
[----:B------:R-:W-:Y:S02]  /*46850*/  IMAD.MOV.U32 R173, RZ, RZ, R86 ;  /* 0x000000ffffad7224 */ /* 0x000fe400078e0056 */
[----:B------:R-:W-:Y:S02]  /*46860*/  IMAD.MOV.U32 R20, RZ, RZ, R87 ;  /* 0x000000ffff147224 */ /* 0x000fe400078e0057 */
[----:B------:R-:W-:Y:S01]  /*46870*/  HMMA.1688.F32.TF32 R84, R80, R38, R244 ;  /* 0x000000265054723c */ /* 0x000fe200000810f4 */
[----:B------:R-:W-:-:S06]  /*46880*/  IMAD.MOV.U32 R237, RZ, RZ, R76 ;  /* 0x000000ffffed7224 */ /* 0x000fcc00078e004c */
[----:B------:R-:W-:Y:S02]  /*46890*/  IMAD.MOV.U32 R244, RZ, RZ, R149 ;  /* 0x000000fffff47224 */ /* 0x000fe400078e0095 */
[----:B------:R-:W-:Y:S02]  /*468a0*/  IMAD.MOV.U32 R245, RZ, RZ, R148 ;  /* 0x000000fffff57224 */ /* 0x000fe400078e0094 */
[----:B------:R-:W-:Y:S02]  /*468b0*/  IMAD.MOV.U32 R246, RZ, RZ, R0 ;  /* 0x000000fffff67224 */ /* 0x000fe400078e0000 */
[----:B------:R-:W-:-:S11]  /*468c0*/  IMAD.MOV.U32 R247, RZ, RZ, R145 ;  /* 0x000000fffff77224 */ /* 0x000fd600078e0091 */
[----:B------:R-:W-:Y:S02]  /*468d0*/  IMAD.MOV.U32 R21, RZ, RZ, R84 ;  /* 0x000000ffff157224 */ /* 0x000fe400078e0054 */
[----:B------:R-:W-:Y:S02]  /*468e0*/  IMAD.MOV.U32 R8, RZ, RZ, R85 ;  /* 0x000000ffff087224 */ /* 0x000fe400078e0055 */
[----:B------:R-:W-:Y:S02]  /*468f0*/  IMAD.MOV.U32 R16, RZ, RZ, R86 ;  /* 0x000000ffff107224 */ /* 0x000fe400078e0056 */
[----:B------:R-:W-:Y:S02]  /*46900*/  IMAD.MOV.U32 R17, RZ, RZ, R87 ;  /* 0x000000ffff117224 */ /* 0x000fe400078e0057 */
[----:B---3--:R-:W-:Y:S01]  /*46910*/  HMMA.1688.F32.TF32 R84, R80, R34, R248 ;  /* 0x000000225054723c */ /* 0x008fe200000810f8 */
[----:B------:R-:W1:Y:S04]  /*46920*/  LDL.LU R248, [R1+0x2da0] ;  /* 0x002da00001f87983 */ /* 0x000e680000300800 */
[----:B------:R-:W1:Y:S04]  /*46930*/  LDL.LU R249, [R1+0x2da4] ;  /* 0x002da40001f97983 */ /* 0x000e680000300800 */
[----:B------:R-:W1:Y:S04]  /*46940*/  LDL.LU R250, [R1+0x2da8] ;  /* 0x002da80001fa7983 */ /* 0x000e680000300800 */
[----:B------:R-:W1:Y:S04]  /*46950*/  LDL.LU R251, [R1+0x2dac] ;  /* 0x002dac0001fb7983 */ /* 0x000e680000300800 */
[----:B------:R-:W3:Y:S04]  /*46960*/  LDL.LU R149, [R1+0x4040] ;  /* 0x0040400001957983 */ /* 0x000ee80000300800 */
[----:B------:R-:W4:Y:S01]  /*46970*/  LDL.LU R148, [R1+0x403c] ;  /* 0x00403c0001947983 */ /* 0x000f220000300800 */
[----:B------:R-:W-:-:S03]  /*46980*/  IMAD.MOV.U32 R238, RZ, RZ, R77 ;  /* 0x000000ffffee7224 */ /* 0x000fc600078e004d */
[----:B------:R-:W2:Y:S01]  /*46990*/  LDL.LU R0, [R1+0x4038] ;  /* 0x0040380001007983 */ /* 0x000ea20000300800 */
[----:B------:R-:W-:-:S03]  /*469a0*/  IMAD.MOV.U32 R239, RZ, RZ, R144 ;  /* 0x000000ffffef7224 */ /* 0x000fc600078e0090 */
        /* <DEDUP_REMOVED lines=9> */
[----:B------:R-:W4:Y:S01]  /*46a40*/  LDL.LU R104, [R1+0x1260] ;  /* 0x0012600001687983 */ /* 0x000f220000300800 */
[----:B--2---:R-:W-:Y:S01]  /*46a50*/  MOV R107, R76 ;  /* 0x0000004c006b7202 */ /* 0x004fe20000000f00 */
[----:B---3--:R-:W-:-:S02]  /*46a60*/  IMAD.MOV.U32 R106, RZ, RZ, R77 ;  /* 0x000000ffff6a7224 */ /* 0x008fc400078e004d */
[----:B----4-:R-:W-:Y:S02]  /*46a70*/  IMAD.MOV.U32 R105, RZ, RZ, R144 ;  /* 0x000000ffff697224 */ /* 0x010fe400078e0090 */
        /* <DEDUP_REMOVED lines=50> */
[----:B--2---:R-:W-:Y:S02]  /*46da0*/  IMAD.MOV.U32 R143, RZ, RZ, R144 ;  /* 0x000000ffff8f7224 */ /* 0x004fe400078e0090 */
[----:B---3--:R-:W-:Y:S02]  /*46db0*/  IMAD.MOV.U32 R142, RZ, RZ, R77 ;  /* 0x000000ffff8e7224 */ /* 0x008fe400078e004d */
[----:B----4-:R-:W-:Y:S02]  /*46dc0*/  IMAD.MOV.U32 R141, RZ, RZ, R76 ;  /* 0x000000ffff8d7224 */ /* 0x010fe400078e004c */
[----:B------:R-:W2:Y:S04]  /*46dd0*/  LDL.LU R76, [R1+0x4018] ;  /* 0x00401800014c7983 */ /* 0x000ea80000300800 */
[----:B------:R-:W3:Y:S04]  /*46de0*/  LDL.LU R77, [R1+0x4014] ;  /* 0x00401400014d7983 */ /* 0x000ee80000300800 */
[----:B------:R-:W2:Y:S04]  /*46df0*/  LDL.LU R144, [R1+0x4010] ;  /* 0x0040100001907983 */ /* 0x000ea80000300800 */
[----:B------:R-:W2:Y:S04]  /*46e00*/  LDL.LU R145, [R1+0x400c] ;  /* 0x00400c0001917983 */ /* 0x000ea80000300800 */
[----:B------:R-:W2:Y:S01]  /*46e10*/  LDL.LU R0, [R1+0x4008] ;  /* 0x0040080001007983 */ /* 0x000ea20000300800 */
[----:B------:R-:W-:Y:S01]  /*46e20*/  IMAD.MOV.U32 R9, RZ, RZ, R84 ;  /* 0x000000ffff097224 */ /* 0x000fe200078e0054 */
[----:B------:R-:W-:Y:S01]  /*46e30*/  MOV R12, R87 ;  /* 0x00000057000c7202 */ /* 0x000fe20000000f00 */
[----:B------:R-:W-:-:S02]  /*46e40*/  IMAD.MOV.U32 R184, RZ, RZ, R85 ;  /* 0x000000ffffb87224 */ /* 0x000fc400078e0055 */
[----:B------:R-:W-:Y:S02]  /*46e50*/  IMAD.MOV.U32 R13, RZ, RZ, R86 ;  /* 0x000000ffff0d7224 */ /* 0x000fe400078e0056 */
[C---:B------:R-:W-:Y:S11]  /*46e60*/  HMMA.1688.F32.TF32 R84, R80.reuse, R30, R108 ;  /* 0x0000001e5054723c */ /* 0x040ff6000008106c */
        /* <DEDUP_REMOVED lines=13> */
[----:B------:R-:W3:Y:S01]  /*46f40*/  LDL.LU R148, [R1+0x4004] ;  /* 0x0040040001947983 */ /* 0x000ee20000300800 */
[----:B------:R-:W-:Y:S01]  /*46f50*/  IMAD.MOV.U32 R95, RZ, RZ, R149 ;  /* 0x000000ffff5f7224 */ /* 0x000fe200078e0095 */
[C---:B------:R-:W-:Y:S02]  /*46f60*/  HMMA.1688.F32.TF32 R112, R80.reuse, R190, R216 ;  /* 0x000000be5070723c */ /* 0x040fe400000810d8 */
[----:B------:R-:W3:Y:S04]  /*46f70*/  LDL.LU R149, [R1+0x4000] ;  /* 0x0040000001957983 */ /* 0x000ee80000300800 */
[----:B------:R-:W3:Y:S02]  /*46f80*/  LDL.LU R108, [R1+0x2d90] ;  /* 0x002d9000016c7983 */ /* 0x000ee40000300800 */
[C---:B------:R-:W-:Y:S02]  /*46f90*/  HMMA.1688.F32.TF32 R88, R80.reuse, R186, R212 ;  /* 0x000000ba5058723c */ /* 0x040fe400000810d4 */
[----:B------:R-:W3:Y:S04]  /*46fa0*/  LDL.LU R109, [R1+0x2d94] ;  /* 0x002d9400016d7983 */ /* 0x000ee80000300800 */
[----:B------:R-:W3:Y:S02]  /*46fb0*/  LDL.LU R110, [R1+0x2d98] ;  /* 0x002d9800016e7983 */ /* 0x000ee40000300800 */
[----:B------:R-:W-:Y:S01]  /*46fc0*/  HMMA.1688.F32.TF32 R100, R80, R154, R100 ;  /* 0x0000009a5064723c */ /* 0x000fe20000081064 */
[----:B--2---:R-:W-:-:S02]  /*46fd0*/  IMAD.MOV.U32 R111, RZ, RZ, R0 ;  /* 0x000000ffff6f7224 */ /* 0x004fc400078e0000 */
[----:B------:R-:W-:-:S05]  /*46fe0*/  IMAD.MOV.U32 R0, RZ, RZ, R87 ;  /* 0x000000ffff007224 */ /* 0x000fca00078e0057 */
[C---:B------:R-:W-:Y:S11]  /*46ff0*/  HMMA.1688.F32.TF32 R84, R80.reuse, R22, R228 ;  /* 0x000000165054723c */ /* 0x040ff600000810e4 */
[----:B------:R-:W-:Y:S11]  /*47000*/  @!UPT UIADD3 URZ, URZ, URZ, URZ ;  /* 0x0000003f3f3ff290 */ /* 0x000ff6000fffe03f */
[----:B------:R-:W-:Y:S02]  /*47010*/  @!UPT UIADD3 URZ, URZ, URZ, URZ ;  /* 0x0000003f3f3ff290 */ /* 0x000fe4000fffe03f */
[----:B------:R-:W-:Y:S01]  /*47020*/  IMAD.MOV.U32 R177, RZ, RZ, R84 ;  /* 0x000000ffffb17224 */ /* 0x000fe200078e0054 */
[----:B------:R-:W-:Y:S01]  /*47030*/  MOV R176, R85 ;  /* 0x0000005500b07202 */ /* 0x000fe20000000f00 */
        /* <DEDUP_REMOVED lines=13> */
[----:B------:R2:W-:Y:S02]  /*47110*/  STL.64 [R1+0x1828], R86 ;  /* 0x0018285601007387 */ /* 0x0005e40000100a00 */
[C---:B--2---:R-:W-:Y:S02]  /*47120*/  HMMA.1688.F32.TF32 R84, R80.reuse, R182, R208 ;  /* 0x000000b65054723c */ /* 0x044fe400000810d0 */
[----:B------:R-:W-:Y:S04]  /*47130*/  STL.64 [R1+0x1800], R112 ;  /* 0x0018007001007387 */ /* 0x000fe80000100a00 */
[----:B------:R2:W-:Y:S04]  /*47140*/  STL.64 [R1+0x1808], R114 ;  /* 0x0018087201007387 */ /* 0x0005e80000100a00 */
[----:B------:R-:W-:Y:S04]  /*47150*/  STL.64 [R1+0x17f0], R88 ;  /* 0x0017f05801007387 */ /* 0x000fe80000100a00 */
[----:B------:R1:W-:Y:S01]  /*47160*/  STL.64 [R1+0x17f8], R90 ;  /* 0x0017f85a01007387 */ /* 0x0003e20000100a00 */
[C---:B--2---:R-:W-:Y:S08]  /*47170*/  HMMA.1688.F32.TF32 R112, R80.reuse, R178, R204 ;  /* 0x000000b25070723c */ /* 0x044ff000000810cc */
[----:B------:R-:W-:Y:S01]  /*47180*/  STL.64 [R1+0x17e0], R84 ;  /* 0x0017e05401007387 */ /* 0x000fe20000100a00 */
[C---:B-1----:R-:W-:Y:S03]  /*47190*/  HMMA.1688.F32.TF32 R88, R80.reuse, R174, R200 ;  /* 0x000000ae5058723c */ /* 0x042fe600000810c8 */
        /* <DEDUP_REMOVED lines=10> */
[----:B-1----:R-:W-:Y:S07]  /*47240*/  HMMA.1688.F32.TF32 R84, R80, R158, R104 ;  /* 0x0000009e5054723c */ /* 0x002fee0000081068 */
[----:B------:R-:W-:Y:S04]  /*47250*/  STL.64 [R1+0x17a0], R112 ;  /* 0x0017a07001007387 */ /* 0x000fe80000100a00 */
[----:B------:R-:W-:Y:S04]  /*47260*/  STL.64 [R1+0x17a8], R114 ;  /* 0x0017a87201007387 */ /* 0x000fe80000100a00 */
[----:B------:R-:W-:Y:S04]  /*47270*/  STL.64 [R1+0x1790], R88 ;  /* 0x0017905801007387 */ /* 0x000fe80000100a00 */
[----:B------:R1:W-:Y:S01]  /*47280*/  STL.64 [R1+0x1798], R90 ;  /* 0x0017985a01007387 */ /* 0x0003e20000100a00 */
[----:B------:R-:W-:Y:S03]  /*47290*/  HMMA.1688.F32.TF32 R104, R96, R78, R248 ;  /* 0x0000004e6068723c */ /* 0x000fe600000810f8 */
[----:B------:R-:W-:Y:S05]  /*472a0*/  STL.64 [R1+0x1780], R84 ;  /* 0x0017805401007387 */ /* 0x000fea0000100a00 */
[C---:B-1----:R-:W-:Y:S01]  /*472b0*/  HMMA.1688.F32.TF32 R88, R80.reuse, R14, R92 ;  /* 0x0000000e5058723c */ /* 0x042fe2000008105c */
[----:B------:R1:W-:Y:S07]  /*472c0*/  STL.64 [R1+0x1788], R86 ;  /* 0x0017885601007387 */ /* 0x0003ee0000100a00 */
[C---:B-1----:R-:W-:Y:S08]  /*472d0*/  HMMA.1688.F32.TF32 R84, R80.reuse, R10, R236 ;  /* 0x0000000a5054723c */ /* 0x042ff000000810ec */
[----:B------:R-:W-:Y:S01]  /*472e0*/  HMMA.1688.F32.TF32 R80, R80, R6, R244 ;  /* 0x000000065050723c */ /* 0x000fe200000810f4 */
[----:B------:R1:W-:Y:S04]  /*472f0*/  STL.64 [R1+0x1770], R100 ;  /* 0x0017706401007387 */ /* 0x0003e80000100a00 */
[----:B------:R2:W-:Y:S04]  /*47300*/  STL.64 [R1+0x1778], R102 ;  /* 0x0017786601007387 */ /* 0x0005e80000100a00 */
        /* <DEDUP_REMOVED lines=41> */
[----:B------:R-:W2:Y:S01]  /*475a0*/  LDL.LU R237, [R1+0x2bc4] ;  /* 0x002bc40001ed7983 */ /* 0x000ea20000300800 */
[----:B---3--:R-:W-:Y:S01]  /*475b0*/  HMMA.1688.F32.TF32 R248, R96, R70, R108 ;  /* 0x0000004660f8723c */ /* 0x008fe2000008106c */
[----:B------:R-:W-:-:S02]  /*475c0*/  IMAD.MOV.U32 R238, RZ, RZ, R149 ;  /* 0x000000ffffee7224 */ /* 0x000fc400078e0095 */
[----:B------:R-:W-:-:S04]  /*475d0*/  IMAD.MOV.U32 R239, RZ, RZ, R148 ;  /* 0x000000ffffef7224 */ /* 0x000fc800078e0094 */
[----:B------:R-:W-:Y:S02]  /*475e0*/  IMAD.MOV.U32 R108, RZ, RZ, R145 ;  /* 0x000000ffff6c7224 */ /* 0x000fe400078e0091 */
[----:B------:R-:W-:Y:S02]  /*475f0*/  IMAD.MOV.U32 R109, RZ, RZ, R144 ;  /* 0x000000ffff6d7224 */ /* 0x000fe400078e0090 */
[----:B------:R-:W-:Y:S02]  /*47600*/  IMAD.MOV.U32 R110, RZ, RZ, R77 ;  /* 0x000000ffff6e7224 */ /* 0x000fe400078e004d */
[----:B------:R-:W-:-:S10]  /*47610*/  IMAD.MOV.U32 R111, RZ, RZ, R76 ;  /* 0x000000ffff6f7224 */ /* 0x000fd400078e004c */
[----:B------:R-:W-:Y:S04]  /*47620*/  STL.64 [R1+0x3f68], R250 ;  /* 0x003f68fa01007387 */ /* 0x000fe80000100a00 */
[----:B------:R1:W-:Y:S01]  /*47630*/  STL.64 [R1+0x3f60], R248 ;  /* 0x003f60f801007387 */ /* 0x0003e20000100a00 */
[C---:B----4-:R-:W-:Y:S08]  /*47640*/  HMMA.1688.F32.TF32 R208, R96.reuse, R58, R136 ;  /* 0x0000003a60d0723c */ /* 0x050ff00000081088 */
[C---:B------:R-:W-:Y:S08]  /*47650*/  HMMA.1688.F32.TF32 R244, R96.reuse, R74, R244 ;  /* 0x0000004a60f4723c */ /* 0x040ff000000810f4 */
[C---:B------:R-:W-:Y:S08]  /*47660*/  HMMA.1688.F32.TF32 R144, R96.reuse, R146, R204 ;  /* 0x000000926090723c */ /* 0x040ff000000810cc */
[C---:B------:R-:W-:Y:S08]  /*47670*/  HMMA.1688.F32.TF32 R148, R96.reuse, R150, R200 ;  /* 0x000000966094723c */ /* 0x040ff000000810c8 */
[C---:B------:R-:W-:Y:S07]  /*47680*/  HMMA.1688.F32.TF32 R212, R96.reuse, R66, R196 ;  /* 0x0000004260d4723c */ /* 0x040fee00000810c4 */
[----:B------:R-:W-:Y:S01]  /*47690*/  STL.64 [R1+0x3ef0], R146 ;  /* 0x003ef09201007387 */ /* 0x000fe20000100a00 */
[C---:B------:R-:W-:Y:S03]  /*476a0*/  HMMA.1688.F32.TF32 R76, R96.reuse, R62, R140 ;  /* 0x0000003e604c723c */ /* 0x040fe6000008108c */
[----:B------:R-:W-:Y:S05]  /*476b0*/  STL.64 [R1+0x3ee8], R144 ;  /* 0x003ee89001007387 */ /* 0x000fea0000100a00 */
[C---:B--2---:R-:W-:Y:S01]  /*476c0*/  HMMA.1688.F32.TF32 R80, R96.reuse, R54, R100 ;  /* 0x000000366050723c */ /* 0x044fe20000081064 */
[----:B------:R-:W-:Y:S04]  /*476d0*/  STL.64 [R1+0x3f00], R246 ;  /* 0x003f00f601007387 */ /* 0x000fe80000100a00 */
[----:B------:R2:W-:Y:S03]  /*476e0*/  STL.64 [R1+0x3ef8], R244 ;  /* 0x003ef8f401007387 */ /* 0x0005e60000100a00 */
[C---:B------:R-:W-:Y:S08]  /*476f0*/  HMMA.1688.F32.TF32 R204, R96.reuse, R50, R92 ;  /* 0x0000003260cc723c */ /* 0x040ff0000008105c */
[----:B------:R-:W-:Y:S01]  /*47700*/  HMMA.1688.F32.TF32 R84, R96, R46, R236 ;  /* 0x0000002e6054723c */ /* 0x000fe200000810ec */
[----:B------:R-:W-:Y:S04]  /*47710*/  STL.64 [R1+0x3ec8], R150 ;  /* 0x003ec89601007387 */ /* 0x000fe80000100a00 */
[----:B------:R3:W-:Y:S04]  /*47720*/  STL.64 [R1+0x3ec0], R148 ;  /* 0x003ec09401007387 */ /* 0x0007e80000100a00 */
[----:B------:R-:W-:Y:S04]  /*47730*/  STL.64 [R1+0x3e78], R214 ;  /* 0x003e78d601007387 */ /* 0x000fe80000100a00 */
[----:B------:R2:W-:Y:S04]  /*47740*/  STL.64 [R1+0x3e70], R212 ;  /* 0x003e70d401007387 */ /* 0x0005e80000100a00 */
[----:B------:R-:W-:Y:S04]  /*47750*/  STL.64 [R1+0x3e88], R78 ;  /* 0x003e884e01007387 */ /* 0x000fe80000100a00 */
[----:B------:R1:W-:Y:S04]  /*47760*/  STL.64 [R1+0x3e80], R76 ;  /* 0x003e804c01007387 */ /* 0x0003e80000100a00 */
        /* <DEDUP_REMOVED lines=9> */
[----:B------:R-:W-:-:S03]  /*47800*/  IMAD.MOV.U32 R239, RZ, RZ, R241 ;  /* 0x000000ffffef7224 */ /* 0x000fc600078e00f1 */
[----:B------:R-:W-:Y:S04]  /*47810*/  STL.64 [R1+0x3dd0], R84 ;  /* 0x003dd05401007387 */ /* 0x000fe80000100a00 */
        /* <DEDUP_REMOVED lines=30> */
[----:B------:R-:W4:Y:S04]  /*47a00*/  LDL.LU R250, [R1+0x1408] ;  /* 0x0014080001fa7983 */ /* 0x000f280000300800 */
[----:B------:R-:W4:Y:S04]  /*47a10*/  LDL.LU R251, [R1+0x140c] ;  /* 0x00140c0001fb7983 */ /* 0x000f280000300800 */
[----:B--2---:R-:W2:Y:S04]  /*47a20*/  LDL.LU R244, [R1+0x1420] ;  /* 0x0014200001f47983 */ /* 0x004ea80000300800 */
[----:B------:R-:W2:Y:S04]  /*47a30*/  LDL.LU R245, [R1+0x1424] ;  /* 0x0014240001f57983 */ /* 0x000ea80000300800 */
[----:B------:R-:W2:Y:S04]  /*47a40*/  LDL.LU R246, [R1+0x1428] ;  /* 0x0014280001f67983 */ /* 0x000ea80000300800 */
[----:B------:R-:W2:Y:S04]  /*47a50*/  LDL.LU R247, [R1+0x142c] ;  /* 0x00142c0001f77983 */ /* 0x000ea80000300800 */
[----:B---3--:R-:W3:Y:S04]  /*47a60*/  LDL.LU R148, [R1+0x1430] ;  /* 0x0014300001947983 */ /* 0x008ee80000300800 */
        /* <DEDUP_REMOVED lines=43> */
[----:B----4-:R-:W-:-:S03]  /*47d20*/  MOV R219, R241 ;  /* 0x000000f100db7202 */ /* 0x010fc60000000f00 */
[----:B------:R-:W4:Y:S04]  /*47d30*/  LDL.LU R241, [R1+0x3ff8] ;  /* 0x003ff80001f17983 */ /* 0x000f280000300800 */
[----:B------:R1:W-:Y:S04]  /*47d40*/  STL.64 [R1+0x3f18], R40 ;  /* 0x003f182801007387 */ /* 0x0003e80000100a00 */
[----:B------:R-:W-:Y:S04]  /*47d50*/  STL.64 [R1+0x3d50], R202 ;  /* 0x003d50ca01007387 */ /* 0x000fe80000100a00 */
[----:B------:R-:W-:Y:S01]  /*47d60*/  STL.64 [R1+0x3d48], R200 ;  /* 0x003d48c801007387 */ /* 0x000fe20000100a00 */
[----:B------:R-:W-:Y:S01]  /*47d70*/  IMAD.MOV.U32 R76, RZ, RZ, R153 ;  /* 0x000000ffff4c7224 */ /* 0x000fe200078e0099 */
[C---:B--2---:R-:W-:Y:S08]  /*47d80*/  HMMA.1688.F32.TF32 R92, R96.reuse, R30, R92 ;  /* 0x0000001e605c723c */ /* 0x044ff0000008105c */
[C---:B---3--:R-:W-:Y:S08]  /*47d90*/  HMMA.1688.F32.TF32 R88, R96.reuse, R38, R88 ;  /* 0x000000266058723c */ /* 0x048ff00000081058 */
[C---:B------:R-:W-:Y:S08]  /*47da0*/  HMMA.1688.F32.TF32 R196, R96.reuse, R34, R196 ;  /* 0x0000002260c4723c */ /* 0x040ff000000810c4 */
[C---:B------:R-:W-:Y:S07]  /*47db0*/  HMMA.1688.F32.TF32 R140, R96.reuse, R26, R140 ;  /* 0x0000001a608c723c */ /* 0x040fee000008108c */
[----:B------:R-:W-:Y:S04]  /*47dc0*/  STL.64 [R1+0x3d60], R90 ;  /* 0x003d605a01007387 */ /* 0x000fe80000100a00 */
[----:B------:R-:W-:Y:S04]  /*47dd0*/  STL.64 [R1+0x3d58], R88 ;  /* 0x003d585801007387 */ /* 0x000fe80000100a00 */
[----:B------:R-:W-:Y:S04]  /*47de0*/  STL.64 [R1+0x3d70], R198 ;  /* 0x003d70c601007387 */ /* 0x000fe80000100a00 */
[----:B------:R-:W-:Y:S04]  /*47df0*/  STL.64 [R1+0x3d68], R196 ;  /* 0x003d68c401007387 */ /* 0x000fe80000100a00 */
[----:B------:R-:W-:Y:S01]  /*47e00*/  STL.64 [R1+0x3d80], R94 ;  /* 0x003d805e01007387 */ /* 0x000fe20000100a00 */
[C---:B-1----:R-:W-:Y:S03]  /*47e10*/  HMMA.1688.F32.TF32 R40, R96.reuse, R194, R212 ;  /* 0x000000c26028723c */ /* 0x042fe600000810d4 */
[----:B------:R-:W-:Y:S04]  /*47e20*/  STL.64 [R1+0x3d78], R92 ;  /* 0x003d785c01007387 */ /* 0x000fe80000100a00 */
[----:B------:R-:W-:Y:S01]  /*47e30*/  STL.64 [R1+0x3d90], R142 ;  /* 0x003d908e01007387 */ /* 0x000fe20000100a00 */
[C---:B------:R-:W-:Y:S03]  /*47e40*/  HMMA.1688.F32.TF32 R100, R96.reuse, R22, R100 ;  /* 0x000000166064723c */ /* 0x040fe60000081064 */
[----:B------:R-:W-:Y:S04]  /*47e50*/  STL.64 [R1+0x3d88], R140 ;  /* 0x003d888c01007387 */ /* 0x000fe80000100a00 */
[----:B------:R-:W4:Y:S04]  /*47e60*/  LDL R26, [R1+0x35e0] ;  /* 0x0035e000011a7983 */ /* 0x000f280000100800 */
[----:B------:R1:W-:Y:S02]  /*47e70*/  STL.64 [R1+0x3de0], R20 ;  /* 0x003de01401007387 */ /* 0x0003e40000100a00 */
[C---:B-1----:R-:W-:Y:S02]  /*47e80*/  HMMA.1688.F32.TF32 R20, R96.reuse, R190, R148 ;  /* 0x000000be6014723c */ /* 0x042fe40000081094 */
[----:B------:R-:W-:Y:S04]  /*47e90*/  STL.64 [R1+0x1680], R40 ;  /* 0x0016802801007387 */ /* 0x000fe80000100a00 */
[----:B------:R1:W-:Y:S02]  /*47ea0*/  STL.64 [R1+0x1688], R42 ;  /* 0x0016882a01007387 */ /* 0x0003e40000100a00 */
[C---:B------:R-:W-:Y:S08]  /*47eb0*/  HMMA.1688.F32.TF32 R44, R96.reuse, R186, R244 ;  /* 0x000000ba602c723c */ /* 0x040ff000000810f4 */
[C---:B-1----:R-:W-:Y:S07]  /*47ec0*/  HMMA.1688.F32.TF32 R40, R96.reuse, R182, R144 ;  /* 0x000000b66028723c */ /* 0x042fee0000081090 */
        /* <DEDUP_REMOVED lines=9> */
[----:B--2---:R-:W-:Y:S03]  /*47f60*/  HMMA.1688.F32.TF32 R40, R96, R170, R112 ;  /* 0x000000aa6028723c */ /* 0x004fe60000081070 */
[----:B------:R1:W-:Y:S01]  /*47f70*/  STL.64 [R1+0x15a8], R22 ;  /* 0x0015a81601007387 */ /* 0x0003e20000100a00 */
[----:B------:R-:W-:-:S02]  /*47f80*/  IMAD.MOV.U32 R212, RZ, RZ, R157 ;  /* 0x000000ffffd47224 */ /* 0x000fc400078e009d */
[----:B------:R-:W-:Y:S01]  /*47f90*/  IMAD.MOV.U32 R213, RZ, RZ, R156 ;  /* 0x000000ffffd57224 */ /* 0x000fe200078e009c */
[----:B------:R-:W-:Y:S01]  /*47fa0*/  MOV R78, R69 ;  /* 0x00000045004e7202 */ /* 0x000fe20000000f00 */
[----:B------:R-:W-:Y:S01]  /*47fb0*/  IMAD.MOV.U32 R214, RZ, RZ, R72 ;  /* 0x000000ffffd67224 */ /* 0x000fe200078e0048 */
[----:B------:R-:W-:Y:S01]  /*47fc0*/  LDS R112, [R3+0x8000] ;  /* 0x0080000003707984 */ /* 0x000fe20000000800 */
[----:B------:R-:W-:Y:S02]  /*47fd0*/  IMAD.MOV.U32 R215, RZ, RZ, R68 ;  /* 0x000000ffffd77224 */ /* 0x000fe400078e0044 */
[----:B------:R-:W-:Y:S01]  /*47fe0*/  IMAD.MOV.U32 R77, RZ, RZ, R152 ;  /* 0x000000ffff4d7224 */ /* 0x000fe200078e0098 */
[----:B------:R-:W-:Y:S01]  /*47ff0*/  LDS R114, [R3+0xa000] ;  /* 0x00a0000003727984 */ /* 0x000fe20000000800 */
[C---:B-1----:R-:W-:Y:S03]  /*48000*/  HMMA.1688.F32.TF32 R20, R96.reuse, R166, R232 ;  /* 0x000000a66014723c */ /* 0x042fe600000810e8 */
[----:B------:R-:W-:Y:S04]  /*48010*/  STL.64 [R1+0x1590], R44 ;  /* 0x0015902c01007387 */ /* 0x000fe80000100a00 */
[----:B------:R1:W-:Y:S04]  /*48020*/  STL.64 [R1+0x1598], R46 ;  /* 0x0015982e01007387 */ /* 0x0003e80000100a00 */
[----:B------:R-:W-:Y:S04]  /*48030*/  STL.64 [R1+0x1540], R40 ;  /* 0x0015402801007387 */ /* 0x000fe80000100a00 */
[----:B------:R2:W-:Y:S01]  /*48040*/  STL.64 [R1+0x1548], R42 ;  /* 0x0015482a01007387 */ /* 0x0005e20000100a00 */
[----:B-1----:R-:W-:Y:S01]  /*48050*/  HMMA.1688.F32.TF32 R44, R96, R162, R228 ;  /* 0x000000a2602c723c */ /* 0x002fe200000810e4 */
[----:B------:R-:W-:-:S02]  /*48060*/  IMAD.MOV.U32 R79, RZ, RZ, R73 ;  /* 0x000000ffff4f7224 */ /* 0x000fc400078e0049 */
[----:B------:R-:W-:Y:S04]  /*48070*/  LDS R113, [R240+0x8000] ;  /* 0x00800000f0717984 */ /* 0x000fe80000000800 */
[----:B------:R-:W-:Y:S01]  /*48080*/  STL.64 [R1+0x1520], R20 ;  /* 0x0015201401007387 */ /* 0x000fe20000100a00 */
[----:B--2---:R-:W-:Y:S03]  /*48090*/  HMMA.1688.F32.TF32 R40, R96, R158, R224 ;  /* 0x0000009e6028723c */ /* 0x004fe600000810e0 */
[----:B------:R1:W-:Y:S04]  /*480a0*/  STL.64 [R1+0x1528], R22 ;  /* 0x0015281601007387 */ /* 0x0003e80000100a00 */
[----:B------:R-:W-:Y:S01]  /*480b0*/  LDS R115, [R240+0xa000] ;  /* 0x00a00000f0737984 */ /* 0x000fe20000000800 */
[----:B------:R-:W-:-:S02]  /*480c0*/  IMAD.MOV.U32 R104, RZ, RZ, R119 ;  /* 0x000000ffff687224 */ /* 0x000fc400078e0077 */
        /* <DEDUP_REMOVED lines=12> */
[----:B------:R1:W-:Y:S01]  /*48190*/  STL.64 [R1+0x1488], R22 ;  /* 0x0014881601007387 */ /* 0x0003e20000100a00 */
[----:B------:R-:W-:-:S03]  /*481a0*/  IMAD.MOV.U32 R107, RZ, RZ, R116 ;  /* 0x000000ffff6b7224 */ /* 0x000fc600078e0074 */
[----:B------:R-:W-:Y:S01]  /*481b0*/  LDS R116, [R3+0x8080] ;  /* 0x0080800003747984 */ /* 0x000fe20000000800 */
[----:B------:R-:W-:-:S03]  /*481c0*/  IMAD.MOV.U32 R248, RZ, RZ, R123 ;  /* 0x000000fffff87224 */ /* 0x000fc600078e007b */
[----:B------:R-:W-:Y:S01]  /*481d0*/  LDS R117, [R240+0x8080] ;  /* 0x00808000f0757984 */ /* 0x000fe20000000800 */
[----:B-1----:R-:W-:Y:S03]  /*481e0*/  HMMA.1688.F32.TF32 R20, R96, R6, R236 ;  /* 0x000000066014723c */ /* 0x002fe600000810ec */
[----:B------:R-:W-:Y:S04]  /*481f0*/  STL.64 [R1+0x1440], R44 ;  /* 0x0014402c01007387 */ /* 0x000fe80000100a00 */
[----:B------:R1:W-:Y:S04]  /*48200*/  STL.64 [R1+0x1448], R46 ;  /* 0x0014482e01007387 */ /* 0x0003e80000100a00 */
[----:B------:R-:W-:Y:S04]  /*48210*/  STL.64 [R1+0x12e0], R40 ;  /* 0x0012e02801007387 */ /* 0x000fe80000100a00 */
[----:B------:R-:W-:Y:S01]  /*48220*/  STL.64 [R1+0x12e8], R42 ;  /* 0x0012e82a01007387 */ /* 0x000fe20000100a00 */
[----:B------:R-:W-:-:S02]  /*48230*/  IMAD.MOV.U32 R249, RZ, RZ, R122 ;  /* 0x000000fffff97224 */ /* 0x000fc400078e007a */
[----:B------:R-:W-:Y:S01]  /*48240*/  IMAD.MOV.U32 R250, RZ, RZ, R121 ;  /* 0x000000fffffa7224 */ /* 0x000fe200078e0079 */
[----:B------:R-:W-:Y:S01]  /*48250*/  LDS R122, [R3+0xa100] ;  /* 0x00a10000037a7984 */ /* 0x000fe20000000800 */
[----:B------:R-:W-:Y:S02]  /*48260*/  IMAD.MOV.U32 R251, RZ, RZ, R120 ;  /* 0x000000fffffb7224 */ /* 0x000fe400078e0078 */
[----:B------:R-:W-:Y:S01]  /*48270*/  IMAD.MOV.U32 R144, RZ, RZ, R127 ;  /* 0x000000ffff907224 */ /* 0x000fe200078e007f */
[----:B------:R-:W-:Y:S04]  /*48280*/  LDS R120, [R3+0x8100] ;  /* 0x0081000003787984 */ /* 0x000fe80000000800 */
[----:B------:R-:W-:Y:S04]  /*48290*/  STL.64 [R1+0x1290], R20 ;  /* 0x0012901401007387 */ /* 0x000fe80000100a00 */
[----:B------:R-:W-:Y:S04]  /*482a0*/  STL.64 [R1+0x1298], R22 ;  /* 0x0012981601007387 */ /* 0x000fe80000100a00 */
[----:B------:R-:W2:Y:S04]  /*482b0*/  LDL.LU R157, [R1+0x3ff4] ;  /* 0x003ff400019d7983 */ /* 0x000ea80000300800 */
        /* <DEDUP_REMOVED lines=10> */
[----:B------:R-:W-:-:S03]  /*48360*/  IMAD.MOV.U32 R147, RZ, RZ, R124 ;  /* 0x000000ffff937224 */ /* 0x000fc600078e007c */
[----:B------:R-:W-:Y:S04]  /*48370*/  LDS R123, [R240+0xa100] ;  /* 0x00a10000f07b7984 */ /* 0x000fe80000000800 */
[----:B------:R-:W-:Y:S04]  /*48380*/  LDS R124, [R3+0x8180] ;  /* 0x00818000037c7984 */ /* 0x000fe80000000800 */
[----:B------:R-:W-:Y:S04]  /*48390*/  LDS R126, [R3+0xa180] ;  /* 0x00a18000037e7984 */ /* 0x000fe80000000800 */
[----:B------:R-:W-:Y:S04]  /*483a0*/  LDS R125, [R240+0x8180] ;  /* 0x00818000f07d7984 */ /* 0x000fe80000000800 */
[----:B------:R-:W-:Y:S01]  /*483b0*/  LDS R127, [R240+0xa180] ;  /* 0x00a18000f07f7984 */ /* 0x000fe20000000800 */
[----:B----4-:R-:W-:Y:S01]  /*483c0*/  IMAD R241, R241, 0x10000, R26 ;  /* 0x00010000f1f17824 */ /* 0x010fe200078e021a */
[----:B------:R-:W-:Y:S01]  /*483d0*/  MOV R244, R131 ;  /* 0x0000008300f47202 */ /* 0x000fe20000000f00 */
[----:B------:R-:W-:Y:S01]  /*483e0*/  IMAD.MOV.U32 R245, RZ, RZ, R130 ;  /* 0x000000fffff57224 */ /* 0x000fe200078e0082 */
[----:B------:R-:W-:Y:S01]  /*483f0*/  LDS R131, [R240+0xa200] ;  /* 0x00a20000f0837984 */ /* 0x000fe20000000800 */
[----:B------:R-:W-:-:S02]  /*48400*/  IMAD.MOV.U32 R246, RZ, RZ, R129 ;  /* 0x000000fffff67224 */ /* 0x000fc400078e0081 */
[----:B------:R-:W-:Y:S01]  /*48410*/  IMAD.MOV.U32 R247, RZ, RZ, R128 ;  /* 0x000000fffff77224 */ /* 0x000fe200078e0080 */
[----:B------:R-:W-:Y:S01]  /*48420*/  LDS R130, [R3+0xa200] ;  /* 0x00a2000003827984 */ /* 0x000fe20000000800 */
[----:B------:R-:W-:-:S03]  /*48430*/  IMAD.MOV.U32 R148, RZ, RZ, R135 ;  /* 0x000000ffff947224 */ /* 0x000fc600078e0087 */
[----:B------:R-:W-:Y:S01]  /*48440*/  LDS R128, [R3+0x8200] ;  /* 0x0082000003807984 */ /* 0x000fe20000000800 */
[----:B------:R-:W-:-:S03]  /*48450*/  IMAD.MOV.U32 R149, RZ, RZ, R134 ;  /* 0x000000ffff957224 */ /* 0x000fc600078e0086 */
[----:B------:R-:W-:Y:S01]  /*48460*/  LDS R129, [R240+0x8200] ;  /* 0x00820000f0817984 */ /* 0x000fe20000000800 */
[----:B------:R-:W-:Y:S02]  /*48470*/  IMAD.MOV.U32 R150, RZ, RZ, R133 ;  /* 0x000000ffff967224 */ /* 0x000fe400078e0085 */
[----:B------:R-:W-:Y:S01]  /*48480*/  IMAD.MOV.U32 R151, RZ, RZ, R132 ;  /* 0x000000ffff977224 */ /* 0x000fe200078e0084 */
[----:B------:R-:W-:Y:S04]  /*48490*/  LDS R134, [R3+0xa280] ;  /* 0x00a2800003867984 */ /* 0x000fe80000000800 */
[----:B------:R-:W-:Y:S04]  /*484a0*/  LDS R132, [R3+0x8280] ;  /* 0x0082800003847984 */ /* 0x000fe80000000800 */
[----:B------:R-:W-:Y:S04]  /*484b0*/  LDS R133, [R240+0x8280] ;  /* 0x00828000f0857984 */ /* 0x000fe80000000800 */
[----:B------:R-:W-:Y:S04]  /*484c0*/  LDS R135, [R240+0xa280] ;  /* 0x00a28000f0877984 */ /* 0x000fe80000000800 */
[----:B------:R-:W-:Y:S04]  /*484d0*/  LDS R136, [R3+0x8300] ;  /* 0x0083000003887984 */ /* 0x000fe80000000800 */
[----:B------:R-:W-:Y:S04]  /*484e0*/  LDS R138, [R3+0xa300] ;  /* 0x00a30000038a7984 */ /* 0x000fe80000000800 */
[----:B------:R-:W-:Y:S04]  /*484f0*/  LDS R137, [R240+0x8300] ;  /* 0x00830000f0897984 */ /* 0x000fe80000000800 */
[----:B------:R-:W-:Y:S01]  /*48500*/  LDS R139, [R240+0xa300] ;  /* 0x00a30000f08b7984 */ /* 0x000fe20000000800 */
[----:B------:R-:W-:Y:S03]  /*48510*/  HMMA.1688.F32.TF32 R108, R96, R18, R108 ;  /* 0x00000012606c723c */ /* 0x000fe6000008106c */
[----:B------:R-:W-:Y:S04]  /*48520*/  LDS R96, [R3+0x8380] ;  /* 0x0083800003607984 */ /* 0x000fe80000000800 */
        /* <DEDUP_REMOVED lines=31> */
[----:B--2---:R-:W-:-:S02]  /*48720*/  IMAD.MOV.U32 R211, RZ, RZ, R157 ;  /* 0x000000ffffd37224 */ /* 0x004fc400078e009d */
[----:B---3--:R-:W-:Y:S02]  /*48730*/  IMAD.MOV.U32 R210, RZ, RZ, R156 ;  /* 0x000000ffffd27224 */ /* 0x008fe400078e009c */
[----:B------:R-:W-:Y:S02]  /*48740*/  IMAD.MOV.U32 R208, RZ, RZ, R72 ;  /* 0x000000ffffd07224 */ /* 0x000fe400078e0048 */
[----:B------:R-:W2:Y:S01]  /*48750*/  LDL.LU R72, [R1+0x3fd4] ;  /* 0x003fd40001487983 */ /* 0x000ea20000300800 */
[----:B------:R-:W-:-:S03]  /*48760*/  IMAD.MOV.U32 R209, RZ, RZ, R68 ;  /* 0x000000ffffd17224 */ /* 0x000fc600078e0044 */
[----:B------:R-:W3:Y:S04]  /*48770*/  LDL.LU R68, [R1+0x3fd0] ;  /* 0x003fd00001447983 */ /* 0x000ee80000300800 */
[----:B------:R-:W4:Y:S04]  /*48780*/  LDL.LU R156, [R1+0x3fcc] ;  /* 0x003fcc00019c7983 */ /* 0x000f280000300800 */
[----:B------:R-:W4:Y:S01]  /*48790*/  LDL.LU R157, [R1+0x3fc8] ;  /* 0x003fc800019d7983 */ /* 0x000f220000300800 */
[----:B------:R-:W-:-:S03]  /*487a0*/  IMAD.MOV.U32 R80, RZ, RZ, R69 ;  /* 0x000000ffff507224 */ /* 0x000fc600078e0045 */
[----:B------:R-:W4:Y:S01]  /*487b0*/  LDL.LU R69, [R1+0x3fc4] ;  /* 0x003fc40001457983 */ /* 0x000f220000300800 */
[----:B------:R-:W-:-:S03]  /*487c0*/  IMAD.MOV.U32 R81, RZ, RZ, R73 ;  /* 0x000000ffff517224 */ /* 0x000fc600078e0049 */
[----:B------:R-:W4:Y:S01]  /*487d0*/  LDL.LU R73, [R1+0x3fc0] ;  /* 0x003fc00001497983 */ /* 0x000f220000300800 */
[----:B------:R-:W-:Y:S02]  /*487e0*/  IMAD.MOV.U32 R82, RZ, RZ, R152 ;  /* 0x000000ffff527224 */ /* 0x000fe400078e0098 */
[----:B------:R-:W-:Y:S01]  /*487f0*/  IMAD.MOV.U32 R83, RZ, RZ, R153 ;  /* 0x000000ffff537224 */ /* 0x000fe200078e0099 */
[----:B------:R-:W4:Y:S04]  /*48800*/  LDL.LU R152, [R1+0x3fbc] ;  /* 0x003fbc0001987983 */ /* 0x000f280000300800 */
[----:B------:R-:W1:Y:S01]  /*48810*/  LDL.LU R153, [R1+0x3fb8] ;  /* 0x003fb80001997983 */ /* 0x000e620000300800 */
[----:B--2---:R-:W-:Y:S02]  /*48820*/  IMAD.MOV.U32 R51, RZ, RZ, R72 ;  /* 0x000000ffff337224 */ /* 0x004fe400078e0048 */
[----:B---3--:R-:W-:-:S02]  /*48830*/  IMAD.MOV.U32 R50, RZ, RZ, R68 ;  /* 0x000000ffff327224 */ /* 0x008fc400078e0044 */
[----:B----4-:R-:W-:Y:S02]  /*48840*/  IMAD.MOV.U32 R48, RZ, RZ, R156 ;  /* 0x000000ffff307224 */ /* 0x010fe400078e009c */
[----:B------:R-:W2:Y:S01]  /*48850*/  LDL.LU R156, [R1+0x3fb4] ;  /* 0x003fb400019c7983 */ /* 0x000ea20000300800 */
[----:B------:R-:W-:-:S03]  /*48860*/  IMAD.MOV.U32 R49, RZ, RZ, R157 ;  /* 0x000000ffff317224 */ /* 0x000fc600078e009d */
[----:B------:R-:W3:Y:S04]  /*48870*/  LDL.LU R157, [R1+0x3fb0] ;  /* 0x003fb000019d7983 */ /* 0x000ee80000300800 */
[----:B------:R-:W4:Y:S01]  /*48880*/  LDL.LU R68, [R1+0x3fac] ;  /* 0x003fac0001447983 */ /* 0x000f220000300800 */
[----:B------:R-:W-:-:S03]  /*48890*/  MOV R204, R73 ;  /* 0x0000004900cc7202 */ /* 0x000fc60000000f00 */
[----:B------:R-:W2:Y:S04]  /*488a0*/  LDL.LU R72, [R1+0x3fa8] ;  /* 0x003fa80001487983 */ /* 0x000ea80000300800 */
[----:B------:R-:W3:Y:S01]  /*488b0*/  LDL.LU R73, [R1+0x3fa4] ;  /* 0x003fa40001497983 */ /* 0x000ee20000300800 */
[----:B------:R-:W-:-:S03]  /*488c0*/  IMAD.MOV.U32 R205, RZ, RZ, R69 ;  /* 0x000000ffffcd7224 */ /* 0x000fc600078e0045 */
[----:B------:R-:W4:Y:S04]  /*488d0*/  LDL.LU R69, [R1+0x3fa0] ;  /* 0x003fa00001457983 */ /* 0x000f280000300800 */
[----:B------:R-:W4:Y:S04]  /*488e0*/  LDL.LU R206, [R1+0x10a8] ;  /* 0x0010a80001ce7983 */ /* 0x000f280000300800 */
[----:B------:R-:W4:Y:S01]  /*488f0*/  LDL.LU R207, [R1+0x10ac] ;  /* 0x0010ac0001cf7983 */ /* 0x000f220000300800 */
[----:B-1----:R-:W-:Y:S02]  /*48900*/  IMAD.MOV.U32 R46, RZ, RZ, R153 ;  /* 0x000000ffff2e7224 */ /* 0x002fe400078e0099 */
[----:B------:R-:W-:Y:S01]  /*48910*/  IMAD.MOV.U32 R47, RZ, RZ, R152 ;  /* 0x000000ffff2f7224 */ /* 0x000fe200078e0098 */
[----:B------:R-:W-:Y:S04]  /*48920*/  LDS R153, [R240+0x8700] ;  /* 0x00870000f0997984 */ /* 0x000fe80000000800 */
[----:B------:R-:W-:Y:S01]  /*48930*/  LDS R152, [R3+0x8700] ;  /* 0x0087000003987984 */ /* 0x000fe20000000800 */
[----:B--2---:R-:W-:-:S02]  /*48940*/  IMAD.MOV.U32 R85, RZ, RZ, R72 ;  /* 0x000000ffff557224 */ /* 0x004fc400078e0048 */
[----:B---3--:R-:W-:Y:S02]  /*48950*/  IMAD.MOV.U32 R84, RZ, RZ, R73 ;  /* 0x000000ffff547224 */ /* 0x008fe400078e0049 */
[----:B------:R-:W1:Y:S01]  /*48960*/  LDSM.16.M88.4 R72, [R241+0x50000] ;  /* 0x05000000f148783b */ /* 0x000e620000000200 */
[----:B----4-:R-:W-:Y:S02]  /*48970*/  IMAD.MOV.U32 R87, RZ, RZ, R68 ;  /* 0x000000ffff577224 */ /* 0x010fe400078e0044 */
[----:B------:R-:W-:Y:S02]  /*48980*/  IMAD.MOV.U32 R86, RZ, RZ, R69 ;  /* 0x000000ffff567224 */ /* 0x000fe400078e0045 */
[----:B------:R-:W2:Y:S01]  /*48990*/  LDSM.16.M88.4 R68, [R241+0x50800] ;  /* 0x05080000f144783b */ /* 0x000ea20000000200 */
[----:B------:R-:W-:Y:S02]  /*489a0*/  IMAD.MOV.U32 R44, RZ, RZ, R157 ;  /* 0x000000ffff2c7224 */ /* 0x000fe400078e009d */
[----:B------:R-:W-:Y:S01]  /*489b0*/  IMAD.MOV.U32 R45, RZ, RZ, R156 ;  /* 0x000000ffff2d7224 */ /* 0x000fe200078e009c */
[----:B------:R-:W-:Y:S04]  /*489c0*/  LDS R157, [R240+0x8780] ;  /* 0x00878000f09d7984 */ /* 0x000fe80000000800 */
[----:B------:R-:W3:Y:S01]  /*489d0*/  LDS R156, [R3+0x8780] ;  /* 0x00878000039c7984 */ /* 0x000ee20000000800 */
[-C--:B-1----:R-:W-:Y:S03]  /*489e0*/  HMMA.1688.F32.TF32 R20, R112, R72.reuse, R84 ;  /* 0x000000487014723c */ /* 0x082fe60000081054 */
[----:B------:R-:W-:Y:S04]  /*489f0*/  STL [R1+0x3afc], R74 ;  /* 0x003afc4a01007387 */ /* 0x000fe80000100800 */
[----:B------:R-:W-:Y:S01]  /*48a00*/  STL [R1+0x3af8], R75 ;  /* 0x003af84b01007387 */ /* 0x000fe20000100800 */
[-C--:B------:R-:W-:Y:S03]  /*48a10*/  HMMA.1688.F32.TF32 R44, R116, R72.reuse, R44 ;  /* 0x00000048742c723c */ /* 0x080fe6000008102c */
[----:B--2---:R-:W-:Y:S04]  /*48a20*/  STL [R1+0x3b04], R70 ;  /* 0x003b044601007387 */ /* 0x004fe80000100800 */
[----:B------:R-:W-:Y:S01]  /*48a30*/  STL [R1+0x3b00], R71 ;  /* 0x003b004701007387 */ /* 0x000fe20000100800 */
[-C--:B------:R-:W-:Y:S07]  /*48a40*/  HMMA.1688.F32.TF32 R40, R120, R72.reuse, R204 ;  /* 0x000000487828723c */ /* 0x080fee00000810cc */
[----:B------:R-:W-:Y:S04]  /*48a50*/  STL.64 [R1+0x1280], R20 ;  /* 0x0012801401007387 */ /* 0x000fe80000100a00 */
[----:B------:R1:W-:Y:S02]  /*48a60*/  STL.64 [R1+0x1288], R22 ;  /* 0x0012881601007387 */ /* 0x0003e40000100a00 */
[-C--:B-1----:R-:W-:Y:S02]  /*48a70*/  HMMA.1688.F32.TF32 R20, R124, R72.reuse, R48 ;  /* 0x000000487c14723c */ /* 0x082fe40000081030 */
[----:B------:R-:W-:Y:S04]  /*48a80*/  STL.64 [R1+0x1190], R44 ;  /* 0x0011902c01007387 */ /* 0x000fe80000100a00 */
[----:B------:R1:W-:Y:S04]  /*48a90*/  STL.64 [R1+0x1198], R46 ;  /* 0x0011982e01007387 */ /* 0x0003e80000100a00 */
[----:B------:R-:W-:Y:S04]  /*48aa0*/  STL.64 [R1+0x14b0], R40 ;  /* 0x0014b02801007387 */ /* 0x000fe80000100a00 */
[----:B------:R2:W-:Y:S01]  /*48ab0*/  STL.64 [R1+0x14b8], R42 ;  /* 0x0014b82a01007387 */ /* 0x0005e20000100a00 */
[-C--:B-1----:R-:W-:Y:S08]  /*48ac0*/  HMMA.1688.F32.TF32 R44, R128, R72.reuse, R80 ;  /* 0x00000048802c723c */ /* 0x082ff00000081050 */
[----:B------:R-:W-:Y:S01]  /*48ad0*/  STL.64 [R1+0x15c0], R20 ;  /* 0x0015c01401007387 */ /* 0x000fe20000100a00 */
[-C--:B--2---:R-:W-:Y:S03]  /*48ae0*/  HMMA.1688.F32.TF32 R40, R132, R72.reuse, R208 ;  /* 0x000000488428723c */ /* 0x084fe600000810d0 */
[----:B------:R1:W-:Y:S05]  /*48af0*/  STL.64 [R1+0x15c8], R22 ;  /* 0x0015c81601007387 */ /* 0x0003ea0000100a00 */
[-C--:B-1----:R-:W-:Y:S06]  /*48b00*/  HMMA.1688.F32.TF32 R20, R136, R72.reuse, R76 ;  /* 0x000000488814723c */ /* 0x082fec000008104c */
[----:B------:R-:W-:Y:S04]  /*48b10*/  STL.64 [R1+0x1d60], R44 ;  /* 0x001d602c01007387 */ /* 0x000fe80000100a00 */
[----:B------:R1:W-:Y:S05]  /*48b20*/  STL.64 [R1+0x1d68], R46 ;  /* 0x001d682e01007387 */ /* 0x0003ea0000100a00 */
[----:B------:R-:W-:Y:S04]  /*48b30*/  STL.64 [R1+0x2450], R40 ;  /* 0x0024502801007387 */ /* 0x000fe80000100a00 */
[----:B------:R2:W-:Y:S01]  /*48b40*/  STL.64 [R1+0x2458], R42 ;  /* 0x0024582a01007387 */ /* 0x0005e20000100a00 */
[-C--:B-1----:R-:W-:Y:S03]  /*48b50*/  HMMA.1688.F32.TF32 R44, R96, R72.reuse, R212 ;  /* 0x00000048602c723c */ /* 0x082fe600000810d4 */
[----:B------:R-:W-:Y:S05]  /*48b60*/  STL.64 [R1+0x25c0], R20 ;  /* 0x0025c01401007387 */ /* 0x000fea0000100a00 */
[-C--:B--2---:R-:W-:Y:S01]  /*48b70*/  HMMA.1688.F32.TF32 R40, R236, R72.reuse, R148 ;  /* 0x00000048ec28723c */ /* 0x084fe20000081094 */
[----:B------:R1:W-:Y:S07]  /*48b80*/  STL.64 [R1+0x25c8], R22 ;  /* 0x0025c81601007387 */ /* 0x0003ee0000100a00 */
[-C--:B-1----:R-:W-:Y:S07]  /*48b90*/  HMMA.1688.F32.TF32 R20, R232, R72.reuse, R244 ;  /* 0x00000048e814723c */ /* 0x082fee00000810f4 */
[----:B------:R-:W-:Y:S04]  /*48ba0*/  STL.64 [R1+0x27b0], R44 ;  /* 0x0027b02c01007387 */ /* 0x000fe80000100a00 */
[----:B------:R1:W-:Y:S04]  /*48bb0*/  STL.64 [R1+0x27b8], R46 ;  /* 0x0027b82e01007387 */ /* 0x0003e80000100a00 */
[----:B------:R-:W-:Y:S04]  /*48bc0*/  STL.64 [R1+0x29b0], R40 ;  /* 0x0029b02801007387 */ /* 0x000fe80000100a00 */
[----:B------:R2:W-:Y:S01]  /*48bd0*/  STL.64 [R1+0x29b8], R42 ;  /* 0x0029b82a01007387 */ /* 0x0005e20000100a00 */
[-C--:B-1----:R-:W-:Y:S03]  /*48be0*/  HMMA.1688.F32.TF32 R44, R228, R72.reuse, R144 ;  /* 0x00000048e42c723c */ /* 0x082fe60000081090 */
[----:B------:R-:W-:Y:S05]  /*48bf0*/  STL.64 [R1+0x2aa0], R20 ;  /* 0x002aa01401007387 */ /* 0x000fea0000100a00 */
[-C--:B--2---:R-:W-:Y:S01]  /*48c00*/  HMMA.1688.F32.TF32 R40, R224, R72.reuse, R248 ;  /* 0x00000048e028723c */ /* 0x084fe200000810f8 */
[----:B------:R1:W-:Y:S07]  /*48c10*/  STL.64 [R1+0x2aa8], R22 ;  /* 0x002aa81601007387 */ /* 0x0003ee0000100a00 */
[----:B-1----:R-:W-:Y:S07]  /*48c20*/  HMMA.1688.F32.TF32 R20, R220, R72, R104 ;  /* 0x00000048dc14723c */ /* 0x002fee0000081068 */
[----:B------:R1:W-:Y:S04]  /*48c30*/  STL.64 [R1+0x2b70], R44 ;  /* 0x002b702c01007387 */ /* 0x0003e80000100a00 */
[----:B------:R2:W-:Y:S04]  /*48c40*/  STL.64 [R1+0x2b78], R46 ;  /* 0x002b782e01007387 */ /* 0x0005e80000100a00 */
[----:B------:R-:W4:Y:S04]  /*48c50*/  LDL.LU R244, [R1+0xca0] ;  /* 0x000ca00001f47983 */ /* 0x000f280000300800 */
[----:B------:R-:W-:Y:S04]  /*48c60*/  STL.64 [R1+0x2c20], R40 ;  /* 0x002c202801007387 */ /* 0x000fe80000100a00 */
[----:B------:R-:W-:Y:S04]  /*48c70*/  STL.64 [R1+0x2c28], R42 ;  /* 0x002c282a01007387 */ /* 0x000fe80000100a00 */
[----:B------:R1:W-:Y:S04]  /*48c80*/  STL.64 [R1+0x2cb0], R20 ;  /* 0x002cb01401007387 */ /* 0x0003e80000100a00 */
[----:B------:R1:W-:Y:S04]  /*48c90*/  STL.64 [R1+0x2cb8], R22 ;  /* 0x002cb81601007387 */ /* 0x0003e80000100a00 */
        /* <DEDUP_REMOVED lines=19> */
[----:B------:R-:W1:Y:S04]  /*48dd0*/  LDL.LU R64, [R1+0x3f98] ;  /* 0x003f980001407983 */ /* 0x000e680000300800 */
[----:B------:R-:W3:Y:S04]  /*48de0*/  LDL.LU R83, [R1+0x7c] ;  /* 0x00007c0001537983 */ /* 0x000ee80000300800 */
[----:B------:R-:W3:Y:S04]  /*48df0*/  LDL.LU R204, [R1+0xb0] ;  /* 0x0000b00001cc7983 */ /* 0x000ee80000300800 */
[----:B------:R-:W3:Y:S04]  /*48e00*/  LDL.LU R205, [R1+0xb4] ;  /* 0x0000b40001cd7983 */ /* 0x000ee80000300800 */
[----:B------:R-:W3:Y:S01]  /*48e10*/  LDL.LU R206, [R1+0xb8] ;  /* 0x0000b80001ce7983 */ /* 0x000ee20000300800 */
[----:B--2---:R-:W-:-:S03]  /*48e20*/  IMAD.MOV.U32 R207, RZ, RZ, R65 ;  /* 0x000000ffffcf7224 */ /* 0x004fc600078e0041 */
[----:B------:R-:W2:Y:S01]  /*48e30*/  LDL.LU R65, [R1+0x3f94] ;  /* 0x003f940001417983 */ /* 0x000ea20000300800 */
[----:B-1----:R-:W-:-:S03]  /*48e40*/  IMAD.MOV.U32 R44, RZ, RZ, R64 ;  /* 0x000000ffff2c7224 */ /* 0x002fc600078e0040 */
[----:B------:R-:W3:Y:S04]  /*48e50*/  LDL.LU R64, [R1+0x3f90] ;  /* 0x003f900001407983 */ /* 0x000ee80000300800 */
        /* <DEDUP_REMOVED lines=8> */
[----:B--2---:R-:W-:Y:S02]  /*48ee0*/  MOV R85, R65 ;  /* 0x0000004100557202 */ /* 0x004fe40000000f00 */
[----:B------:R-:W2:Y:S01]  /*48ef0*/  LDL.LU R65, [R1+0x3f8c] ;  /* 0x003f8c0001417983 */ /* 0x000ea20000300800 */
[----:B---3--:R-:W-:-:S03]  /*48f00*/  IMAD.MOV.U32 R86, RZ, RZ, R64 ;  /* 0x000000ffff567224 */ /* 0x008fc600078e0040 */
[----:B------:R-:W2:Y:S04]  /*48f10*/  LDL.LU R64, [R1+0x3f88] ;  /* 0x003f880001407983 */ /* 0x000ea80000300800 */
        /* <DEDUP_REMOVED lines=20> */
[----:B------:R-:W4:Y:S01]  /*49060*/  LDL.LU R249, [R1+0x14] ;  /* 0x0000140001f97983 */ /* 0x000f220000300800 */
[----:B------:R-:W-:Y:S01]  /*49070*/  HMMA.1688.F32.TF32 R104, R152, R72, R104 ;  /* 0x000000489868723c */ /* 0x000fe20000081068 */
[----:B--2---:R-:W-:-:S02]  /*49080*/  IMAD.MOV.U32 R250, RZ, RZ, R61 ;  /* 0x000000fffffa7224 */ /* 0x004fc400078e003d */
[----:B------:R-:W2:Y:S01]  /*49090*/  LDL.LU R61, [R1+0x3f74] ;  /* 0x003f7400013d7983 */ /* 0x000ea20000300800 */
[----:B---3--:R-:W-:-:S03]  /*490a0*/  IMAD.MOV.U32 R251, RZ, RZ, R60 ;  /* 0x000000fffffb7224 */ /* 0x008fc600078e003c */
[----:B------:R-:W2:Y:S04]  /*490b0*/  LDL.LU R60, [R1+0x3f70] ;  /* 0x003f7000013c7983 */ /* 0x000ea80000300800 */
[----:B------:R-:W3:Y:S04]  /*490c0*/  LDL.LU R20, [R1+0x1350] ;  /* 0x0013500001147983 */ /* 0x000ee80000300800 */
[----:B------:R-:W3:Y:S04]  /*490d0*/  LDL.LU R21, [R1+0x1354] ;  /* 0x0013540001157983 */ /* 0x000ee80000300800 */
[----:B------:R-:W3:Y:S04]  /*490e0*/  LDL.LU R22, [R1+0x1358] ;  /* 0x0013580001167983 */ /* 0x000ee80000300800 */
[----:B------:R-:W3:Y:S01]  /*490f0*/  LDL.LU R23, [R1+0x135c] ;  /* 0x00135c0001177983 */ /* 0x000ee20000300800 */
[-C--:B----4-:R-:W-:Y:S03]  /*49100*/  HMMA.1688.F32.TF32 R248, R216, R72.reuse, R248 ;  /* 0x00000048d8f8723c */ /* 0x090fe600000810f8 */
        /* <DEDUP_REMOVED lines=26> */
[----:B------:R-:W-:Y:S04]  /*492b0*/  STL.64 [R1+0x2d20], R248 ;  /* 0x002d20f801007387 */ /* 0x000fe80000100a00 */
[----:B------:R1:W-:Y:S04]  /*492c0*/  STL.64 [R1+0x2d28], R250 ;  /* 0x002d28fa01007387 */ /* 0x0003e80000100a00 */
[----:B-1----:R-:W2:Y:S04]  /*492d0*/  LDL.LU.64 R250, [R1+0x3f68] ;  /* 0x003f680001fa7983 */ /* 0x002ea80000300a00 */
[----:B------:R-:W2:Y:S04]  /*492e0*/  LDL.LU.64 R248, [R1+0x3f60] ;  /* 0x003f600001f87983 */ /* 0x000ea80000300a00 */
[----:B------:R-:W-:Y:S04]  /*492f0*/  STL.64 [R1+0x2d70], R104 ;  /* 0x002d706801007387 */ /* 0x000fe80000100a00 */
[----:B------:R1:W-:Y:S04]  /*49300*/  STL.64 [R1+0x2d78], R106 ;  /* 0x002d786a01007387 */ /* 0x0003e80000100a00 */
[----:B-1----:R-:W2:Y:S04]  /*49310*/  LDL.LU.64 R106, [R1+0x3f58] ;  /* 0x003f5800016a7983 */ /* 0x002ea80000300a00 */
[----:B------:R-:W2:Y:S02]  /*49320*/  LDL.LU.64 R104, [R1+0x3f50] ;  /* 0x003f500001687983 */ /* 0x000ea40000300a00 */
[----:B--2---:R-:W-:Y:S02]  /*49330*/  HMMA.1688.F32.TF32 R72, R156, R72, R104 ;  /* 0x000000489c48723c */ /* 0x004fe40000081068 */
[----:B------:R-:W2:Y:S11]  /*49340*/  LDL.LU R104, [R1+0x14f0] ;  /* 0x0014f00001687983 */ /* 0x000eb60000300800 */
[----:B------:R-:W-:Y:S10]  /*49350*/  @!UPT UIADD3 URZ, URZ, URZ, URZ ;  /* 0x0000003f3f3ff290 */ /* 0x000ff4000fffe03f */
[----:B------:R-:W-:Y:S04]  /*49360*/  STL.64 [R1+0x2da0], R72 ;  /* 0x002da04801007387 */ /* 0x000fe80000100a00 */
[----:B------:R3:W-:Y:S04]  /*49370*/  STL.64 [R1+0x2da8], R74 ;  /* 0x002da84a01007387 */ /* 0x0007e80000100a00 */
[----:B------:R-:W2:Y:S04]  /*49380*/  LDL.LU R105, [R1+0x14f4] ;  /* 0x0014f40001697983 */ /* 0x000ea80000300800 */
[----:B------:R-:W2:Y:S04]  /*49390*/  LDL.LU R106, [R1+0x14f8] ;  /* 0x0014f800016a7983 */ /* 0x000ea80000300800 */
[----:B------:R-:W2:Y:S01]  /*493a0*/  LDL.LU R107, [R1+0x14fc] ;  /* 0x0014fc00016b7983 */ /* 0x000ea20000300800 */
[-C--:B---3--:R-:W-:Y:S08]  /*493b0*/  HMMA.1688.F32.TF32 R72, R116, R68.reuse, R20 ;  /* 0x000000447448723c */ /* 0x088ff00000081014 */
[-C--:B------:R-:W-:Y:S08]  /*493c0*/  HMMA.1688.F32.TF32 R20, R120, R68.reuse, R140 ;  /* 0x000000447814723c */ /* 0x080ff0000008108c */
[-C--:B----4-:R-:W-:Y:S08]  /*493d0*/  HMMA.1688.F32.TF32 R92, R124, R68.reuse, R92 ;  /* 0x000000447c5c723c */ /* 0x090ff0000008105c */
[-C--:B--2---:R-:W-:Y:S11]  /*493e0*/  HMMA.1688.F32.TF32 R104, R112, R68.reuse, R104 ;  /* 0x000000447068723c */ /* 0x084ff60000081068 */
[----:B------:R-:W-:Y:S11]  /*493f0*/  @!UPT UIADD3 URZ, URZ, URZ, URZ ;  /* 0x0000003f3f3ff290 */ /* 0x000ff6000fffe03f */
[----:B------:R-:W-:Y:S01]  /*49400*/  @!UPT UIADD3 URZ, URZ, URZ, URZ ;  /* 0x0000003f3f3ff290 */ /* 0x000fe2000fffe03f */
[----:B------:R-:W-:Y:S04]  /*49410*/  STL.64 [R1+0x1170], R104 ;  /* 0x0011706801007387 */ /* 0x000fe80000100a00 */
[----:B------:R-:W-:Y:S04]  /*49420*/  STL.64 [R1+0x1178], R106 ;  /* 0x0011786a01007387 */ /* 0x000fe80000100a00 */
[----:B------:R-:W-:Y:S04]  /*49430*/  STL.64 [R1+0x1270], R72 ;  /* 0x0012704801007387 */ /* 0x000fe80000100a00 */
[----:B------:R-:W-:Y:S04]  /*49440*/  STL.64 [R1+0x1278], R74 ;  /* 0x0012784a01007387 */ /* 0x000fe80000100a00 */
[----:B------:R-:W-:Y:S04]  /*49450*/  STL.64 [R1+0x12d0], R20 ;  /* 0x0012d01401007387 */ /* 0x000fe80000100a00 */
[----:B------:R1:W-:Y:S02]  /*49460*/  STL.64 [R1+0x12d8], R22 ;  /* 0x0012d81601007387 */ /* 0x0003e40000100a00 */
[-C--:B-1----:R-:W-:Y:S02]  /*49470*/  HMMA.1688.F32.TF32 R20, R132, R68.reuse, R64 ;  /* 0x000000448414723c */ /* 0x082fe40000081040 */
[----:B------:R-:W1:Y:S06]  /*49480*/  LDSM.16.M88.4 R64, [R241+0x51000] ;  /* 0x05100000f140783b */ /* 0x000e6c0000000200 */
[-C--:B------:R-:W-:Y:S01]  /*49490*/  HMMA.1688.F32.TF32 R72, R128, R68.reuse, R196 ;  /* 0x000000448048723c */ /* 0x080fe200000810c4 */
[----:B------:R-:W-:Y:S04]  /*494a0*/  STL.64 [R1+0x14a0], R92 ;  /* 0x0014a05c01007387 */ /* 0x000fe80000100a00 */
[----:B------:R-:W-:Y:S11]  /*494b0*/  STL.64 [R1+0x14a8], R94 ;  /* 0x0014a85e01007387 */ /* 0x000ff60000100a00 */
[----:B------:R-:W-:Y:S07]  /*494c0*/  @!UPT UIADD3 URZ, URZ, URZ, URZ ;  /* 0x0000003f3f3ff290 */ /* 0x000fee000fffe03f */
[----:B------:R-:W-:Y:S04]  /*494d0*/  STL.64 [R1+0x15f0], R72 ;  /* 0x0015f04801007387 */ /* 0x000fe80000100a00 */
[----:B------:R-:W-:Y:S04]  /*494e0*/  STL.64 [R1+0x15f8], R74 ;  /* 0x0015f84a01007387 */ /* 0x000fe80000100a00 */
[----:B-1----:R-:W-:Y:S04]  /*494f0*/  STL [R1+0x3b0c], R66 ;  /* 0x003b0c4201007387 */ /* 0x002fe80000100800 */
[----:B------:R-:W-:Y:S04]  /*49500*/  STL.64 [R1+0x23c0], R20 ;  /* 0x0023c01401007387 */ /* 0x000fe80000100a00 */
[----:B------:R1:W-:Y:S02]  /*49510*/  STL.64 [R1+0x23c8], R22 ;  /* 0x0023c81601007387 */ /* 0x0003e40000100a00 */
[-C--:B-1----:R-:W-:Y:S02]  /*49520*/  HMMA.1688.F32.TF32 R20, R136, R68.reuse, R60 ;  /* 0x000000448814723c */ /* 0x082fe4000008103c */
[----:B------:R-:W1:Y:S04]  /*49530*/  LDSM.16.M88.4 R60, [R241+0x51800] ;  /* 0x05180000f13c783b */ /* 0x000e680000000200 */
[----:B------:R-:W-:Y:S02]  /*49540*/  STL [R1+0x3b08], R67 ;  /* 0x003b084301007387 */ /* 0x000fe40000100800 */
[-C--:B------:R-:W-:Y:S08]  /*49550*/  HMMA.1688.F32.TF32 R72, R96, R68.reuse, R88 ;  /* 0x000000446048723c */ /* 0x080ff00000081058 */
[-C--:B------:R-:W-:Y:S01]  /*49560*/  HMMA.1688.F32.TF32 R88, R236, R68.reuse, R200 ;  /* 0x00000044ec58723c */ /* 0x080fe200000810c8 */
[----:B-1----:R-:W-:Y:S06]  /*49570*/  STL [R1+0x3b14], R62 ;  /* 0x003b143e01007387 */ /* 0x002fec0000100800 */
[----:B------:R-:W-:Y:S04]  /*49580*/  STL.64 [R1+0x2530], R20 ;  /* 0x0025301401007387 */ /* 0x000fe80000100a00 */
[----:B------:R1:W-:Y:S02]  /*49590*/  STL.64 [R1+0x2538], R22 ;  /* 0x0025381601007387 */ /* 0x0003e40000100a00 */
[-C--:B-1----:R-:W-:Y:S02]  /*495a0*/  HMMA.1688.F32.TF32 R20, R232, R68.reuse, R40 ;  /* 0x00000044e814723c */ /* 0x082fe40000081028 */
[----:B------:R-:W-:Y:S04]  /*495b0*/  STL [R1+0x3b10], R63 ;  /* 0x003b103f01007387 */ /* 0x000fe80000100800 */
[----:B------:R-:W-:Y:S04]  /*495c0*/  STL.64 [R1+0x2730], R72 ;  /* 0x0027304801007387 */ /* 0x000fe80000100a00 */
[----:B------:R1:W-:Y:S01]  /*495d0*/  STL.64 [R1+0x2738], R74 ;  /* 0x0027384a01007387 */ /* 0x0003e20000100a00 */
[-C--:B------:R-:W-:Y:S03]  /*495e0*/  HMMA.1688.F32.TF32 R40, R224, R68.reuse, R44 ;  /* 0x00000044e028723c */ /* 0x080fe6000008102c */
[----:B------:R-:W-:Y:S04]  /*495f0*/  STL.64 [R1+0x2850], R88 ;  /* 0x0028505801007387 */ /* 0x000fe80000100a00 */
[----:B------:R-:W-:Y:S01]  /*49600*/  STL.64 [R1+0x2858], R90 ;  /* 0x0028585a01007387 */ /* 0x000fe20000100a00 */
[-C--:B-1----:R-:W-:Y:S04]  /*49610*/  HMMA.1688.F32.TF32 R72, R228, R68.reuse, R84 ;  /* 0x00000044e448723c */ /* 0x082fe80000081054 */
[----:B------:R-:W-:Y:S04]  /*49620*/  STL.64 [R1+0x2a30], R20 ;  /* 0x002a301401007387 */ /* 0x000fe80000100a00 */
[----:B------:R1:W-:Y:S02]  /*49630*/  STL.64 [R1+0x2a38], R22 ;  /* 0x002a381601007387 */ /* 0x0003e40000100a00 */
[-C--:B-1----:R-:W-:Y:S11]  /*49640*/  HMMA.1688.F32.TF32 R20, R220, R68.reuse, R204 ;  /* 0x00000044dc14723c */ /* 0x082ff600000810cc */
[----:B------:R-:W-:Y:S02]  /*49650*/  @!UPT UIADD3 URZ, URZ, URZ, URZ ;  /* 0x0000003f3f3ff290 */ /* 0x000fe4000fffe03f */
[----:B------:R-:W-:Y:S01]  /*49660*/  STL.64 [R1+0x2b10], R72 ;  /* 0x002b104801007387 */ /* 0x000fe20000100a00 */
[-C--:B------:R-:W-:Y:S03]  /*49670*/  HMMA.1688.F32.TF32 R44, R216, R68.reuse, R48 ;  /* 0x00000044d82c723c */ /* 0x080fe60000081030 */
[----:B------:R-:W-:Y:S04]  /*49680*/  STL.64 [R1+0x2b18], R74 ;  /* 0x002b184a01007387 */ /* 0x000fe80000100a00 */
[----:B------:R-:W-:Y:S04]  /*49690*/  STL.64 [R1+0x2bd0], R40 ;  /* 0x002bd02801007387 */ /* 0x000fe80000100a00 */
[----:B------:R1:W-:Y:S04]  /*496a0*/  STL.64 [R1+0x2bd8], R42 ;  /* 0x002bd82a01007387 */ /* 0x0003e80000100a00 */
[----:B------:R-:W-:Y:S04]  /*496b0*/  STL.64 [R1+0x2c70], R20 ;  /* 0x002c701401007387 */ /* 0x000fe80000100a00 */
[----:B------:R2:W-:Y:S01]  /*496c0*/  STL.64 [R1+0x2c78], R22 ;  /* 0x002c781601007387 */ /* 0x0005e20000100a00 */
[-C--:B-1----:R-:W-:Y:S08]  /*496d0*/  HMMA.1688.F32.TF32 R40, R152, R68.reuse, R80 ;  /* 0x000000449828723c */ /* 0x082ff00000081050 */
[----:B--2---:R-:W-:Y:S01]  /*496e0*/  HMMA.1688.F32.TF32 R20, R156, R68, R248 ;  /* 0x000000449c14723c */ /* 0x004fe200000810f8 */
[----:B------:R-:W-:Y:S04]  /*496f0*/  STL.64 [R1+0x2cf0], R44 ;  /* 0x002cf02c01007387 */ /* 0x000fe80000100a00 */
[----:B------:R1:W-:Y:S10]  /*49700*/  STL.64 [R1+0x2cf8], R46 ;  /* 0x002cf82e01007387 */ /* 0x0003f40000100a00 */
[----:B------:R-:W-:Y:S01]  /*49710*/  STL.64 [R1+0x2d50], R40 ;  /* 0x002d502801007387 */ /* 0x000fe20000100a00 */
[-C--:B-1----:R-:W-:Y:S03]  /*49720*/  HMMA.1688.F32.TF32 R44, R112, R64.reuse, R208 ;  /* 0x00000040702c723c */ /* 0x082fe600000810d0 */
[----:B------:R1:W-:Y:S04]  /*49730*/  STL.64 [R1+0x2d58], R42 ;  /* 0x002d582a01007387 */ /* 0x0003e80000100a00 */
[----:B------:R-:W-:Y:S04]  /*49740*/  STL.64 [R1+0x2d90], R20 ;  /* 0x002d901401007387 */ /* 0x000fe80000100a00 */
[----:B------:R2:W-:Y:S01]  /*49750*/  STL.64 [R1+0x2d98], R22 ;  /* 0x002d981601007387 */ /* 0x0005e20000100a00 */
[-C--:B-1----:R-:W-:Y:S08]  /*49760*/  HMMA.1688.F32.TF32 R40, R116, R64.reuse, R76 ;  /* 0x000000407428723c */ /* 0x082ff0000008104c */
[-C--:B--2---:R-:W-:Y:S03]  /*49770*/  HMMA.1688.F32.TF32 R20, R120, R64.reuse, R212 ;  /* 0x000000407814723c */ /* 0x084fe600000810d4 */
[----:B------:R-:W-:Y:S04]  /*49780*/  STL.64 [R1+0x1110], R44 ;  /* 0x0011102c01007387 */ /* 0x000fe80000100a00 */
[----:B------:R1:W-:Y:S08]  /*49790*/  STL.64 [R1+0x1118], R46 ;  /* 0x0011182e01007387 */ /* 0x0003f00000100a00 */
[----:B------:R-:W-:Y:S01]  /*497a0*/  STL.64 [R1+0x1140], R40 ;  /* 0x0011402801007387 */ /* 0x000fe20000100a00 */
[-C--:B-1----:R-:W-:Y:S03]  /*497b0*/  HMMA.1688.F32.TF32 R44, R124, R64.reuse, R148 ;  /* 0x000000407c2c723c */ /* 0x082fe60000081094 */
[----:B------:R1:W-:Y:S04]  /*497c0*/  STL.64 [R1+0x1148], R42 ;  /* 0x0011482a01007387 */ /* 0x0003e80000100a00 */
[----:B------:R-:W-:Y:S04]  /*497d0*/  STL.64 [R1+0x1160], R20 ;  /* 0x0011601401007387 */ /* 0x000fe80000100a00 */
[----:B------:R2:W-:Y:S01]  /*497e0*/  STL.64 [R1+0x1168], R22 ;  /* 0x0011681601007387 */ /* 0x0005e20000100a00 */
[-C--:B-1----:R-:W-:Y:S08]  /*497f0*/  HMMA.1688.F32.TF32 R40, R128, R64.reuse, R244 ;  /* 0x000000408028723c */ /* 0x082ff000000810f4 */
[----:B--2---:R-:W-:Y:S03]  /*49800*/  HMMA.1688.F32.TF32 R20, R132, R64, R144 ;  /* 0x000000408414723c */ /* 0x004fe60000081090 */
[----:B------:R1:W-:Y:S04]  /*49810*/  STL.64 [R1+0x12c0], R44 ;  /* 0x0012c02c01007387 */ /* 0x0003e80000100a00 */
[----:B------:R2:W-:Y:S04]  /*49820*/  STL.64 [R1+0x12c8], R46 ;  /* 0x0012c82e01007387 */ /* 0x0005e80000100a00 */
[----:B------:R-:W3:Y:S01]  /*49830*/  LDL.LU R212, [R1+0x150] ;  /* 0x0001500001d47983 */ /* 0x000ee20000300800 */
[----:B------:R-:W-:-:S03]  /*49840*/  IMAD.MOV.U32 R213, RZ, RZ, R57 ;  /* 0x000000ffffd57224 */ /* 0x000fc600078e0039 */
[----:B------:R4:W-:Y:S01]  /*49850*/  STL.64 [R1+0x14f0], R40 ;  /* 0x0014f02801007387 */ /* 0x0009e20000100a00 */
[----:B------:R-:W-:-:S03]  /*49860*/  IMAD.MOV.U32 R214, RZ, RZ, R56 ;  /* 0x000000ffffd67224 */ /* 0x000fc600078e0038 */
[----:B------:R1:W-:Y:S04]  /*49870*/  STL.64 [R1+0x14f8], R42 ;  /* 0x0014f82a01007387 */ /* 0x0003e80000100a00 */
[----:B------:R1:W-:Y:S04]  /*49880*/  STL.64 [R1+0x1610], R20 ;  /* 0x0016101401007387 */ /* 0x0003e80000100a00 */
[----:B------:R1:W-:Y:S04]  /*49890*/  STL.64 [R1+0x1618], R22 ;  /* 0x0016181601007387 */ /* 0x0003e80000100a00 */
[----:B------:R-:W2:Y:S04]  /*498a0*/  LDL.LU R57, [R1+0x3f4c] ;  /* 0x003f4c0001397983 */ /* 0x000ea80000300800 */
[----:B------:R-:W3:Y:S04]  /*498b0*/  LDL.LU R56, [R1+0x3f48] ;  /* 0x003f480001387983 */ /* 0x000ee80000300800 */
[----:B------:R-:W4:Y:S04]  /*498c0*/  LDL.LU R215, [R1+0x15c] ;  /* 0x00015c0001d77983 */ /* 0x000f280000300800 */
[----:B------:R-:W4:Y:S04]  /*498d0*/  LDL.LU R76, [R1+0x170] ;  /* 0x00017000014c7983 */ /* 0x000f280000300800 */
[----:B------:R-:W4:Y:S04]  /*498e0*/  LDL.LU R77, [R1+0x174] ;  /* 0x00017400014d7983 */ /* 0x000f280000300800 */
[----:B------:R-:W4:Y:S01]  /*498f0*/  LDL.LU R78, [R1+0x178] ;  /* 0x00017800014e7983 */ /* 0x000f220000300800 */
[----:B--2---:R-:W-:-:S03]  /*49900*/  IMAD.MOV.U32 R79, RZ, RZ, R57 ;  /* 0x000000ffff4f7224 */ /* 0x004fc600078e0039 */
[----:B------:R-:W2:Y:S01]  /*49910*/  LDL.LU R57, [R1+0x3f44] ;  /* 0x003f440001397983 */ /* 0x000ea20000300800 */
[----:B---3--:R-:W-:-:S03]  /*49920*/  IMAD.MOV.U32 R208, RZ, RZ, R56 ;  /* 0x000000ffffd07224 */ /* 0x008fc600078e0038 */
[----:B------:R-:W3:Y:S04]  /*49930*/  LDL.LU R56, [R1+0x3f40] ;  /* 0x003f400001387983 */ /* 0x000ee80000300800 */
[----:B------:R-:W4:Y:S04]  /*49940*/  LDL.LU R209, [R1+0x194] ;  /* 0x0001940001d17983 */ /* 0x000f280000300800 */
[----:B------:R-:W4:Y:S04]  /*49950*/  LDL.LU R210, [R1+0x198] ;  /* 0x0001980001d27983 */ /* 0x000f280000300800 */
[----:B------:R-:W4:Y:S04]  /*49960*/  LDL.LU R211, [R1+0x19c] ;  /* 0x00019c0001d37983 */ /* 0x000f280000300800 */
[----:B------:R-:W4:Y:S01]  /*49970*/  LDL.LU R204, [R1+0x1d0] ;  /* 0x0001d00001cc7983 */ /* 0x000f220000300800 */
[----:B------:R-:W-:Y:S01]  /*49980*/  MOV R104, R52 ;  /* 0x0000003400687202 */ /* 0x000fe20000000f00 */
[----:B------:R-:W-:-:S02]  /*49990*/  IMAD.MOV.U32 R105, RZ, RZ, R53 ;  /* 0x000000ffff697224 */ /* 0x000fc400078e0035 */
[----:B--2---:R-:W-:Y:S02]  /*499a0*/  IMAD.MOV.U32 R205, RZ, RZ, R57 ;  /* 0x000000ffffcd7224 */ /* 0x004fe400078e0039 */
        /* <DEDUP_REMOVED lines=59> */
[----:B---3--:R-:W-:Y:S02]  /*49d60*/  IMAD.MOV.U32 R250, RZ, RZ, R53 ;  /* 0x000000fffffa7224 */ /* 0x008fe400078e0035 */
[----:B------:R-:W2:Y:S04]  /*49d70*/  LDL.LU R53, [R1+0x3f24] ;  /* 0x003f240001357983 */ /* 0x000ea80000300800 */
        /* <DEDUP_REMOVED lines=9> */
[----:B------:R-:W2:Y:S01]  /*49e10*/  LDL.LU R54, [R1+0x858] ;  /* 0x0008580001367983 */ /* 0x000ea20000300800 */
[-C--:B------:R-:W-:Y:S03]  /*49e20*/  HMMA.1688.F32.TF32 R144, R228, R64.reuse, R144 ;  /* 0x00000040e490723c */ /* 0x080fe60000081090 */
[----:B------:R-:W2:Y:S04]  /*49e30*/  LDL.LU R55, [R1+0x85c] ;  /* 0x00085c0001377983 */ /* 0x000ea80000300800 */
[----:B------:R-:W2:Y:S01]  /*49e40*/  LDL.LU R200, [R1+0x780] ;  /* 0x0007800001c87983 */ /* 0x000ea20000300800 */
[-C--:B------:R-:W-:Y:S03]  /*49e50*/  HMMA.1688.F32.TF32 R244, R232, R64.reuse, R244 ;  /* 0x00000040e8f4723c */ /* 0x080fe600000810f4 */
[----:B------:R-:W2:Y:S04]  /*49e60*/  LDL.LU R201, [R1+0x784] ;  /* 0x0007840001c97983 */ /* 0x000ea80000300800 */
[----:B------:R-:W2:Y:S04]  /*49e70*/  LDL.LU R202, [R1+0x788] ;  /* 0x0007880001ca7983 */ /* 0x000ea80000300800 */
[----:B------:R-:W2:Y:S01]  /*49e80*/  LDL.LU R203, [R1+0x78c] ;  /* 0x00078c0001cb7983 */ /* 0x000ea20000300800 */
[-C--:B------:R-:W-:Y:S03]  /*49e90*/  HMMA.1688.F32.TF32 R44, R96, R64.reuse, R44 ;  /* 0x00000040602c723c */ /* 0x080fe6000008102c */
[----:B------:R-:W2:Y:S04]  /*49ea0*/  LDL.LU R80, [R1+0x1b0] ;  /* 0x0001b00001507983 */ /* 0x000ea80000300800 */
[----:B------:R-:W2:Y:S04]  /*49eb0*/  LDL.LU R81, [R1+0x1b4] ;  /* 0x0001b40001517983 */ /* 0x000ea80000300800 */
[----:B------:R-:W2:Y:S04]  /*49ec0*/  LDL.LU R82, [R1+0x1b8] ;  /* 0x0001b80001527983 */ /* 0x000ea80000300800 */
[----:B------:R-:W2:Y:S01]  /*49ed0*/  LDL.LU R83, [R1+0x1bc] ;  /* 0x0001bc0001537983 */ /* 0x000ea20000300800 */
[-C--:B----4-:R-:W-:Y:S03]  /*49ee0*/  HMMA.1688.F32.TF32 R40, R136, R64.reuse, R40 ;  /* 0x000000408828723c */ /* 0x090fe60000081028 */
[----:B------:R-:W4:Y:S04]  /*49ef0*/  LDL.LU R148, [R1+0x130] ;  /* 0x0001300001947983 */ /* 0x000f280000300800 */
[----:B------:R-:W4:Y:S04]  /*49f00*/  LDL.LU R149, [R1+0x134] ;  /* 0x0001340001957983 */ /* 0x000f280000300800 */
[----:B------:R-:W4:Y:S04]  /*49f10*/  LDL.LU R150, [R1+0x138] ;  /* 0x0001380001967983 */ /* 0x000f280000300800 */
[----:B------:R-:W4:Y:S01]  /*49f20*/  LDL.LU R151, [R1+0x13c] ;  /* 0x00013c0001977983 */ /* 0x000f220000300800 */
[-C--:B------:R-:W-:Y:S07]  /*49f30*/  HMMA.1688.F32.TF32 R48, R236, R64.reuse, R48 ;  /* 0x00000040ec30723c */ /* 0x080fee0000081030 */
[----:B------:R1:W-:Y:S04]  /*49f40*/  STL.64 [R1+0x2460], R40 ;  /* 0x0024602801007387 */ /* 0x0003e80000100a00 */
[----:B------:R-:W-:Y:S04]  /*49f50*/  STL.64 [R1+0x2468], R42 ;  /* 0x0024682a01007387 */ /* 0x000fe80000100a00 */
[----:B-1----:R-:W2:Y:S04]  /*49f60*/  LDL.LU.64 R40, [R1+0x3f18] ;  /* 0x003f180001287983 */ /* 0x002ea80000300a00 */
[----:B------:R1:W-:Y:S04]  /*49f70*/  STL.64 [R1+0x25d0], R44 ;  /* 0x0025d02c01007387 */ /* 0x0003e80000100a00 */
[----:B------:R-:W-:Y:S04]  /*49f80*/  STL.64 [R1+0x25d8], R46 ;  /* 0x0025d82e01007387 */ /* 0x000fe80000100a00 */
[----:B-1----:R-:W2:Y:S04]  /*49f90*/  LDL.LU.64 R44, [R1+0x3f10] ;  /* 0x003f1000012c7983 */ /* 0x002ea80000300a00 */
[----:B------:R1:W-:Y:S04]  /*49fa0*/  STL.64 [R1+0x27d0], R48 ;  /* 0x0027d03001007387 */ /* 0x0003e80000100a00 */
[----:B------:R-:W-:Y:S04]  /*49fb0*/  STL.64 [R1+0x27d8], R50 ;  /* 0x0027d83201007387 */ /* 0x000fe80000100a00 */
[----:B-1----:R-:W2:Y:S04]  /*49fc0*/  LDL.LU.64 R48, [R1+0x3f08] ;  /* 0x003f080001307983 */ /* 0x002ea80000300a00 */
[----:B------:R-:W-:Y:S04]  /*49fd0*/  STL.64 [R1+0x29c0], R244 ;  /* 0x0029c0f401007387 */ /* 0x000fe80000100a00 */
[----:B------:R1:W-:Y:S04]  /*49fe0*/  STL.64 [R1+0x29c8], R246 ;  /* 0x0029c8f601007387 */ /* 0x0003e80000100a00 */
[----:B-1----:R-:W2:Y:S04]  /*49ff0*/  LDL.LU.64 R246, [R1+0x3f00] ;  /* 0x003f000001f67983 */ /* 0x002ea80000300a00 */
[----:B------:R-:W2:Y:S04]  /*4a000*/  LDL.LU.64 R244, [R1+0x3ef8] ;  /* 0x003ef80001f47983 */ /* 0x000ea80000300a00 */
[----:B------:R-:W-:Y:S04]  /*4a010*/  STL.64 [R1+0x2ab0], R144 ;  /* 0x002ab09001007387 */ /* 0x000fe80000100a00 */
[----:B------:R1:W-:Y:S04]  /*4a020*/  STL.64 [R1+0x2ab8], R146 ;  /* 0x002ab89201007387 */ /* 0x0003e80000100a00 */
[----:B-1----:R-:W2:Y:S04]  /*4a030*/  LDL.LU.64 R146, [R1+0x3ef0] ;  /* 0x003ef00001927983 */ /* 0x002ea80000300a00 */
[----:B------:R-:W2:Y:S01]  /*4a040*/  LDL.LU.64 R144, [R1+0x3ee8] ;  /* 0x003ee80001907983 */ /* 0x000ea20000300a00 */
[-C--:B------:R-:W-:Y:S08]  /*4a050*/  HMMA.1688.F32.TF32 R68, R224, R64.reuse, R68 ;  /* 0x00000040e044723c */ /* 0x080ff00000081044 */
[-C--:B------:R-:W-:Y:S11]  /*4a060*/  HMMA.1688.F32.TF32 R248, R220, R64.reuse, R248 ;  /* 0x00000040dcf8723c */ /* 0x080ff600000810f8 */
[----:B------:R-:W-:Y:S04]  /*4a070*/  @!UPT UIADD3 URZ, URZ, URZ, URZ ;  /* 0x0000003f3f3ff290 */ /* 0x000fe8000fffe03f */
[----:B------:R-:W-:Y:S04]  /*4a080*/  STL.64 [R1+0x2b80], R68 ;  /* 0x002b804401007387 */ /* 0x000fe80000100a00 */
[----:B------:R1:W-:Y:S02]  /*4a090*/  STL.64 [R1+0x2b88], R70 ;  /* 0x002b884601007387 */ /* 0x0003e40000100a00 */
[-C--:B-1----:R-:W-:Y:S02]  /*4a0a0*/  HMMA.1688.F32.TF32 R68, R216, R64.reuse, R72 ;  /* 0x00000040d844723c */ /* 0x082fe40000081048 */
[----:B------:R-:W-:Y:S04]  /*4a0b0*/  STL.64 [R1+0x2c30], R248 ;  /* 0x002c30f801007387 */ /* 0x000fe80000100a00 */
[----:B------:R-:W-:Y:S02]  /*4a0c0*/  STL.64 [R1+0x2c38], R250 ;  /* 0x002c38fa01007387 */ /* 0x000fe40000100a00 */
[----:B------:R-:W-:Y:S11]  /*4a0d0*/  HMMA.1688.F32.TF32 R104, R152, R64, R104 ;  /* 0x000000409868723c */ /* 0x000ff60000081068 */
[----:B------:R-:W-:Y:S04]  /*4a0e0*/  @!UPT UIADD3 URZ, URZ, URZ, URZ ;  /* 0x0000003f3f3ff290 */ /* 0x000fe8000fffe03f */
[----:B------:R-:W-:Y:S04]  /*4a0f0*/  STL.64 [R1+0x2cc0], R68 ;  /* 0x002cc04401007387 */ /* 0x000fe80000100a00 */
[----:B------:R3:W-:Y:S04]  /*4a100*/  STL.64 [R1+0x2cc8], R70 ;  /* 0x002cc84601007387 */ /* 0x0007e80000100a00 */
[----:B------:R-:W-:Y:S04]  /*4a110*/  STL.64 [R1+0x2d30], R104 ;  /* 0x002d306801007387 */ /* 0x000fe80000100a00 */
[----:B------:R-:W-:Y:S01]  /*4a120*/  STL.64 [R1+0x2d38], R106 ;  /* 0x002d386a01007387 */ /* 0x000fe20000100a00 */
[-C--:B---3--:R-:W-:Y:S08]  /*4a130*/  HMMA.1688.F32.TF32 R68, R112, R60.reuse, R20 ;  /* 0x0000003c7044723c */ /* 0x088ff00000081014 */
[----:B------:R-:W-:Y:S08]  /*4a140*/  HMMA.1688.F32.TF32 R20, R120, R60, R92 ;  /* 0x0000003c7814723c */ /* 0x000ff0000008105c */
[----:B--2---:R-:W-:Y:S08]  /*4a150*/  HMMA.1688.F32.TF32 R72, R156, R64, R144 ;  /* 0x000000409c48723c */ /* 0x004ff00000081090 */
[-C--:B------:R-:W-:Y:S11]  /*4a160*/  HMMA.1688.F32.TF32 R64, R116, R60.reuse, R140 ;  /* 0x0000003c7440723c */ /* 0x080ff6000008108c */
[----:B------:R-:W-:Y:S04]  /*4a170*/  @!UPT UIADD3 URZ, URZ, URZ, URZ ;  /* 0x0000003f3f3ff290 */ /* 0x000fe8000fffe03f */
        /* <DEDUP_REMOVED lines=10> */
[-C--:B------:R-:W-:Y:S08]  /*4a220*/  HMMA.1688.F32.TF32 R68, R124, R60.reuse, R196 ;  /* 0x0000003c7c44723c */ /* 0x080ff000000810c4 */
[-C--:B------:R-:W-:Y:S11]  /*4a230*/  HMMA.1688.F32.TF32 R64, R128, R60.reuse, R88 ;  /* 0x0000003c8040723c */ /* 0x080ff60000081058 */
[----:B------:R-:W-:Y:S04]  /*4a240*/  @!UPT UIADD3 URZ, URZ, URZ, URZ ;  /* 0x0000003f3f3ff290 */ /* 0x000fe8000fffe03f */
[----:B------:R-:W-:Y:S04]  /*4a250*/  STL.64 [R1+0x10c0], R68 ;  /* 0x0010c04401007387 */ /* 0x000fe80000100a00 */
[----:B------:R-:W-:Y:S04]  /*4a260*/  STL.64 [R1+0x10c8], R70 ;  /* 0x0010c84601007387 */ /* 0x000fe80000100a00 */
[----:B------:R-:W-:Y:S04]  /*4a270*/  STL.64 [R1+0x13f0], R64 ;  /* 0x0013f04001007387 */ /* 0x000fe80000100a00 */
[----:B------:R-:W-:Y:S04]  /*4a280*/  STL.64 [R1+0x13f8], R66 ;  /* 0x0013f84201007387 */ /* 0x000fe80000100a00 */
[----:B-1----:R-:W-:Y:S04]  /*4a290*/  STL [R1+0x3b1c], R58 ;  /* 0x003b1c3a01007387 */ /* 0x002fe80000100800 */
[----:B------:R-:W-:Y:S04]  /*4a2a0*/  STL.64 [R1+0x1530], R20 ;  /* 0x0015301401007387 */ /* 0x000fe80000100a00 */
[----:B------:R1:W-:Y:S02]  /*4a2b0*/  STL.64 [R1+0x1538], R22 ;  /* 0x0015381601007387 */ /* 0x0003e40000100a00 */
[-C--:B-1----:R-:W-:Y:S02]  /*4a2c0*/  HMMA.1688.F32.TF32 R20, R136, R60.reuse, R52 ;  /* 0x0000003c8814723c */ /* 0x082fe40000081034 */
[----:B------:R-:W1:Y:S06]  /*4a2d0*/  LDSM.16.M88.4 R52, [R241+0x52800] ;  /* 0x05280000f134783b */ /* 0x000e6c0000000200 */
[-C--:B------:R-:W-:Y:S08]  /*4a2e0*/  HMMA.1688.F32.TF32 R64, R96, R60.reuse, R200 ;  /* 0x0000003c6040723c */ /* 0x080ff000000810c8 */
[-C--:B------:R-:W-:Y:S01]  /*4a2f0*/  HMMA.1688.F32.TF32 R68, R236, R60.reuse, R84 ;  /* 0x0000003cec44723c */ /* 0x080fe20000081054 */
[----:B------:R-:W-:Y:S04]  /*4a300*/  STL [R1+0x3b18], R59 ;  /* 0x003b183b01007387 */ /* 0x000fe80000100800 */
[----:B-1----:R-:W-:Y:S04]  /*4a310*/  STL [R1+0x3b24], R54 ;  /* 0x003b243601007387 */ /* 0x002fe80000100800 */
[----:B------:R-:W-:Y:S04]  /*4a320*/  STL.64 [R1+0x23d0], R20 ;  /* 0x0023d01401007387 */ /* 0x000fe80000100a00 */
[----:B------:R1:W-:Y:S04]  /*4a330*/  STL.64 [R1+0x23d8], R22 ;  /* 0x0023d81601007387 */ /* 0x0003e80000100a00 */
[----:B------:R-:W-:Y:S04]  /*4a340*/  STL [R1+0x3b20], R55 ;  /* 0x003b203701007387 */ /* 0x000fe80000100800 */
        /* <DEDUP_REMOVED lines=15> */
[----:B----4-:R-:W-:Y:S03]  /*4a440*/  HMMA.1688.F32.TF32 R68, R152, R60, R148 ;  /* 0x0000003c9844723c */ /* 0x010fe60000081094 */
[----:B------:R-:W-:Y:S04]  /*4a450*/  STL.64 [R1+0x2be0], R20 ;  /* 0x002be01401007387 */ /* 0x000fe80000100a00 */
[----:B------:R1:W-:Y:S08]  /*4a460*/  STL.64 [R1+0x2be8], R22 ;  /* 0x002be81601007387 */ /* 0x0003f00000100a00 */
[----:B------:R2:W-:Y:S04]  /*4a470*/  STL.64 [R1+0x2c80], R64 ;  /* 0x002c804001007387 */ /* 0x0005e80000100a00 */
[----:B------:R-:W-:Y:S04]  /*4a480*/  STL.64 [R1+0x2c88], R66 ;  /* 0x002c884201007387 */ /* 0x000fe80000100a00 */
[----:B------:R3:W-:Y:S04]  /*4a490*/  STL.64 [R1+0x2d00], R68 ;  /* 0x002d004401007387 */ /* 0x0007e80000100a00 */
        /* <DEDUP_REMOVED lines=32> */
[----:B------:R-:W4:Y:S01]  /*4a6a0*/  LDL.LU R93, [R1+0x184] ;  /* 0x00018400015d7983 */ /* 0x000f220000300800 */
[----:B-1----:R-:W-:Y:S11]  /*4a6b0*/  HMMA.1688.F32.TF32 R20, R156, R60, R244 ;  /* 0x0000003c9c14723c */ /* 0x002ff600000810f4 */
[----:B------:R-:W-:Y:S11]  /*4a6c0*/  @!UPT UIADD3 URZ, URZ, URZ, URZ ;  /* 0x0000003f3f3ff290 */ /* 0x000ff6000fffe03f */
[----:B------:R-:W-:Y:S02]  /*4a6d0*/  @!UPT UIADD3 URZ, URZ, URZ, URZ ;  /* 0x0000003f3f3ff290 */ /* 0x000fe4000fffe03f */
[----:B--2---:R-:W-:Y:S02]  /*4a6e0*/  IMAD.MOV.U32 R65, RZ, RZ, R20 ;  /* 0x000000ffff417224 */ /* 0x004fe400078e0014 */
[----:B------:R-:W-:Y:S02]  /*4a6f0*/  IMAD.MOV.U32 R64, RZ, RZ, R21 ;  /* 0x000000ffff407224 */ /* 0x000fe400078e0015 */
[----:B------:R-:W-:Y:S02]  /*4a700*/  IMAD.MOV.U32 R61, RZ, RZ, R22 ;  /* 0x000000ffff3d7224 */ /* 0x000fe400078e0016 */
[----:B------:R-:W-:Y:S02]  /*4a710*/  IMAD.MOV.U32 R60, RZ, RZ, R23 ;  /* 0x000000ffff3c7224 */ /* 0x000fe400078e0017 */
[----:B---3--:R-:W-:Y:S02]  /*4a720*/  IMAD.MOV.U32 R94, RZ, RZ, R48 ;  /* 0x000000ffff5e7224 */ /* 0x008fe400078e0030 */
[----:B------:R-:W2:Y:S01]  /*4a730*/  LDL.LU R48, [R1+0x3edc] ;  /* 0x003edc0001307983 */ /* 0x000ea20000300800 */
[----:B----4-:R-:W-:-:S03]  /*4a740*/  IMAD.MOV.U32 R95, RZ, RZ, R49 ;  /* 0x000000ffff5f7224 */ /* 0x010fc600078e0031 */
        /* <DEDUP_REMOVED lines=34> */
[----:B--2---:R-:W-:Y:S01]  /*4a970*/  IMAD.MOV.U32 R142, RZ, RZ, R48 ;  /* 0x000000ffff8e7224 */ /* 0x004fe200078e0030 */
[----:B---3--:R-:W-:-:S02]  /*4a980*/  MOV R141, R49 ;  /* 0x00000031008d7202 */ /* 0x008fc40000000f00 */
[----:B------:R-:W2:Y:S04]  /*4a990*/  LDL.LU R49, [R1+0x3ed4] ;  /* 0x003ed40001317983 */ /* 0x000ea80000300800 */
        /* <DEDUP_REMOVED lines=12> */
[----:B------:R-:W-:Y:S04]  /*4aa60*/  STL [R1+0x3738], R60 ;  /* 0x0037383c01007387 */ /* 0x000fe80000100800 */
[----:B------:R1:W-:Y:S04]  /*4aa70*/  STL [R1+0x3734], R64 ;  /* 0x0037344001007387 */ /* 0x0003e80000100800 */
[----:B------:R1:W-:Y:S04]  /*4aa80*/  STL [R1+0x3730], R65 ;  /* 0x0037304101007387 */ /* 0x0003e80000100800 */
[----:B-1----:R-:W2:Y:S04]  /*4aa90*/  LDL.LU R64, [R1+0x1200] ;  /* 0x0012000001407983 */ /* 0x002ea80000300800 */
[----:B------:R-:W2:Y:S04]  /*4aaa0*/  LDL.LU R65, [R1+0x1204] ;  /* 0x0012040001417983 */ /* 0x000ea80000300800 */
[----:B------:R-:W2:Y:S04]  /*4aab0*/  LDL.LU R66, [R1+0x1208] ;  /* 0x0012080001427983 */ /* 0x000ea80000300800 */
[----:B------:R-:W2:Y:S04]  /*4aac0*/  LDL.LU R67, [R1+0x120c] ;  /* 0x00120c0001437983 */ /* 0x000ea80000300800 */
[----:B------:R1:W-:Y:S04]  /*4aad0*/  STL [R1+0x372c], R61 ;  /* 0x00372c3d01007387 */ /* 0x0003e80000100800 */
[----:B------:R-:W3:Y:S04]  /*4aae0*/  LDL.LU R60, [R1+0x1490] ;  /* 0x00149000013c7983 */ /* 0x000ee80000300800 */
[----:B-1----:R-:W3:Y:S04]  /*4aaf0*/  LDL.LU R61, [R1+0x1494] ;  /* 0x00149400013d7983 */ /* 0x002ee80000300800 */
[----:B------:R-:W3:Y:S04]  /*4ab00*/  LDL.LU R62, [R1+0x1498] ;  /* 0x00149800013e7983 */ /* 0x000ee80000300800 */
[----:B------:R-:W3:Y:S01]  /*4ab10*/  LDL.LU R63, [R1+0x149c] ;  /* 0x00149c00013f7983 */ /* 0x000ee20000300800 */
        /* <DEDUP_REMOVED lines=8> */
[----:B------:R-:W4:Y:S01]  /*4aba0*/  LDL.LU.64 R148, [R1+0x3ec0] ;  /* 0x003ec00001947983 */ /* 0x000f220000300a00 */
[-C--:B------:R-:W-:Y:S08]  /*4abb0*/  HMMA.1688.F32.TF32 R68, R132, R56.reuse, R68 ;  /* 0x000000388444723c */ /* 0x080ff00000081044 */
[-C--:B--2---:R-:W-:Y:S08]  /*4abc0*/  HMMA.1688.F32.TF32 R64, R120, R56.reuse, R64 ;  /* 0x000000387840723c */ /* 0x084ff00000081040 */
[-C--:B---3--:R-:W-:Y:S11]  /*4abd0*/  HMMA.1688.F32.TF32 R60, R116, R56.reuse, R60 ;  /* 0x00000038743c723c */ /* 0x088ff6000008103c */
[----:B------:R-:W-:Y:S11]  /*4abe0*/  @!UPT UIADD3 URZ, URZ, URZ, URZ ;  /* 0x0000003f3f3ff290 */ /* 0x000ff6000fffe03f */
[----:B------:R-:W-:Y:S01]  /*4abf0*/  @!UPT UIADD3 URZ, URZ, URZ, URZ ;  /* 0x0000003f3f3ff290 */ /* 0x000fe2000fffe03f */
[----:B------:R-:W-:Y:S04]  /*4ac00*/  STL.64 [R1+0xec0], R60 ;  /* 0x000ec03c01007387 */ /* 0x000fe80000100a00 */
[----:B------:R1:W-:Y:S04]  /*4ac10*/  STL.64 [R1+0xec8], R62 ;  /* 0x000ec83e01007387 */ /* 0x0003e80000100a00 */
[----:B------:R-:W-:Y:S04]  /*4ac20*/  STL.64 [R1+0xfa0], R64 ;  /* 0x000fa04001007387 */ /* 0x000fe80000100a00 */
[----:B------:R2:W-:Y:S01]  /*4ac30*/  STL.64 [R1+0xfa8], R66 ;  /* 0x000fa84201007387 */ /* 0x0005e20000100a00 */
[-C--:B-1----:R-:W-:Y:S08]  /*4ac40*/  HMMA.1688.F32.TF32 R60, R124, R56.reuse, R244 ;  /* 0x000000387c3c723c */ /* 0x082ff000000810f4 */
[-C--:B--2---:R-:W-:Y:S11]  /*4ac50*/  HMMA.1688.F32.TF32 R64, R128, R56.reuse, R144 ;  /* 0x000000388040723c */ /* 0x084ff60000081090 */
[----:B------:R-:W-:Y:S04]  /*4ac60*/  @!UPT UIADD3 URZ, URZ, URZ, URZ ;  /* 0x0000003f3f3ff290 */ /* 0x000fe8000fffe03f */
[----:B------:R-:W-:Y:S04]  /*4ac70*/  STL.64 [R1+0x1020], R60 ;  /* 0x0010203c01007387 */ /* 0x000fe80000100a00 */
[----:B------:R1:W-:Y:S04]  /*4ac80*/  STL.64 [R1+0x1028], R62 ;  /* 0x0010283e01007387 */ /* 0x0003e80000100a00 */
[----:B------:R-:W-:Y:S04]  /*4ac90*/  STL.64 [R1+0x1320], R64 ;  /* 0x0013204001007387 */ /* 0x000fe80000100a00 */
[----:B------:R2:W-:Y:S01]  /*4aca0*/  STL.64 [R1+0x1328], R66 ;  /* 0x0013284201007387 */ /* 0x0005e20000100a00 */
[-C--:B-1----:R-:W-:Y:S08]  /*4acb0*/  HMMA.1688.F32.TF32 R60, R136, R56.reuse, R248 ;  /* 0x00000038883c723c */ /* 0x082ff000000810f8 */
[-C--:B--2---:R-:W-:Y:S01]  /*4acc0*/  HMMA.1688.F32.TF32 R64, R96, R56.reuse, R72 ;  /* 0x000000386040723c */ /* 0x084fe20000081048 */
        /* <DEDUP_REMOVED lines=8> */
[-C--:B--2---:R-:W-:Y:S08]  /*4ad50*/  HMMA.1688.F32.TF32 R64, R228, R56.reuse, R140 ;  /* 0x00000038e440723c */ /* 0x084ff0000008108c */
[-C--:B------:R-:W-:Y:S01]  /*4ad60*/  HMMA.1688.F32.TF32 R20, R224, R56.reuse, R92 ;  /* 0x00000038e014723c */ /* 0x080fe2000008105c */
        /* <DEDUP_REMOVED lines=9> */
[-C--:B--2---:R-:W-:Y:S08]  /*4ae00*/  HMMA.1688.F32.TF32 R64, R216, R56.reuse, R88 ;  /* 0x00000038d840723c */ /* 0x084ff00000081058 */
[-C--:B-1----:R-:W-:Y:S07]  /*4ae10*/  HMMA.1688.F32.TF32 R20, R152, R56.reuse, R200 ;  /* 0x000000389814723c */ /* 0x082fee00000810c8 */
[----:B------:R-:W-:Y:S04]  /*4ae20*/  STL.64 [R1+0x2b90], R60 ;  /* 0x002b903c01007387 */ /* 0x000fe80000100a00 */
[----:B------:R4:W-:Y:S04]  /*4ae30*/  STL.64 [R1+0x2b98], R62 ;  /* 0x002b983e01007387 */ /* 0x0009e80000100a00 */
[----:B------:R-:W-:Y:S04]  /*4ae40*/  STL.64 [R1+0x2c40], R64 ;  /* 0x002c404001007387 */ /* 0x000fe80000100a00 */
[----:B------:R-:W-:Y:S04]  /*4ae50*/  STL.64 [R1+0x2c48], R66 ;  /* 0x002c484201007387 */ /* 0x000fe80000100a00 */
[----:B------:R-:W-:Y:S01]  /*4ae60*/  STL.64 [R1+0x3b28], R58 ;  /* 0x003b283a01007387 */ /* 0x000fe20000100a00 */
[----:B----4-:R-:W-:Y:S03]  /*4ae70*/  HMMA.1688.F32.TF32 R60, R156, R56, R148 ;  /* 0x000000389c3c723c */ /* 0x010fe60000081094 */
[----:B------:R-:W-:Y:S04]  /*4ae80*/  STL.64 [R1+0x2cd0], R20 ;  /* 0x002cd01401007387 */ /* 0x000fe80000100a00 */
[----:B------:R1:W-:Y:S02]  /*4ae90*/  STL.64 [R1+0x2cd8], R22 ;  /* 0x002cd81601007387 */ /* 0x0003e40000100a00 */
[----:B-1----:R-:W-:Y:S11]  /*4aea0*/  HMMA.1688.F32.TF32 R20, R112, R52, R84 ;  /* 0x000000347014723c */ /* 0x002ff60000081054 */
[----:B------:R-:W-:Y:S03]  /*4aeb0*/  @!UPT UIADD3 URZ, URZ, URZ, URZ ;  /* 0x0000003f3f3ff290 */ /* 0x000fe6000fffe03f */
[----:B------:R-:W-:Y:S04]  /*4aec0*/  STL.64 [R1+0x2d40], R60 ;  /* 0x002d403c01007387 */ /* 0x000fe80000100a00 */
[----:B------:R1:W-:Y:S06]  /*4aed0*/  STL.64 [R1+0x2d48], R62 ;  /* 0x002d483e01007387 */ /* 0x0003ec0000100a00 */
[----:B-1----:R-:W-:-:S02]  /*4aee0*/  IMAD.MOV.U32 R62, RZ, RZ, R20 ;  /* 0x000000ffff3e7224 */ /* 0x002fc400078e0014 */
[----:B------:R-:W-:Y:S02]  /*4aef0*/  IMAD.MOV.U32 R63, RZ, RZ, R21 ;  /* 0x000000ffff3f7224 */ /* 0x000fe400078e0015 */
[----:B------:R-:W-:Y:S02]  /*4af00*/  IMAD.MOV.U32 R66, RZ, RZ, R22 ;  /* 0x000000ffff427224 */ /* 0x000fe400078e0016 */
[----:B------:R-:W-:Y:S02]  /*4af10*/  IMAD.MOV.U32 R67, RZ, RZ, R23 ;  /* 0x000000ffff437224 */ /* 0x000fe400078e0017 */
[-C--:B------:R-:W-:Y:S03]  /*4af20*/  HMMA.1688.F32.TF32 R20, R116, R52.reuse, R204 ;  /* 0x000000347414723c */ /* 0x080fe600000810cc */
[----:B------:R-:W-:Y:S04]  /*4af30*/  STL.64 [R1+0x3b38], R66 ;  /* 0x003b384201007387 */ /* 0x000fe80000100a00 */
[----:B------:R-:W-:Y:S01]  /*4af40*/  STL.64 [R1+0x3b30], R62 ;  /* 0x003b303e01007387 */ /* 0x000fe20000100a00 */
[-C--:B------:R-:W-:Y:S08]  /*4af50*/  HMMA.1688.F32.TF32 R56, R120, R52.reuse, R48 ;  /* 0x000000347838723c */ /* 0x080ff00000081030 */
[-C--:B------:R-:W-:Y:S07]  /*4af60*/  HMMA.1688.F32.TF32 R48, R124, R52.reuse, R80 ;  /* 0x000000347c30723c */ /* 0x080fee0000081050 */
[----:B------:R-:W-:Y:S04]  /*4af70*/  STL.64 [R1+0xdc0], R20 ;  /* 0x000dc01401007387 */ /* 0x000fe80000100a00 */
[----:B------:R1:W-:Y:S02]  /*4af80*/  STL.64 [R1+0xdc8], R22 ;  /* 0x000dc81601007387 */ /* 0x0003e40000100a00 */
[-C--:B-1----:R-:W-:Y:S02]  /*4af90*/  HMMA.1688.F32.TF32 R20, R128, R52.reuse, R208 ;  /* 0x000000348014723c */ /* 0x082fe400000810d0 */
[----:B------:R-:W-:Y:S04]  /*4afa0*/  STL.64 [R1+0xe00], R56 ;  /* 0x000e003801007387 */ /* 0x000fe80000100a00 */
[----:B------:R1:W-:Y:S04]  /*4afb0*/  STL.64 [R1+0xe08], R58 ;  /* 0x000e083a01007387 */ /* 0x0003e80000100a00 */
[----:B------:R-:W-:Y:S04]  /*4afc0*/  STL.64 [R1+0xe40], R48 ;  /* 0x000e403001007387 */ /* 0x000fe80000100a00 */
[----:B------:R-:W-:Y:S01]  /*4afd0*/  STL.64 [R1+0xe48], R50 ;  /* 0x000e483201007387 */ /* 0x000fe20000100a00 */
[----:B-1----:R-:W-:Y:S01]  /*4afe0*/  HMMA.1688.F32.TF32 R56, R132, R52, R76 ;  /* 0x000000348438723c */ /* 0x002fe2000008104c */
[----:B------:R-:W-:-:S02]  /*4aff0*/  IMAD.MOV.U32 R68, RZ, RZ, R40 ;  /* 0x000000ffff447224 */ /* 0x000fc400078e0028 */
[----:B------:R-:W-:Y:S05]  /*4b000*/  LDSM.16.M88.4 R48, [R241+0x53000] ;  /* 0x05300000f130783b */ /* 0x000fea0000000200 */
[----:B------:R-:W-:Y:S04]  /*4b010*/  STL.64 [R1+0x1090], R20 ;  /* 0x0010901401007387 */ /* 0x000fe80000100a00 */
[----:B------:R1:W-:Y:S02]  /*4b020*/  STL.64 [R1+0x1098], R22 ;  /* 0x0010981601007387 */ /* 0x0003e40000100a00 */
[----:B-1----:R-:W-:Y:S09]  /*4b030*/  HMMA.1688.F32.TF32 R20, R136, R52, R212 ;  /* 0x000000348814723c */ /* 0x002ff200000810d4 */
[----:B------:R-:W-:Y:S04]  /*4b040*/  STL.64 [R1+0x13c0], R56 ;  /* 0x0013c03801007387 */ /* 0x000fe80000100a00 */
[----:B------:R-:W-:Y:S04]  /*4b050*/  STL.64 [R1+0x13c8], R58 ;  /* 0x0013c83a01007387 */ /* 0x000fe80000100a00 */
[----:B------:R-:W2:Y:S06]  /*4b060*/  LDL.LU R204, [R1+0x200] ;  /* 0x0002000001cc7983 */ /* 0x000eac0000300800 */
        /* <DEDUP_REMOVED lines=66> */
[----:B------:R-:W-:-:S03]  /*4b490*/  IMAD.MOV.U32 R71, RZ, RZ, R45 ;  /* 0x000000ffff477224 */ /* 0x000fc600078e002d */
        /* <DEDUP_REMOVED lines=23> */
[-C--:B--2---:R-:W-:Y:S08]  /*4b610*/  HMMA.1688.F32.TF32 R76, R232, R52.reuse, R76 ;  /* 0x00000034e84c723c */ /* 0x084ff0000008104c */
[-C--:B---3--:R-:W-:Y:S08]  /*4b620*/  HMMA.1688.F32.TF32 R208, R236, R52.reuse, R208 ;  /* 0x00000034ecd0723c */ /* 0x088ff000000810d0 */
[----:B----4-:R-:W-:Y:S01]  /*4b630*/  HMMA.1688.F32.TF32 R80, R96, R52, R80 ;  /* 0x000000346050723c */ /* 0x010fe20000081050 */
[----:B------:R-:W-:Y:S01]  /*4b640*/  IMAD.MOV.U32 R87, RZ, RZ, R44 ;  /* 0x000000ffff577224 */ /* 0x000fe200078e002c */
[----:B------:R-:W-:-:S02]  /*4b650*/  MOV R86, R45 ;  /* 0x0000002d00567202 */ /* 0x000fc40000000f00 */
[----:B------:R-:W1:Y:S04]  /*4b660*/  LDSM.16.M88.4 R44, [R241+0x53800] ;  /* 0x05380000f12c783b */ /* 0x000e680000000200 */
[-C--:B------:R-:W-:Y:S01]  /*4b670*/  HMMA.1688.F32.TF32 R212, R228, R52.reuse, R212 ;  /* 0x00000034e4d4723c */ /* 0x080fe200000810d4 */
[----:B-1----:R-:W-:Y:S04]  /*4b680*/  STL [R1+0x39f4], R46 ;  /* 0x0039f42e01007387 */ /* 0x002fe80000100800 */
[----:B------:R-:W-:Y:S10]  /*4b690*/  STL [R1+0x39f0], R47 ;  /* 0x0039f02f01007387 */ /* 0x000ff40000100800 */
        /* <DEDUP_REMOVED lines=15> */
[----:B------:R-:W2:Y:S01]  /*4b790*/  LDL.LU.64 R212, [R1+0x3e70] ;  /* 0x003e700001d47983 */ /* 0x000ea20000300a00 */
[-C--:B------:R-:W-:Y:S11]  /*4b7a0*/  HMMA.1688.F32.TF32 R60, R224, R52.reuse, R60 ;  /* 0x00000034e03c723c */ /* 0x080ff6000008103c */
[----:B------:R-:W-:Y:S11]  /*4b7b0*/  @!UPT UIADD3 URZ, URZ, URZ, URZ ;  /* 0x0000003f3f3ff290 */ /* 0x000ff6000fffe03f */
[----:B------:R-:W-:Y:S01]  /*4b7c0*/  @!UPT UIADD3 URZ, URZ, URZ, URZ ;  /* 0x0000003f3f3ff290 */ /* 0x000fe2000fffe03f */
[----:B------:R-:W-:Y:S04]  /*4b7d0*/  STL.64 [R1+0x2a50], R60 ;  /* 0x002a503c01007387 */ /* 0x000fe80000100a00 */
[----:B------:R1:W-:Y:S02]  /*4b7e0*/  STL.64 [R1+0x2a58], R62 ;  /* 0x002a583e01007387 */ /* 0x0003e40000100a00 */
[-C--:B-1----:R-:W-:Y:S08]  /*4b7f0*/  HMMA.1688.F32.TF32 R60, R220, R52.reuse, R64 ;  /* 0x00000034dc3c723c */ /* 0x082ff00000081040 */
[-C--:B------:R-:W-:Y:S08]  /*4b800*/  HMMA.1688.F32.TF32 R64, R216, R52.reuse, R56 ;  /* 0x00000034d840723c */ /* 0x080ff00000081038 */
[----:B------:R-:W-:Y:S07]  /*4b810*/  HMMA.1688.F32.TF32 R56, R152, R52, R68 ;  /* 0x000000349838723c */ /* 0x000fee0000081044 */
[----:B------:R-:W-:Y:S04]  /*4b820*/  STL.64 [R1+0x2b30], R60 ;  /* 0x002b303c01007387 */ /* 0x000fe80000100a00 */
[----:B------:R-:W-:Y:S04]  /*4b830*/  STL.64 [R1+0x2b38], R62 ;  /* 0x002b383e01007387 */ /* 0x000fe80000100a00 */
[----:B------:R-:W-:Y:S04]  /*4b840*/  STL.64 [R1+0x2bf0], R64 ;  /* 0x002bf04001007387 */ /* 0x000fe80000100a00 */
[----:B------:R-:W-:Y:S04]  /*4b850*/  STL.64 [R1+0x2bf8], R66 ;  /* 0x002bf84201007387 */ /* 0x000fe80000100a00 */
[----:B------:R-:W-:Y:S04]  /*4b860*/  STL.64 [R1+0x3b40], R54 ;  /* 0x003b403601007387 */ /* 0x000fe80000100a00 */
[----:B------:R-:W-:Y:S04]  /*4b870*/  STL.64 [R1+0x2c90], R56 ;  /* 0x002c903801007387 */ /* 0x000fe80000100a00 */
[----:B------:R1:W-:Y:S02]  /*4b880*/  STL.64 [R1+0x2c98], R58 ;  /* 0x002c983a01007387 */ /* 0x0003e40000100a00 */
[-C--:B-1----:R-:W-:Y:S11]  /*4b890*/  HMMA.1688.F32.TF32 R56, R112, R48.reuse, R72 ;  /* 0x000000307038723c */ /* 0x082ff60000081048 */
[----:B------:R-:W-:Y:S11]  /*4b8a0*/  @!UPT UIADD3 URZ, URZ, URZ, URZ ;  /* 0x0000003f3f3ff290 */ /* 0x000ff6000fffe03f */
[----:B------:R-:W-:Y:S02]  /*4b8b0*/  @!UPT UIADD3 URZ, URZ, URZ, URZ ;  /* 0x0000003f3f3ff290 */ /* 0x000fe4000fffe03f */
[----:B------:R-:W-:Y:S02]  /*4b8c0*/  IMAD.MOV.U32 R70, RZ, RZ, R56 ;  /* 0x000000ffff467224 */ /* 0x000fe400078e0038 */
[----:B------:R-:W-:Y:S02]  /*4b8d0*/  IMAD.MOV.U32 R71, RZ, RZ, R57 ;  /* 0x000000ffff477224 */ /* 0x000fe400078e0039 */
[----:B------:R-:W-:Y:S02]  /*4b8e0*/  IMAD.MOV.U32 R74, RZ, RZ, R58 ;  /* 0x000000ffff4a7224 */ /* 0x000fe400078e003a */
[----:B------:R-:W-:Y:S02]  /*4b8f0*/  IMAD.MOV.U32 R75, RZ, RZ, R59 ;  /* 0x000000ffff4b7224 */ /* 0x000fe400078e003b */
[----:B------:R-:W-:Y:S08]  /*4b900*/  HMMA.1688.F32.TF32 R56, R120, R48, R244 ;  /* 0x000000307838723c */ /* 0x000ff000000810f4 */
[----:B--2---:R-:W-:Y:S08]  /*4b910*/  HMMA.1688.F32.TF32 R60, R156, R52, R212 ;  /* 0x000000349c3c723c */ /* 0x004ff000000810d4 */
[-C--:B------:R-:W-:Y:S11]  /*4b920*/  HMMA.1688.F32.TF32 R52, R124, R48.reuse, R144 ;  /* 0x000000307c34723c */ /* 0x080ff60000081090 */
[----:B------:R-:W-:Y:S04]  /*4b930*/  @!UPT UIADD3 URZ, URZ, URZ, URZ ;  /* 0x0000003f3f3ff290 */ /* 0x000fe8000fffe03f */
[----:B------:R-:W-:Y:S04]  /*4b940*/  STL.64 [R1+0x2d10], R60 ;  /* 0x002d103c01007387 */ /* 0x000fe80000100a00 */
[----:B------:R1:W-:Y:S02]  /*4b950*/  STL.64 [R1+0x2d18], R62 ;  /* 0x002d183e01007387 */ /* 0x0003e40000100a00 */
[-C--:B-1----:R-:W-:Y:S02]  /*4b960*/  HMMA.1688.F32.TF32 R60, R116, R48.reuse, R148 ;  /* 0x00000030743c723c */ /* 0x082fe40000081094 */
[----:B------:R-:W-:Y:S11]  /*4b970*/  STL.64 [R1+0x3b48], R74 ;  /* 0x003b484a01007387 */ /* 0x000ff60000100a00 */
[----:B------:R-:W-:Y:S10]  /*4b980*/  @!UPT UIADD3 URZ, URZ, URZ, URZ ;  /* 0x0000003f3f3ff290 */ /* 0x000ff4000fffe03f */
        /* <DEDUP_REMOVED lines=8> */
[-C--:B-1----:R-:W-:Y:S08]  /*4ba10*/  HMMA.1688.F32.TF32 R52, R136, R48.reuse, R20 ;  /* 0x000000308834723c */ /* 0x082ff00000081014 */
        /* <DEDUP_REMOVED lines=20> */
[----:B-1----:R-:W-:Y:S07]  /*4bb60*/  HMMA.1688.F32.TF32 R20, R216, R48, R204 ;  /* 0x00000030d814723c */ /* 0x002fee00000810cc */
[----:B------:R-:W-:Y:S04]  /*4bb70*/  STL.64 [R1+0x29e0], R56 ;  /* 0x0029e03801007387 */ /* 0x000fe80000100a00 */
[----:B------:R-:W-:Y:S04]  /*4bb80*/  STL.64 [R1+0x29e8], R58 ;  /* 0x0029e83a01007387 */ /* 0x000fe80000100a00 */
[----:B------:R-:W2:Y:S01]  /*4bb90*/  LDL.LU R88, [R1+0x2d0] ;  /* 0x0002d00001587983 */ /* 0x000ea20000300800 */
[----:B------:R-:W-:-:S03]  /*4bba0*/  IMAD.MOV.U32 R89, RZ, RZ, R41 ;  /* 0x000000ffff597224 */ /* 0x000fc600078e0029 */
[----:B------:R-:W-:Y:S01]  /*4bbb0*/  STL.64 [R1+0x2ad0], R52 ;  /* 0x002ad03401007387 */ /* 0x000fe20000100a00 */
[----:B------:R-:W-:-:S03]  /*4bbc0*/  IMAD.MOV.U32 R90, RZ, RZ, R40 ;  /* 0x000000ffff5a7224 */ /* 0x000fc600078e0028 */
[----:B------:R-:W-:Y:S04]  /*4bbd0*/  STL.64 [R1+0x2ad8], R54 ;  /* 0x002ad83601007387 */ /* 0x000fe80000100a00 */
        /* <DEDUP_REMOVED lines=15> */
[----:B-1----:R-:W4:Y:S01]  /*4bcd0*/  LDL.LU R20, [R1+0x390] ;  /* 0x0003900001147983 */ /* 0x002f220000300800 */
[----:B------:R-:W-:-:S02]  /*4bce0*/  IMAD.MOV.U32 R58, RZ, RZ, R37 ;  /* 0x000000ffff3a7224 */ /* 0x000fc400078e0025 */
[----:B------:R-:W-:Y:S02]  /*4bcf0*/  IMAD.MOV.U32 R59, RZ, RZ, R36 ;  /* 0x000000ffff3b7224 */ /* 0x000fe400078e0024 */
        /* <DEDUP_REMOVED lines=46> */
[----:B------:R-:W-:Y:S01]  /*4bfe0*/  IMAD.MOV.U32 R201, RZ, RZ, R24 ;  /* 0x000000ffffc97224 */ /* 0x000fe200078e0018 */
[----:B----4-:R-:W-:Y:S01]  /*4bff0*/  HMMA.1688.F32.TF32 R60, R156, R48, R76 ;  /* 0x000000309c3c723c */ /* 0x010fe2000008104c */
[----:B------:R-:W4:Y:S01]  /*4c000*/  LDL.LU R28, [R1+0x3e48] ;  /* 0x003e4800011c7983 */ /* 0x000f220000300800 */
[----:B------:R-:W-:-:S02]  /*4c010*/  IMAD.MOV.U32 R202, RZ, RZ, R32 ;  /* 0x000000ffffca7224 */ /* 0x000fc400078e0020 */
[----:B------:R-:W-:Y:S01]  /*4c020*/  IMAD.MOV.U32 R203, RZ, RZ, R33 ;  /* 0x000000ffffcb7224 */ /* 0x000fe200078e0021 */
[----:B------:R-:W4:Y:S04]  /*4c030*/  LDL.LU R24, [R1+0x3e44] ;  /* 0x003e440001187983 */ /* 0x000f280000300800 */
[----:B------:R-:W4:Y:S04]  /*4c040*/  LDL.LU R32, [R1+0x3e40] ;  /* 0x003e400001207983 */ /* 0x000f280000300800 */
[----:B------:R-:W4:Y:S01]  /*4c050*/  LDL.LU R33, [R1+0x3e3c] ;  /* 0x003e3c0001217983 */ /* 0x000f220000300800 */
[----:B--2---:R-:W-:Y:S11]  /*4c060*/  HMMA.1688.F32.TF32 R52, R152, R48, R56 ;  /* 0x000000309834723c */ /* 0x004ff60000081038 */
[----:B------:R-:W-:Y:S11]  /*4c070*/  @!UPT UIADD3 URZ, URZ, URZ, URZ ;  /* 0x0000003f3f3ff290 */ /* 0x000ff6000fffe03f */
[----:B------:R-:W-:Y:S01]  /*4c080*/  @!UPT UIADD3 URZ, URZ, URZ, URZ ;  /* 0x0000003f3f3ff290 */ /* 0x000fe2000fffe03f */
[----:B------:R-:W-:Y:S01]  /*4c090*/  STL.64 [R1+0x2c50], R52 ;  /* 0x002c503401007387 */ /* 0x000fe20000100a00 */
[-C--:B---3--:R-:W-:Y:S03]  /*4c0a0*/  HMMA.1688.F32.TF32 R56, R112, R44.reuse, R84 ;  /* 0x0000002c7038723c */ /* 0x088fe60000081054 */
[----:B------:R1:W-:Y:S05]  /*4c0b0*/  STL.64 [R1+0x2c58], R54 ;  /* 0x002c583601007387 */ /* 0x0003ea0000100a00 */
[-C--:B-1----:R-:W-:Y:S01]  /*4c0c0*/  HMMA.1688.F32.TF32 R52, R116, R44.reuse, R204 ;  /* 0x0000002c7434723c */ /* 0x082fe200000810cc */
[----:B------:R-:W-:Y:S04]  /*4c0d0*/  STL.64 [R1+0x2ce0], R60 ;  /* 0x002ce03c01007387 */ /* 0x000fe80000100a00 */
[----:B------:R-:W-:Y:S04]  /*4c0e0*/  STL.64 [R1+0x2ce8], R62 ;  /* 0x002ce83e01007387 */ /* 0x000fe80000100a00 */
[----:B------:R-:W2:Y:S06]  /*4c0f0*/  LDL.LU R84, [R1+0x1d80] ;  /* 0x001d800001547983 */ /* 0x000eac0000300800 */
[----:B------:R-:W-:Y:S04]  /*4c100*/  STL.64 [R1+0xc10], R56 ;  /* 0x000c103801007387 */ /* 0x000fe80000100a00 */
[----:B------:R-:W-:Y:S04]  /*4c110*/  STL.64 [R1+0xc18], R58 ;  /* 0x000c183a01007387 */ /* 0x000fe80000100a00 */
        /* <DEDUP_REMOVED lines=9> */
[-C--:B-1----:R-:W-:Y:S11]  /*4c1b0*/  HMMA.1688.F32.TF32 R52, R120, R44.reuse, R148 ;  /* 0x0000002c7834723c */ /* 0x082ff60000081094 */
[----:B------:R-:W-:Y:S11]  /*4c1c0*/  @!UPT UIADD3 URZ, URZ, URZ, URZ ;  /* 0x0000003f3f3ff290 */ /* 0x000ff6000fffe03f */
[----:B------:R-:W-:Y:S01]  /*4c1d0*/  @!UPT UIADD3 URZ, URZ, URZ, URZ ;  /* 0x0000003f3f3ff290 */ /* 0x000fe2000fffe03f */
        /* <DEDUP_REMOVED lines=25> */
[----:B------:R1:W-:Y:S02]  /*4c370*/  STL.64 [R1+0x1418], R58 ;  /* 0x0014183a01007387 */ /* 0x0003e40000100a00 */
[-C--:B-1----:R-:W-:Y:S11]  /*4c380*/  HMMA.1688.F32.TF32 R56, R228, R44.reuse, R140 ;  /* 0x0000002ce438723c */ /* 0x082ff6000008108c */
[----:B------:R-:W-:Y:S04]  /*4c390*/  STL.64 [R1+0x15b0], R52 ;  /* 0x0015b03401007387 */ /* 0x000fe80000100a00 */
[----:B------:R1:W-:Y:S04]  /*4c3a0*/  STL.64 [R1+0x15b8], R54 ;  /* 0x0015b83601007387 */ /* 0x0003e80000100a00 */
[----:B------:R-:W-:Y:S04]  /*4c3b0*/  STL.64 [R1+0x2560], R20 ;  /* 0x0025601401007387 */ /* 0x000fe80000100a00 */
[----:B------:R4:W-:Y:S01]  /*4c3c0*/  STL.64 [R1+0x2568], R22 ;  /* 0x0025681601007387 */ /* 0x0009e20000100a00 */
[-C--:B-1----:R-:W-:Y:S08]  /*4c3d0*/  HMMA.1688.F32.TF32 R52, R224, R44.reuse, R92 ;  /* 0x0000002ce034723c */ /* 0x082ff0000008105c */
[-C--:B----4-:R-:W-:Y:S01]  /*4c3e0*/  HMMA.1688.F32.TF32 R20, R220, R44.reuse, R196 ;  /* 0x0000002cdc14723c */ /* 0x090fe200000810c4 */
[----:B------:R-:W-:Y:S04]  /*4c3f0*/  STL.64 [R1+0x2760], R56 ;  /* 0x0027603801007387 */ /* 0x000fe80000100a00 */
[----:B------:R1:W-:Y:S10]  /*4c400*/  STL.64 [R1+0x2768], R58 ;  /* 0x0027683a01007387 */ /* 0x0003f40000100a00 */
[----:B------:R-:W-:Y:S04]  /*4c410*/  STL.64 [R1+0x2880], R52 ;  /* 0x0028803401007387 */ /* 0x000fe80000100a00 */
[----:B------:R4:W-:Y:S04]  /*4c420*/  STL.64 [R1+0x2888], R54 ;  /* 0x0028883601007387 */ /* 0x0009e80000100a00 */
[----:B------:R-:W-:Y:S01]  /*4c430*/  STL.64 [R1+0x2a60], R20 ;  /* 0x002a601401007387 */ /* 0x000fe20000100a00 */
[-C--:B-1----:R-:W-:Y:S03]  /*4c440*/  HMMA.1688.F32.TF32 R56, R216, R44.reuse, R88 ;  /* 0x0000002cd838723c */ /* 0x082fe60000081058 */
[----:B------:R1:W-:Y:S05]  /*4c450*/  STL.64 [R1+0x2a68], R22 ;  /* 0x002a681601007387 */ /* 0x0003ea0000100a00 */
[-C--:B----4-:R-:W-:Y:S08]  /*4c460*/  HMMA.1688.F32.TF32 R52, R152, R44.reuse, R200 ;  /* 0x0000002c9834723c */ /* 0x090ff000000810c8 */
[----:B-1----:R-:W-:Y:S07]  /*4c470*/  HMMA.1688.F32.TF32 R20, R156, R44, R208 ;  /* 0x0000002c9c14723c */ /* 0x002fee00000810d0 */
[----:B------:R-:W-:Y:S04]  /*4c480*/  STL.64 [R1+0x2b40], R56 ;  /* 0x002b403801007387 */ /* 0x000fe80000100a00 */
[----:B------:R-:W-:Y:S04]  /*4c490*/  STL.64 [R1+0x2b48], R58 ;  /* 0x002b483a01007387 */ /* 0x000fe80000100a00 */
[----:B------:R-:W-:Y:S04]  /*4c4a0*/  STL.64 [R1+0x2c00], R52 ;  /* 0x002c003401007387 */ /* 0x000fe80000100a00 */
[----:B------:R-:W-:Y:S05]  /*4c4b0*/  STL.64 [R1+0x2c08], R54 ;  /* 0x002c083601007387 */ /* 0x000fea0000100a00 */
[----:B------:R-:W-:-:S02]  /*4c4c0*/  IMAD.MOV.U32 R44, RZ, RZ, R23 ;  /* 0x000000ffff2c7224 */ /* 0x000fc400078e0017 */
[----:B------:R-:W-:-:S03]  /*4c4d0*/  IMAD.MOV.U32 R45, RZ, RZ, R22 ;  /* 0x000000ffff2d7224 */ /* 0x000fc600078e0016 */
[----:B------:R-:W-:Y:S01]  /*4c4e0*/  STL [R1+0x3744], R44 ;  /* 0x0037442c01007387 */ /* 0x000fe20000100800 */
[----:B------:R-:W-:-:S03]  /*4c4f0*/  IMAD.MOV.U32 R49, RZ, RZ, R20 ;  /* 0x000000ffff317224 */ /* 0x000fc600078e0014 */
[----:B------:R2:W-:Y:S01]  /*4c500*/  STL [R1+0x3740], R45 ;  /* 0x0037402d01007387 */ /* 0x0005e20000100800 */
[----:B------:R-:W-:Y:S01]  /*4c510*/  IMAD.MOV.U32 R48, RZ, RZ, R21 ;  /* 0x000000ffff307224 */ /* 0x000fe200078e0015 */
[-C--:B--2---:R-:W-:Y:S08]  /*4c520*/  HMMA.1688.F32.TF32 R44, R112, R40.reuse, R84 ;  /* 0x00000028702c723c */ /* 0x084ff00000081054 */
[----:B---3--:R-:W-:Y:S01]  /*4c530*/  HMMA.1688.F32.TF32 R20, R116, R40, R204 ;  /* 0x000000287414723c */ /* 0x008fe200000810cc */
[----:B------:R-:W-:Y:S04]  /*4c540*/  STL [R1+0x373c], R48 ;  /* 0x00373c3001007387 */ /* 0x000fe80000100800 */
[----:B------:R-:W-:Y:S04]  /*4c550*/  STL [R1+0x3728], R49 ;  /* 0x0037283101007387 */ /* 0x000fe80000100800 */
        /* <DEDUP_REMOVED lines=8> */
[----:B------:R-:W4:Y:S04]  /*4c5e0*/  LDL.LU R33, [R1+0x3e38] ;  /* 0x003e380001217983 */ /* 0x000f280000300800 */
[----:B------:R-:W4:Y:S04]  /*4c5f0*/  LDL.LU R32, [R1+0x3e34] ;  /* 0x003e340001207983 */ /* 0x000f280000300800 */
[----:B------:R-:W2:Y:S04]  /*4c600*/  LDL.LU R87, [R1+0x49c] ;  /* 0x00049c0001577983 */ /* 0x000ea80000300800 */
[----:B------:R-:W2:Y:S04]  /*4c610*/  LDL.LU R200, [R1+0x6d0] ;  /* 0x0006d00001c87983 */ /* 0x000ea80000300800 */
[----:B------:R-:W2:Y:S04]  /*4c620*/  LDL.LU R201, [R1+0x6d4] ;  /* 0x0006d40001c97983 */ /* 0x000ea80000300800 */
[----:B------:R-:W2:Y:S04]  /*4c630*/  LDL.LU R202, [R1+0x6d8] ;  /* 0x0006d80001ca7983 */ /* 0x000ea80000300800 */
[----:B------:R-:W2:Y:S04]  /*4c640*/  LDL.LU R203, [R1+0x6dc] ;  /* 0x0006dc0001cb7983 */ /* 0x000ea80000300800 */
        /* <DEDUP_REMOVED lines=11> */
[----:B-1----:R-:W2:Y:S01]  /*4c700*/  LDL.LU R20, [R1+0x1710] ;  /* 0x0017100001147983 */ /* 0x002ea20000300800 */
[----:B------:R-:W-:-:S03]  /*4c710*/  IMAD.MOV.U32 R249, RZ, RZ, R25 ;  /* 0x000000fffff97224 */ /* 0x000fc600078e0019 */
[----:B------:R-:W2:Y:S04]  /*4c720*/  LDL.LU R21, [R1+0x1714] ;  /* 0x0017140001157983 */ /* 0x000ea80000300800 */
[----:B---3--:R-:W2:Y:S04]  /*4c730*/  LDL.LU R22, [R1+0x1718] ;  /* 0x0017180001167983 */ /* 0x008ea80000300800 */
[----:B------:R-:W2:Y:S04]  /*4c740*/  LDL.LU R23, [R1+0x171c] ;  /* 0x00171c0001177983 */ /* 0x000ea80000300800 */
[----:B------:R-:W3:Y:S04]  /*4c750*/  LDL.LU R29, [R1+0x3e30] ;  /* 0x003e3000011d7983 */ /* 0x000ee80000300800 */
[----:B------:R-:W2:Y:S01]  /*4c760*/  LDL.LU R25, [R1+0x3e2c] ;  /* 0x003e2c0001197983 */ /* 0x000ea20000300800 */
[----:B------:R-:W-:-:S03]  /*4c770*/  IMAD.MOV.U32 R144, RZ, RZ, R24 ;  /* 0x000000ffff907224 */ /* 0x000fc600078e0018 */
[----:B------:R-:W4:Y:S01]  /*4c780*/  LDL.LU R250, [R1+0x268] ;  /* 0x0002680001fa7983 */ /* 0x000f220000300800 */
[----:B------:R-:W-:-:S03]  /*4c790*/  IMAD.MOV.U32 R145, RZ, RZ, R28 ;  /* 0x000000ffff917224 */ /* 0x000fc600078e001c */
[----:B------:R-:W4:Y:S04]  /*4c7a0*/  LDL.LU R251, [R1+0x26c] ;  /* 0x00026c0001fb7983 */ /* 0x000f280000300800 */
[----:B------:R-:W4:Y:S04]  /*4c7b0*/  LDL.LU R24, [R1+0x3e28] ;  /* 0x003e280001187983 */ /* 0x000f280000300800 */
[----:B------:R-:W4:Y:S01]  /*4c7c0*/  LDL.LU R28, [R1+0x3e24] ;  /* 0x003e2400011c7983 */ /* 0x000f220000300800 */
[----:B---3--:R-:W-:-:S03]  /*4c7d0*/  MOV R146, R29 ;  /* 0x0000001d00927202 */ /* 0x008fc60000000f00 */
[----:B------:R-:W3:Y:S01]  /*4c7e0*/  LDL.LU R29, [R1+0x3e20] ;  /* 0x003e2000011d7983 */ /* 0x000ee20000300800 */
[----:B--2---:R-:W-:-:S03]  /*4c7f0*/  IMAD.MOV.U32 R147, RZ, RZ, R25 ;  /* 0x000000ffff937224 */ /* 0x004fc600078e0019 */
        /* <DEDUP_REMOVED lines=39> */
[----:B----4-:R-:W-:-:S03]  /*4ca70*/  IMAD.MOV.U32 R246, RZ, RZ, R28 ;  /* 0x000000fffff67224 */ /* 0x010fc600078e001c */
[----:B------:R-:W4:Y:S01]  /*4ca80*/  LDL.LU R62, [R1+0x6a8] ;  /* 0x0006a800013e7983 */ /* 0x000f220000300800 */
[----:B------:R-:W-:-:S03]  /*4ca90*/  IMAD.MOV.U32 R247, RZ, RZ, R24 ;  /* 0x000000fffff77224 */ /* 0x000fc600078e0018 */
[----:B------:R-:W4:Y:S01]  /*4caa0*/  LDL.LU R63, [R1+0x6ac] ;  /* 0x0006ac00013f7983 */ /* 0x000f220000300800 */
[----:B---3--:R-:W-:Y:S02]  /*4cab0*/  IMAD.MOV.U32 R245, RZ, RZ, R29 ;  /* 0x000000fffff57224 */ /* 0x008fe400078e001d */
[----:B--2---:R-:W-:Y:S02]  /*4cac0*/  IMAD.MOV.U32 R244, RZ, RZ, R25 ;  /* 0x000000fffff47224 */ /* 0x004fe400078e0019 */
[----:B------:R-:W2:Y:S04]  /*4cad0*/  LDL.LU R25, [R1+0x3e18] ;  /* 0x003e180001197983 */ /* 0x000ea80000300800 */
        /* <DEDUP_REMOVED lines=19> */
[-C--:B------:R-:W-:Y:S08]  /*4cc10*/  HMMA.1688.F32.TF32 R44, R120, R40.reuse, R44 ;  /* 0x00000028782c723c */ /* 0x080ff0000008102c */
[-C--:B------:R-:W-:Y:S08]  /*4cc20*/  HMMA.1688.F32.TF32 R48, R124, R40.reuse, R208 ;  /* 0x000000287c30723c */ /* 0x080ff000000810d0 */
[----:B------:R-:W-:Y:S01]  /*4cc30*/  HMMA.1688.F32.TF32 R76, R128, R40, R76 ;  /* 0x00000028804c723c */ /* 0x000fe2000008104c */
[----:B--2---:R-:W-:-:S02]  /*4cc40*/  IMAD.MOV.U32 R207, RZ, RZ, R25 ;  /* 0x000000ffffcf7224 */ /* 0x004fc400078e0019 */
[----:B---3--:R-:W-:Y:S02]  /*4cc50*/  IMAD.MOV.U32 R206, RZ, RZ, R24 ;  /* 0x000000ffffce7224 */ /* 0x008fe400078e0018 */
[----:B------:R-:W2:Y:S04]  /*4cc60*/  LDL.LU R24, [R1+0x3e08] ;  /* 0x003e080001187983 */ /* 0x000ea80000300800 */
[----:B------:R-:W3:Y:S04]  /*4cc70*/  LDL.LU R25, [R1+0x3e04] ;  /* 0x003e040001197983 */ /* 0x000ee80000300800 */
[----:B------:R-:W-:Y:S04]  /*4cc80*/  STL.64 [R1+0xbd0], R44 ;  /* 0x000bd02c01007387 */ /* 0x000fe80000100a00 */
[----:B------:R1:W-:Y:S02]  /*4cc90*/  STL.64 [R1+0xbd8], R46 ;  /* 0x000bd82e01007387 */ /* 0x0003e40000100a00 */
[-C--:B-1----:R-:W-:Y:S02]  /*4cca0*/  HMMA.1688.F32.TF32 R44, R132, R40.reuse, R72 ;  /* 0x00000028842c723c */ /* 0x082fe40000081048 */
[----:B------:R-:W-:Y:S04]  /*4ccb0*/  STL.64 [R1+0xbe0], R48 ;  /* 0x000be03001007387 */ /* 0x000fe80000100a00 */
[----:B------:R1:W-:Y:S04]  /*4ccc0*/  STL.64 [R1+0xbe8], R50 ;  /* 0x000be83201007387 */ /* 0x0003e80000100a00 */
[----:B------:R-:W-:Y:S04]  /*4ccd0*/  STL.64 [R1+0xc20], R76 ;  /* 0x000c204c01007387 */ /* 0x000fe80000100a00 */
[----:B------:R-:W-:Y:S01]  /*4cce0*/  STL.64 [R1+0xc28], R78 ;  /* 0x000c284e01007387 */ /* 0x000fe20000100a00 */
[-C--:B-1----:R-:W-:Y:S08]  /*4ccf0*/  HMMA.1688.F32.TF32 R48, R136, R40.reuse, R52 ;  /* 0x000000288830723c */ /* 0x082ff00000081034 */
[----:B------:R-:W-:Y:S01]  /*4cd00*/  STL.64 [R1+0xe30], R44 ;  /* 0x000e302c01007387 */ /* 0x000fe20000100a00 */
[-C--:B------:R-:W-:Y:S03]  /*4cd10*/  HMMA.1688.F32.TF32 R52, R96, R40.reuse, R212 ;  /* 0x000000286034723c */ /* 0x080fe600000810d4 */
[----:B------:R4:W-:Y:S05]  /*4cd20*/  STL.64 [R1+0xe38], R46 ;  /* 0x000e382e01007387 */ /* 0x0009ea0000100a00 */
[-C--:B----4-:R-:W-:Y:S06]  /*4cd30*/  HMMA.1688.F32.TF32 R44, R236, R40.reuse, R60 ;  /* 0x00000028ec2c723c */ /* 0x090fec000008103c */
[----:B------:R-:W-:Y:S04]  /*4cd40*/  STL.64 [R1+0x10d0], R48 ;  /* 0x0010d03001007387 */ /* 0x000fe80000100a00 */
[----:B------:R1:W-:Y:S05]  /*4cd50*/  STL.64 [R1+0x10d8], R50 ;  /* 0x0010d83201007387 */ /* 0x0003ea0000100a00 */
[----:B------:R-:W-:Y:S04]  /*4cd60*/  STL.64 [R1+0x13a0], R52 ;  /* 0x0013a03401007387 */ /* 0x000fe80000100a00 */
[----:B------:R4:W-:Y:S01]  /*4cd70*/  STL.64 [R1+0x13a8], R54 ;  /* 0x0013a83601007387 */ /* 0x0009e20000100a00 */
[-C--:B-1----:R-:W-:Y:S03]  /*4cd80*/  HMMA.1688.F32.TF32 R48, R232, R40.reuse, R64 ;  /* 0x00000028e830723c */ /* 0x082fe60000081040 */
[----:B------:R-:W-:Y:S05]  /*4cd90*/  STL.64 [R1+0x1430], R44 ;  /* 0x0014302c01007387 */ /* 0x000fea0000100a00 */
[-C--:B----4-:R-:W-:Y:S01]  /*4cda0*/  HMMA.1688.F32.TF32 R52, R228, R40.reuse, R56 ;  /* 0x00000028e434723c */ /* 0x090fe20000081038 */
        /* <DEDUP_REMOVED lines=14> */
[----:B------:R-:W-:Y:S01]  /*4ce90*/  STL.64 [R1+0x2ae8], R54 ;  /* 0x002ae83601007387 */ /* 0x000fe20000100a00 */
[----:B-1----:R-:W-:Y:S03]  /*4cea0*/  HMMA.1688.F32.TF32 R48, R156, R40, R80 ;  /* 0x000000289c30723c */ /* 0x002fe60000081050 */
[----:B------:R-:W-:Y:S05]  /*4ceb0*/  STL.64 [R1+0x2bb0], R44 ;  /* 0x002bb02c01007387 */ /* 0x000fea0000100a00 */
[-C--:B------:R-:W-:Y:S01]  /*4cec0*/  HMMA.1688.F32.TF32 R40, R112, R36.reuse, R104 ;  /* 0x000000247028723c */ /* 0x080fe20000081068 */
[----:B------:R1:W-:Y:S07]  /*4ced0*/  STL.64 [R1+0x2bb8], R46 ;  /* 0x002bb82e01007387 */ /* 0x0003ee0000100a00 */
[-C--:B-1----:R-:W-:Y:S08]  /*4cee0*/  HMMA.1688.F32.TF32 R44, R116, R36.reuse, R20 ;  /* 0x00000024742c723c */ /* 0x082ff00000081014 */
[-C--:B------:R-:W-:Y:S01]  /*4cef0*/  HMMA.1688.F32.TF32 R20, R120, R36.reuse, R140 ;  /* 0x000000247814723c */ /* 0x080fe2000008108c */
[----:B------:R-:W-:Y:S04]  /*4cf00*/  STL.64 [R1+0x2c60], R48 ;  /* 0x002c603001007387 */ /* 0x000fe80000100a00 */
[----:B------:R-:W-:Y:S04]  /*4cf10*/  STL.64 [R1+0x2c68], R50 ;  /* 0x002c683201007387 */ /* 0x000fe80000100a00 */
[----:B------:R-:W-:Y:S04]  /*4cf20*/  STL.64 [R1+0xb40], R40 ;  /* 0x000b402801007387 */ /* 0x000fe80000100a00 */
[----:B------:R1:W-:Y:S04]  /*4cf30*/  STL.64 [R1+0xb48], R42 ;  /* 0x000b482a01007387 */ /* 0x0003e80000100a00 */
[----:B------:R-:W-:Y:S04]  /*4cf40*/  STL.64 [R1+0xb50], R44 ;  /* 0x000b502c01007387 */ /* 0x000fe80000100a00 */
[----:B------:R-:W-:Y:S01]  /*4cf50*/  STL.64 [R1+0xb58], R46 ;  /* 0x000b582e01007387 */ /* 0x000fe20000100a00 */
[-C--:B------:R-:W-:Y:S03]  /*4cf60*/  HMMA.1688.F32.TF32 R28, R128, R36.reuse, R28 ;  /* 0x00000024801c723c */ /* 0x080fe6000008101c */
[----:B------:R-:W-:Y:S04]  /*4cf70*/  STL.64 [R1+0xb60], R20 ;  /* 0x000b601401007387 */ /* 0x000fe80000100a00 */
[----:B------:R4:W-:Y:S01]  /*4cf80*/  STL.64 [R1+0xb68], R22 ;  /* 0x000b681601007387 */ /* 0x0009e20000100a00 */
[-C--:B-1----:R-:W-:Y:S08]  /*4cf90*/  HMMA.1688.F32.TF32 R40, R124, R36.reuse, R92 ;  /* 0x000000247c28723c */ /* 0x082ff0000008105c */
[-C--:B----4-:R-:W-:Y:S01]  /*4cfa0*/  HMMA.1688.F32.TF32 R20, R132, R36.reuse, R32 ;  /* 0x000000248414723c */ /* 0x090fe20000081020 */
[----:B------:R-:W1:Y:S11]  /*4cfb0*/  LDSM.16.M88.4 R32, [R241+0x55000] ;  /* 0x05500000f120783b */ /* 0x000e760000000200 */
[----:B------:R-:W-:Y:S03]  /*4cfc0*/  @!UPT UIADD3 URZ, URZ, URZ, URZ ;  /* 0x0000003f3f3ff290 */ /* 0x000fe6000fffe03f */
[----:B------:R-:W-:Y:S04]  /*4cfd0*/  STL.64 [R1+0xb70], R40 ;  /* 0x000b702801007387 */ /* 0x000fe80000100a00 */
[----:B------:R-:W-:Y:S04]  /*4cfe0*/  STL.64 [R1+0xb78], R42 ;  /* 0x000b782a01007387 */ /* 0x000fe80000100a00 */
[----:B------:R-:W-:Y:S04]  /*4cff0*/  STL.64 [R1+0xb80], R28 ;  /* 0x000b801c01007387 */ /* 0x000fe80000100a00 */
[----:B------:R-:W-:Y:S04]  /*4d000*/  STL.64 [R1+0xb88], R30 ;  /* 0x000b881e01007387 */ /* 0x000fe80000100a00 */
[----:B------:R-:W4:Y:S04]  /*4d010*/  LDSM.16.M88.4 R28, [R241+0x55800] ;  /* 0x05580000f11c783b */ /* 0x000f280000000200 */
[----:B-1----:R-:W-:Y:S04]  /*4d020*/  STL [R1+0x3a0c], R34 ;  /* 0x003a0c2201007387 */ /* 0x002fe80000100800 */
[----:B------:R-:W-:Y:S04]  /*4d030*/  STL.64 [R1+0xc60], R20 ;  /* 0x000c601401007387 */ /* 0x000fe80000100a00 */
[----:B------:R1:W-:Y:S02]  /*4d040*/  STL.64 [R1+0xc68], R22 ;  /* 0x000c681601007387 */ /* 0x0003e40000100a00 */
[-C--:B-1----:R-:W-:Y:S02]  /*4d050*/  HMMA.1688.F32.TF32 R20, R136, R36.reuse, R196 ;  /* 0x000000248814723c */ /* 0x082fe400000810c4 */
[----:B------:R-:W-:Y:S04]  /*4d060*/  STL [R1+0x3a08], R35 ;  /* 0x003a082301007387 */ /* 0x000fe80000100800 */
[----:B----4-:R-:W-:Y:S11]  /*4d070*/  STL [R1+0x3a14], R30 ;  /* 0x003a141e01007387 */ /* 0x010ff60000100800 */
[----:B------:R-:W-:Y:S06]  /*4d080*/  @!UPT UIADD3 URZ, URZ, URZ, URZ ;  /* 0x0000003f3f3ff290 */ /* 0x000fec000fffe03f */
[----:B------:R-:W-:Y:S04]  /*4d090*/  STL.64 [R1+0xe90], R20 ;  /* 0x000e901401007387 */ /* 0x000fe80000100a00 */
[----:B------:R1:W-:Y:S02]  /*4d0a0*/  STL.64 [R1+0xe98], R22 ;  /* 0x000e981601007387 */ /* 0x0003e40000100a00 */
[-C--:B-1----:R-:W-:Y:S02]  /*4d0b0*/  HMMA.1688.F32.TF32 R20, R96, R36.reuse, R88 ;  /* 0x000000246014723c */ /* 0x082fe40000081058 */
[----:B------:R-:W-:Y:S06]  /*4d0c0*/  STL [R1+0x3a10], R31 ;  /* 0x003a101f01007387 */ /* 0x000fec0000100800 */
[-C--:B------:R-:W-:Y:S08]  /*4d0d0*/  HMMA.1688.F32.TF32 R44, R236, R36.reuse, R200 ;  /* 0x00000024ec2c723c */ /* 0x080ff000000810c8 */
[-C--:B------:R-:W-:Y:S07]  /*4d0e0*/  HMMA.1688.F32.TF32 R40, R232, R36.reuse, R84 ;  /* 0x00000024e828723c */ /* 0x080fee0000081054 */
[----:B------:R-:W-:Y:S04]  /*4d0f0*/  STL.64 [R1+0x12a0], R20 ;  /* 0x0012a01401007387 */ /* 0x000fe80000100a00 */
[----:B------:R1:W-:Y:S02]  /*4d100*/  STL.64 [R1+0x12a8], R22 ;  /* 0x0012a81601007387 */ /* 0x0003e40000100a00 */
[----:B-1----:R-:W-:Y:S02]  /*4d110*/  HMMA.1688.F32.TF32 R20, R228, R36, R204 ;  /* 0x00000024e414723c */ /* 0x002fe400000810cc */
[----:B------:R1:W-:Y:S04]  /*4d120*/  STL.64 [R1+0x13d0], R44 ;  /* 0x0013d02c01007387 */ /* 0x0003e80000100a00 */
[----:B------:R4:W-:Y:S04]  /*4d130*/  STL.64 [R1+0x13d8], R46 ;  /* 0x0013d82e01007387 */ /* 0x0009e80000100a00 */
[----:B------:R-:W4:Y:S01]  /*4d140*/  LDL.LU R196, [R1+0x1080] ;  /* 0x0010800001c47983 */ /* 0x000f220000300800 */
[----:B---3--:R-:W-:-:S03]  /*4d150*/  IMAD.MOV.U32 R197, RZ, RZ, R25 ;  /* 0x000000ffffc57224 */ /* 0x008fc600078e0019 */
[----:B------:R3:W-:Y:S01]  /*4d160*/  STL.64 [R1+0x2410], R40 ;  /* 0x0024102801007387 */ /* 0x0007e20000100a00 */
[----:B--2---:R-:W-:-:S03]  /*4d170*/  IMAD.MOV.U32 R198, RZ, RZ, R24 ;  /* 0x000000ffffc67224 */ /* 0x004fc600078e0018 */
[----:B------:R2:W-:Y:S05]  /*4d180*/  STL.64 [R1+0x2418], R42 ;  /* 0x0024182a01007387 */ /* 0x0005ea0000100a00 */
        /* <DEDUP_REMOVED lines=54> */
[----:B----4-:R-:W4:Y:S04]  /*4d4f0*/  LDL.LU R46, [R1+0x1658] ;  /* 0x00165800012e7983 */ /* 0x010f280000300800 */
[----:B------:R-:W4:Y:S01]  /*4d500*/  LDL.LU R47, [R1+0x165c] ;  /* 0x00165c00012f7983 */ /* 0x000f220000300800 */
[----:B---3--:R-:W-:-:S03]  /*4d510*/  IMAD.MOV.U32 R40, RZ, RZ, R242 ;  /* 0x000000ffff287224 */ /* 0x008fc600078e00f2 */
[----:B------:R-:W3:Y:S01]  /*4d520*/  LDL.LU R80, [R1+0x1fe0] ;  /* 0x001fe00001507983 */ /* 0x000ee20000300800 */
[----:B------:R-:W-:-:S03]  /*4d530*/  IMAD.MOV.U32 R41, RZ, RZ, R243 ;  /* 0x000000ffff297224 */ /* 0x000fc600078e00f3 */
[----:B------:R-:W3:Y:S01]  /*4d540*/  LDL.LU R81, [R1+0x1fe4] ;  /* 0x001fe40001517983 */ /* 0x000ee20000300800 */
[----:B--2---:R-:W-:-:S03]  /*4d550*/  IMAD.MOV.U32 R42, RZ, RZ, R252 ;  /* 0x000000ffff2a7224 */ /* 0x004fc600078e00fc */
[----:B------:R-:W3:Y:S01]  /*4d560*/  LDL.LU R82, [R1+0x1fe8] ;  /* 0x001fe80001527983 */ /* 0x000ee20000300800 */
[----:B------:R-:W-:-:S03]  /*4d570*/  MOV R43, R180 ;  /* 0x000000b4002b7202 */ /* 0x000fc60000000f00 */
        /* <DEDUP_REMOVED lines=47> */
[-C--:B----4-:R-:W-:Y:S11]  /*4d870*/  HMMA.1688.F32.TF32 R204, R216, R36.reuse, R204 ;  /* 0x00000024d8cc723c */ /* 0x090ff600000810cc */
[----:B------:R-:W-:Y:S04]  /*4d880*/  @!UPT UIADD3 URZ, URZ, URZ, URZ ;  /* 0x0000003f3f3ff290 */ /* 0x000fe8000fffe03f */
[----:B------:R1:W-:Y:S04]  /*4d890*/  STL.64 [R1+0x2770], R20 ;  /* 0x0027701401007387 */ /* 0x0003e80000100a00 */
[----:B------:R-:W-:Y:S04]  /*4d8a0*/  STL.64 [R1+0x2778], R22 ;  /* 0x0027781601007387 */ /* 0x000fe80000100a00 */
[----:B-1----:R-:W2:Y:S04]  /*4d8b0*/  LDL.LU.64 R20, [R1+0x3de0] ;  /* 0x003de00001147983 */ /* 0x002ea80000300a00 */
        /* <DEDUP_REMOVED lines=8> */
[----:B------:R-:W-:Y:S08]  /*4d940*/  HMMA.1688.F32.TF32 R40, R152, R36, R40 ;  /* 0x000000249828723c */ /* 0x000ff00000081028 */
[-C--:B------:R-:W-:Y:S11]  /*4d950*/  HMMA.1688.F32.TF32 R80, R112, R32.reuse, R80 ;  /* 0x000000207050723c */ /* 0x080ff60000081050 */
[----:B------:R-:W-:Y:S04]  /*4d960*/  @!UPT UIADD3 URZ, URZ, URZ, URZ ;  /* 0x0000003f3f3ff290 */ /* 0x000fe8000fffe03f */
[----:B------:R-:W-:Y:S04]  /*4d970*/  STL.64 [R1+0x2b50], R40 ;  /* 0x002b502801007387 */ /* 0x000fe80000100a00 */
[----:B------:R1:W-:Y:S02]  /*4d980*/  STL.64 [R1+0x2b58], R42 ;  /* 0x002b582a01007387 */ /* 0x0003e40000100a00 */
[----:B-1----:R-:W-:Y:S08]  /*4d990*/  HMMA.1688.F32.TF32 R40, R116, R32, R48 ;  /* 0x000000207428723c */ /* 0x002ff00000081030 */
[----:B----4-:R-:W-:Y:S11]  /*4d9a0*/  HMMA.1688.F32.TF32 R36, R156, R36, R204 ;  /* 0x000000249c24723c */ /* 0x010ff600000810cc */
[----:B------:R-:W-:Y:S11]  /*4d9b0*/  @!UPT UIADD3 URZ, URZ, URZ, URZ ;  /* 0x0000003f3f3ff290 */ /* 0x000ff6000fffe03f */
[----:B------:R-:W-:Y:S01]  /*4d9c0*/  @!UPT UIADD3 URZ, URZ, URZ, URZ ;  /* 0x0000003f3f3ff290 */ /* 0x000fe2000fffe03f */
[----:B------:R-:W-:Y:S04]  /*4d9d0*/  STL.64 [R1+0x2c10], R36 ;  /* 0x002c102401007387 */ /* 0x000fe80000100a00 */
[----:B------:R1:W-:Y:S02]  /*4d9e0*/  STL.64 [R1+0x2c18], R38 ;  /* 0x002c182601007387 */ /* 0x0003e40000100a00 */
[-C--:B-1----:R-:W-:Y:S02]  /*4d9f0*/  HMMA.1688.F32.TF32 R36, R120, R32.reuse, R44 ;  /* 0x000000207824723c */ /* 0x082fe4000008102c */
[----:B------:R-:W-:Y:S04]  /*4da00*/  STL.64 [R1+0xa00], R80 ;  /* 0x000a005001007387 */ /* 0x000fe80000100a00 */
[----:B------:R-:W-:Y:S02]  /*4da10*/  STL.64 [R1+0xa08], R82 ;  /* 0x000a085201007387 */ /* 0x000fe40000100a00 */
[-C--:B------:R-:W-:Y:S02]  /*4da20*/  HMMA.1688.F32.TF32 R44, R124, R32.reuse, R208 ;  /* 0x000000207c2c723c */ /* 0x080fe400000810d0 */
[----:B------:R-:W-:Y:S04]  /*4da30*/  STL.64 [R1+0xa10], R40 ;  /* 0x000a102801007387 */ /* 0x000fe80000100a00 */
[----:B------:R1:W-:Y:S09]  /*4da40*/  STL.64 [R1+0xa18], R42 ;  /* 0x000a182a01007387 */ /* 0x0003f20000100a00 */
[----:B------:R-:W-:Y:S01]  /*4da50*/  STL.64 [R1+0xa20], R36 ;  /* 0x000a202401007387 */ /* 0x000fe20000100a00 */
[-C--:B-1----:R-:W-:Y:S03]  /*4da60*/  HMMA.1688.F32.TF32 R40, R128, R32.reuse, R76 ;  /* 0x000000208028723c */ /* 0x082fe6000008104c */
[----:B------:R1:W-:Y:S05]  /*4da70*/  STL.64 [R1+0xa28], R38 ;  /* 0x000a282601007387 */ /* 0x0003ea0000100a00 */
[-C--:B-1----:R-:W-:Y:S01]  /*4da80*/  HMMA.1688.F32.TF32 R36, R132, R32.reuse, R72 ;  /* 0x000000208424723c */ /* 0x082fe20000081048 */
[----:B------:R-:W-:Y:S04]  /*4da90*/  STL.64 [R1+0xa30], R44 ;  /* 0x000a302c01007387 */ /* 0x000fe80000100a00 */
[----:B------:R1:W-:Y:S10]  /*4daa0*/  STL.64 [R1+0xa38], R46 ;  /* 0x000a382e01007387 */ /* 0x0003f40000100a00 */
        /* <DEDUP_REMOVED lines=24> */
[-C--:B-1----:R-:W-:Y:S08]  /*4dc30*/  HMMA.1688.F32.TF32 R36, R152, R32.reuse, R248 ;  /* 0x000000209824723c */ /* 0x082ff000000810f8 */
[----:B---3--:R-:W-:Y:S01]  /*4dc40*/  HMMA.1688.F32.TF32 R32, R156, R32, R84 ;  /* 0x000000209c20723c */ /* 0x008fe20000081054 */
        /* <DEDUP_REMOVED lines=10> */
[-C--:B-1----:R-:W-:Y:S08]  /*4dcf0*/  HMMA.1688.F32.TF32 R32, R120, R28.reuse, R24 ;  /* 0x0000001c7820723c */ /* 0x082ff00000081018 */
[-C--:B------:R-:W-:Y:S01]  /*4dd00*/  HMMA.1688.F32.TF32 R24, R124, R28.reuse, R92 ;  /* 0x0000001c7c18723c */ /* 0x080fe2000008105c */
[----:B------:R-:W-:Y:S04]  /*4dd10*/  STL.64 [R1+0x970], R40 ;  /* 0x0009702801007387 */ /* 0x000fe80000100a00 */
[----:B------:R-:W-:Y:S04]  /*4dd20*/  STL.64 [R1+0x978], R42 ;  /* 0x0009782a01007387 */ /* 0x000fe80000100a00 */
[----:B------:R-:W-:Y:S04]  /*4dd30*/  STL.64 [R1+0x980], R36 ;  /* 0x0009802401007387 */ /* 0x000fe80000100a00 */
[----:B------:R1:W-:Y:S04]  /*4dd40*/  STL.64 [R1+0x988], R38 ;  /* 0x0009882601007387 */ /* 0x0003e80000100a00 */
[----:B------:R-:W-:Y:S04]  /*4dd50*/  STL.64 [R1+0x9b0], R32 ;  /* 0x0009b02001007387 */ /* 0x000fe80000100a00 */
[----:B------:R3:W-:Y:S04]  /*4dd60*/  STL.64 [R1+0x9b8], R34 ;  /* 0x0009b82201007387 */ /* 0x0007e80000100a00 */
[----:B------:R-:W-:Y:S04]  /*4dd70*/  STL.64 [R1+0x9c0], R24 ;  /* 0x0009c01801007387 */ /* 0x000fe80000100a00 */
[----:B------:R-:W-:Y:S04]  /*4dd80*/  STL.64 [R1+0x9c8], R26 ;  /* 0x0009c81a01007387 */ /* 0x000fe80000100a00 */
[----:B------:R-:W4:Y:S01]  /*4dd90*/  LDSM.16.M88.4 R24, [R241+0x56000] ;  /* 0x05600000f118783b */ /* 0x000f220000000200 */
[-C--:B-1----:R-:W-:Y:S08]  /*4dda0*/  HMMA.1688.F32.TF32 R36, R128, R28.reuse, R196 ;  /* 0x0000001c8024723c */ /* 0x082ff000000810c4 */
[-C--:B---3--:R-:W-:Y:S11]  /*4ddb0*/  HMMA.1688.F32.TF32 R32, R132, R28.reuse, R88 ;  /* 0x0000001c8420723c */ /* 0x088ff60000081058 */
[----:B------:R-:W-:Y:S04]  /*4ddc0*/  @!UPT UIADD3 URZ, URZ, URZ, URZ ;  /* 0x0000003f3f3ff290 */ /* 0x000fe8000fffe03f */
[----:B------:R-:W-:Y:S04]  /*4ddd0*/  STL.64 [R1+0x9d0], R36 ;  /* 0x0009d02401007387 */ /* 0x000fe80000100a00 */
[----:B------:R-:W-:Y:S04]  /*4dde0*/  STL.64 [R1+0x9d8], R38 ;  /* 0x0009d82601007387 */ /* 0x000fe80000100a00 */
[----:B----4-:R-:W-:Y:S04]  /*4ddf0*/  STL [R1+0x3a1c], R26 ;  /* 0x003a1c1a01007387 */ /* 0x010fe80000100800 */
[----:B------:R-:W-:Y:S04]  /*4de00*/  STL.64 [R1+0x9e0], R32 ;  /* 0x0009e02001007387 */ /* 0x000fe80000100a00 */
[----:B------:R1:W-:Y:S02]  /*4de10*/  STL.64 [R1+0x9e8], R34 ;  /* 0x0009e82201007387 */ /* 0x0003e40000100a00 */
[----:B-1----:R-:W-:Y:S02]  /*4de20*/  HMMA.1688.F32.TF32 R32, R136, R28, R200 ;  /* 0x0000001c8820723c */ /* 0x002fe400000810c8 */
[----:B------:R-:W-:Y:S04]  /*4de30*/  STL [R1+0x3a18], R27 ;  /* 0x003a181b01007387 */ /* 0x000fe80000100800 */
[----:B------:R-:W3:Y:S11]  /*4de40*/  LDL.LU R248, [R1+0x1f90] ;  /* 0x001f900001f87983 */ /* 0x000ef60000300800 */
[----:B------:R-:W-:Y:S06]  /*4de50*/  @!UPT UIADD3 URZ, URZ, URZ, URZ ;  /* 0x0000003f3f3ff290 */ /* 0x000fec000fffe03f */
        /* <DEDUP_REMOVED lines=59> */
[----:B----4-:R-:W3:Y:S04]  /*4e210*/  LDL.LU R34, [R1+0x488] ;  /* 0x0004880001227983 */ /* 0x010ee80000300800 */
[----:B------:R-:W3:Y:S04]  /*4e220*/  LDL.LU R35, [R1+0x48c] ;  /* 0x00048c0001237983 */ /* 0x000ee80000300800 */
        /* <DEDUP_REMOVED lines=19> */
[----:B------:R-:W3:Y:S01]  /*4e360*/  LDL.LU R89, [R1+0x534] ;  /* 0x0005340001597983 */ /* 0x000ee20000300800 */
[----:B------:R-:W-:-:S03]  /*4e370*/  IMAD.MOV.U32 R38, RZ, RZ, R173 ;  /* 0x000000ffff267224 */ /* 0x000fc600078e00ad */
[----:B------:R-:W3:Y:S01]  /*4e380*/  LDL.LU R90, [R1+0x538] ;  /* 0x00053800015a7983 */ /* 0x000ee20000300800 */
[----:B--2---:R-:W-:-:S03]  /*4e390*/  IMAD.MOV.U32 R39, RZ, RZ, R20 ;  /* 0x000000ffff277224 */ /* 0x004fc600078e0014 */
        /* <DEDUP_REMOVED lines=16> */
[----:B------:R-:W4:Y:S01]  /*4e4a0*/  LDL.LU R62, [R1+0x4e8] ;  /* 0x0004e800013e7983 */ /* 0x000f220000300800 */
[----:B--2---:R-:W-:-:S03]  /*4e4b0*/  IMAD.MOV.U32 R63, RZ, RZ, R20 ;  /* 0x000000ffff3f7224 */ /* 0x004fc600078e0014 */
[----:B------:R-:W2:Y:S04]  /*4e4c0*/  LDL.LU R20, [R1+0x3da8] ;  /* 0x003da80001147983 */ /* 0x000ea80000300800 */
[----:B------:R-:W2:Y:S01]  /*4e4d0*/  LDL.LU R21, [R1+0x3da4] ;  /* 0x003da40001157983 */ /* 0x000ea20000300800 */
[-C--:B---3--:R-:W-:Y:S08]  /*4e4e0*/  HMMA.1688.F32.TF32 R140, R96, R28.reuse, R140 ;  /* 0x0000001c608c723c */ /* 0x088ff0000008108c */
[----:B------:R-:W-:Y:S01]  /*4e4f0*/  HMMA.1688.F32.TF32 R92, R236, R28, R92 ;  /* 0x0000001cec5c723c */ /* 0x000fe2000008105c */
[----:B------:R-:W-:-:S02]  /*4e500*/  IMAD.MOV.U32 R245, RZ, RZ, R8 ;  /* 0x000000fffff57224 */ /* 0x000fc400078e0008 */
[----:B------:R-:W3:Y:S05]  /*4e510*/  LDL.LU R8, [R1+0x3da0] ;  /* 0x003da00001087983 */ /* 0x000eea0000300800 */
[-C--:B------:R-:W-:Y:S01]  /*4e520*/  HMMA.1688.F32.TF32 R196, R232, R28.reuse, R196 ;  /* 0x0000001ce8c4723c */ /* 0x080fe200000810c4 */
[----:B------:R-:W-:Y:S02]  /*4e530*/  IMAD.MOV.U32 R246, RZ, RZ, R16 ;  /* 0x000000fffff67224 */ /* 0x000fe400078e0010 */
[----:B------:R-:W3:Y:S05]  /*4e540*/  LDL.LU R16, [R1+0x3d9c] ;  /* 0x003d9c0001107983 */ /* 0x000eea0000300800 */
[----:B------:R-:W-:Y:S01]  /*4e550*/  HMMA.1688.F32.TF32 R88, R228, R28, R88 ;  /* 0x0000001ce458723c */ /* 0x000fe20000081058 */
[----:B------:R-:W-:-:S02]  /*4e560*/  IMAD.MOV.U32 R247, RZ, RZ, R17 ;  /* 0x000000fffff77224 */ /* 0x000fc400078e0011 */
[----:B------:R-:W3:Y:S04]  /*4e570*/  LDL.LU R17, [R1+0x3d98] ;  /* 0x003d980001117983 */ /* 0x000ee80000300800 */
[----:B------:R-:W3:Y:S01]  /*4e580*/  LDL.LU R104, [R1+0x1ab0] ;  /* 0x001ab00001687983 */ /* 0x000ee20000300800 */
[----:B----4-:R-:W-:Y:S03]  /*4e590*/  HMMA.1688.F32.TF32 R200, R224, R28, R200 ;  /* 0x0000001ce0c8723c */ /* 0x010fe600000810c8 */
[----:B------:R-:W3:Y:S01]  /*4e5a0*/  LDL.LU R105, [R1+0x1ab4] ;  /* 0x001ab40001697983 */ /* 0x000ee20000300800 */
[----:B--2---:R-:W-:Y:S02]  /*4e5b0*/  IMAD.MOV.U32 R107, RZ, RZ, R20 ;  /* 0x000000ffff6b7224 */ /* 0x004fe400078e0014 */
[----:B------:R-:W-:-:S02]  /*4e5c0*/  IMAD.MOV.U32 R106, RZ, RZ, R21 ;  /* 0x000000ffff6a7224 */ /* 0x000fc400078e0015 */
[----:B------:R-:W1:Y:S04]  /*4e5d0*/  LDSM.16.M88.4 R20, [R241+0x56800] ;  /* 0x05680000f114783b */ /* 0x000e680000000200 */
[----:B-1----:R-:W-:Y:S04]  /*4e5e0*/  STL [R1+0x3a24], R22 ;  /* 0x003a241601007387 */ /* 0x002fe80000100800 */
[----:B------:R-:W-:Y:S04]  /*4e5f0*/  STL [R1+0x3a20], R23 ;  /* 0x003a201701007387 */ /* 0x000fe80000100800 */
[----:B------:R-:W-:Y:S04]  /*4e600*/  STL.64 [R1+0xe70], R140 ;  /* 0x000e708c01007387 */ /* 0x000fe80000100a00 */
[----:B------:R1:W-:Y:S04]  /*4e610*/  STL.64 [R1+0xe78], R142 ;  /* 0x000e788e01007387 */ /* 0x0003e80000100a00 */
[----:B-1----:R-:W2:Y:S04]  /*4e620*/  LDL.LU.64 R142, [R1+0x3d90] ;  /* 0x003d9000018e7983 */ /* 0x002ea80000300a00 */
[----:B------:R-:W2:Y:S04]  /*4e630*/  LDL.LU.64 R140, [R1+0x3d88] ;  /* 0x003d8800018c7983 */ /* 0x000ea80000300a00 */
        /* <DEDUP_REMOVED lines=21> */
[----:B-1----:R-:W-:Y:S02]  /*4e790*/  HMMA.1688.F32.TF32 R32, R152, R28, R36 ;  /* 0x0000001c9820723c */ /* 0x002fe40000081024 */
[----:B------:R-:W-:Y:S04]  /*4e7a0*/  STL.64 [R1+0x2980], R84 ;  /* 0x0029805401007387 */ /* 0x000fe80000100a00 */
[----:B------:R-:W-:Y:S02]  /*4e7b0*/  STL.64 [R1+0x2988], R86 ;  /* 0x0029885601007387 */ /* 0x000fe40000100a00 */
[-C--:B------:R-:W-:Y:S11]  /*4e7c0*/  HMMA.1688.F32.TF32 R36, R112, R24.reuse, R204 ;  /* 0x000000187024723c */ /* 0x080ff600000810cc */
[----:B------:R-:W-:Y:S04]  /*4e7d0*/  @!UPT UIADD3 URZ, URZ, URZ, URZ ;  /* 0x0000003f3f3ff290 */ /* 0x000fe8000fffe03f */
[----:B------:R-:W-:Y:S04]  /*4e7e0*/  STL.64 [R1+0x2a80], R32 ;  /* 0x002a802001007387 */ /* 0x000fe80000100a00 */
[----:B------:R1:W-:Y:S02]  /*4e7f0*/  STL.64 [R1+0x2a88], R34 ;  /* 0x002a882201007387 */ /* 0x0003e40000100a00 */
[----:B-1----:R-:W-:Y:S08]  /*4e800*/  HMMA.1688.F32.TF32 R32, R116, R24, R40 ;  /* 0x000000187420723c */ /* 0x002ff00000081028 */
[----:B--2---:R-:W-:Y:S11]  /*4e810*/  HMMA.1688.F32.TF32 R28, R156, R28, R200 ;  /* 0x0000001c9c1c723c */ /* 0x004ff600000810c8 */
[----:B------:R-:W-:Y:S11]  /*4e820*/  @!UPT UIADD3 URZ, URZ, URZ, URZ ;  /* 0x0000003f3f3ff290 */ /* 0x000ff6000fffe03f */
[----:B------:R-:W-:Y:S01]  /*4e830*/  @!UPT UIADD3 URZ, URZ, URZ, URZ ;  /* 0x0000003f3f3ff290 */ /* 0x000fe2000fffe03f */
        /* <DEDUP_REMOVED lines=38> */
[-C--:B-1----:R-:W-:Y:S08]  /*4eaa0*/  HMMA.1688.F32.TF32 R28, R152, R24.reuse, R244 ;  /* 0x00000018981c723c */ /* 0x082ff000000810f4 */
[----:B------:R-:W-:Y:S01]  /*4eab0*/  HMMA.1688.F32.TF32 R24, R156, R24, R88 ;  /* 0x000000189c18723c */ /* 0x000fe20000081058 */
        /* <DEDUP_REMOVED lines=10> */
[----:B---3--:R-:W-:Y:S07]  /*4eb60*/  HMMA.1688.F32.TF32 R24, R120, R20, R104 ;  /* 0x000000147818723c */ /* 0x008fee0000081068 */
[----:B------:R1:W-:Y:S04]  /*4eb70*/  STL.64 [R1+0x860], R32 ;  /* 0x0008602001007387 */ /* 0x0003e80000100a00 */
[----:B------:R2:W-:Y:S04]  /*4eb80*/  STL.64 [R1+0x868], R34 ;  /* 0x0008682201007387 */ /* 0x0005e80000100a00 */
[----:B------:R-:W3:Y:S04]  /*4eb90*/  LDL.LU R248, [R1+0x5c0] ;  /* 0x0005c00001f87983 */ /* 0x000ee80000300800 */
[----:B------:R-:W-:Y:S04]  /*4eba0*/  STL.64 [R1+0x870], R28 ;  /* 0x0008701c01007387 */ /* 0x000fe80000100a00 */
[----:B------:R1:W-:Y:S04]  /*4ebb0*/  STL.64 [R1+0x878], R30 ;  /* 0x0008781e01007387 */ /* 0x0003e80000100a00 */
[----:B------:R-:W-:Y:S04]  /*4ebc0*/  STL.64 [R1+0x880], R24 ;  /* 0x0008801801007387 */ /* 0x000fe80000100a00 */
        /* <DEDUP_REMOVED lines=31> */
[----:B------:R-:W2:Y:S01]  /*4edc0*/  LDL.LU R73, [R1+0x20a4] ;  /* 0x0020a40001497983 */ /* 0x000ea20000300800 */
[----:B------:R-:W-:-:S03]  /*4edd0*/  MOV R210, R13 ;  /* 0x0000000d00d27202 */ /* 0x000fc60000000f00 */
[----:B------:R-:W2:Y:S01]  /*4ede0*/  LDL.LU R74, [R1+0x20a8] ;  /* 0x0020a800014a7983 */ /* 0x000ea20000300800 */
[----:B------:R-:W-:-:S03]  /*4edf0*/  IMAD.MOV.U32 R211, RZ, RZ, R12 ;  /* 0x000000ffffd37224 */ /* 0x000fc600078e000c */
[----:B------:R-:W2:Y:S01]  /*4ee00*/  LDL.LU R75, [R1+0x20ac] ;  /* 0x0020ac00014b7983 */ /* 0x000ea20000300800 */
[----:B------:R-:W-:-:S03]  /*4ee10*/  IMAD.MOV.U32 R44, RZ, RZ, R17 ;  /* 0x000000ffff2c7224 */ /* 0x000fc600078e0011 */
[----:B------:R-:W2:Y:S01]  /*4ee20*/  LDL.LU R9, [R1+0x3d44] ;  /* 0x003d440001097983 */ /* 0x000ea20000300800 */
[----:B------:R-:W-:-:S03]  /*4ee30*/  IMAD.MOV.U32 R45, RZ, RZ, R16 ;  /* 0x000000ffff2d7224 */ /* 0x000fc600078e0010 */
        /* <DEDUP_REMOVED lines=30> */
[----:B------:R-:W2:Y:S01]  /*4f020*/  LDL.LU R12, [R1+0x3d08] ;  /* 0x003d0800010c7983 */ /* 0x000ea20000300800 */
[----:B----4-:R-:W-:-:S03]  /*4f030*/  MOV R38, R17 ;  /* 0x0000001100267202 */ /* 0x010fc60000000f00 */
[----:B------:R-:W3:Y:S01]  /*4f040*/  LDL.LU R17, [R1+0x3d04] ;  /* 0x003d040001117983 */ /* 0x000ee20000300800 */
[----:B------:R-:W-:-:S03]  /*4f050*/  IMAD.MOV.U32 R39, RZ, RZ, R16 ;  /* 0x000000ffff277224 */ /* 0x000fc600078e0010 */
[----:B------:R-:W3:Y:S04]  /*4f060*/  LDL.LU R16, [R1+0x3d00] ;  /* 0x003d000001107983 */ /* 0x000ee80000300800 */
[----:B-1----:R-:W4:Y:S04]  /*4f070*/  LDL.LU R32, [R1+0x1470] ;  /* 0x0014700001207983 */ /* 0x002f280000300800 */
        /* <DEDUP_REMOVED lines=35> */
[-C--:B----4-:R-:W-:Y:S08]  /*4f2b0*/  HMMA.1688.F32.TF32 R28, R128, R20.reuse, R32 ;  /* 0x00000014801c723c */ /* 0x090ff00000081020 */
[-C--:B---3--:R-:W-:Y:S01]  /*4f2c0*/  HMMA.1688.F32.TF32 R24, R132, R20.reuse, R16 ;  /* 0x000000148418723c */ /* 0x088fe20000081010 */
[----:B------:R-:W1:Y:S07]  /*4f2d0*/  LDSM.16.M88.4 R16, [R241+0x57000] ;  /* 0x05700000f110783b */ /* 0x000e6e0000000200 */
[-C--:B--2---:R-:W-:Y:S01]  /*4f2e0*/  HMMA.1688.F32.TF32 R88, R124, R20.reuse, R200 ;  /* 0x000000147c58723c */ /* 0x084fe200000810c8 */
[----:B------:R-:W-:Y:S11]  /*4f2f0*/  LDSM.16.M88.4 R200, [R241+0x5a800] ;  /* 0x05a80000f1c8783b */ /* 0x000ff60000000200 */
[----:B------:R-:W-:Y:S11]  /*4f300*/  @!UPT UIADD3 URZ, URZ, URZ, URZ ;  /* 0x0000003f3f3ff290 */ /* 0x000ff6000fffe03f */
        /* <DEDUP_REMOVED lines=12> */
[----:B------:R-:W-:Y:S04]  /*4f3d0*/  LDSM.16.M88.4 R204, [R241+0x5a000] ;  /* 0x05a00000f1cc783b */ /* 0x000fe80000000200 */
[----:B-1----:R-:W-:Y:S04]  /*4f3e0*/  STL [R1+0x3a34], R14 ;  /* 0x003a340e01007387 */ /* 0x002fe80000100800 */
        /* <DEDUP_REMOVED lines=29> */
[----:B--2---:R-:W-:Y:S01]  /*4f5c0*/  HMMA.1688.F32.TF32 R24, R116, R16, R72 ;  /* 0x000000107418723c */ /* 0x004fe20000081048 */
[----:B------:R-:W-:-:S02]  /*4f5d0*/  IMAD.MOV.U32 R51, RZ, RZ, R184 ;  /* 0x000000ffff337224 */ /* 0x000fc400078e00b8 */
[----:B------:R-:W-:Y:S05]  /*4f5e0*/  LDSM.16.M88.4 R196, [R241+0x5b000] ;  /* 0x05b00000f1c4783b */ /* 0x000fea0000000200 */
        /* <DEDUP_REMOVED lines=34> */
[----:B------:R1:W-:Y:S04]  /*4f810*/  STL.64 [R1+0x1318], R26 ;  /* 0x0013181a01007387 */ /* 0x0003e80000100a00 */
[----:B------:R-:W-:Y:S04]  /*4f820*/  STL.64 [R1+0x23a0], R20 ;  /* 0x0023a01401007387 */ /* 0x000fe80000100a00 */
[----:B------:R3:W-:Y:S04]  /*4f830*/  STL.64 [R1+0x23a8], R22 ;  /* 0x0023a81601007387 */ /* 0x0007e80000100a00 */
[----:B------:R-:W4:Y:S04]  /*4f840*/  LDL.LU R9, [R1+0x3cfc] ;  /* 0x003cfc0001097983 */ /* 0x000f280000300800 */
[----:B------:R-:W2:Y:S04]  /*4f850*/  LDL.LU R8, [R1+0x3cf8] ;  /* 0x003cf80001087983 */ /* 0x000ea80000300800 */
[----:B------:R-:W3:Y:S04]  /*4f860*/  LDL.LU R251, [R1+0x55c] ;  /* 0x00055c0001fb7983 */ /* 0x000ee80000300800 */
[----:B------:R-:W3:Y:S04]  /*4f870*/  LDL.LU R144, [R1+0x5b0] ;  /* 0x0005b00001907983 */ /* 0x000ee80000300800 */
[----:B------:R-:W3:Y:S04]  /*4f880*/  LDL.LU R145, [R1+0x5b4] ;  /* 0x0005b40001917983 */ /* 0x000ee80000300800 */
[----:B------:R-:W3:Y:S01]  /*4f890*/  LDL.LU R146, [R1+0x5b8] ;  /* 0x0005b80001927983 */ /* 0x000ee20000300800 */
[----:B----4-:R-:W-:-:S03]  /*4f8a0*/  IMAD.MOV.U32 R147, RZ, RZ, R9 ;  /* 0x000000ffff937224 */ /* 0x010fc600078e0009 */
[----:B------:R-:W4:Y:S01]  /*4f8b0*/  LDL.LU R9, [R1+0x3cf4] ;  /* 0x003cf40001097983 */ /* 0x000f220000300800 */
[----:B--2---:R-:W-:-:S03]  /*4f8c0*/  IMAD.MOV.U32 R244, RZ, RZ, R8 ;  /* 0x000000fffff47224 */ /* 0x004fc600078e0008 */
[----:B------:R-:W2:Y:S04]  /*4f8d0*/  LDL.LU R8, [R1+0x3cf0] ;  /* 0x003cf00001087983 */ /* 0x000ea80000300800 */
[----:B------:R-:W3:Y:S04]  /*4f8e0*/  LDL.LU R245, [R1+0x5e4] ;  /* 0x0005e40001f57983 */ /* 0x000ee80000300800 */
[----:B------:R-:W3:Y:S04]  /*4f8f0*/  LDL.LU R246, [R1+0x5e8] ;  /* 0x0005e80001f67983 */ /* 0x000ee80000300800 */
[----:B------:R-:W3:Y:S04]  /*4f900*/  LDL.LU R247, [R1+0x5ec] ;  /* 0x0005ec0001f77983 */ /* 0x000ee80000300800 */
[----:B------:R-:W3:Y:S01]  /*4f910*/  LDL.LU R56, [R1+0x630] ;  /* 0x0006300001387983 */ /* 0x000ee20000300800 */
[----:B------:R-:W-:-:S02]  /*4f920*/  IMAD.MOV.U32 R44, RZ, RZ, R185 ;  /* 0x000000ffff2c7224 */ /* 0x000fc400078e00b9 */
[----:B------:R-:W-:Y:S02]  /*4f930*/  IMAD.MOV.U32 R45, RZ, RZ, R192 ;  /* 0x000000ffff2d7224 */ /* 0x000fe400078e00c0 */
[----:B------:R-:W-:Y:S02]  /*4f940*/  IMAD.MOV.U32 R46, RZ, RZ, R5 ;  /* 0x000000ffff2e7224 */ /* 0x000fe400078e0005 */
[----:B------:R-:W-:Y:S02]  /*4f950*/  IMAD.MOV.U32 R47, RZ, RZ, R4 ;  /* 0x000000ffff2f7224 */ /* 0x000fe400078e0004 */
[----:B----4-:R-:W-:Y:S02]  /*4f960*/  IMAD.MOV.U32 R57, RZ, RZ, R9 ;  /* 0x000000ffff397224 */ /* 0x010fe400078e0009 */
[----:B------:R-:W4:Y:S01]  /*4f970*/  LDL.LU R9, [R1+0x3cec] ;  /* 0x003cec0001097983 */ /* 0x000f220000300800 */
[----:B--2---:R-:W-:-:S03]  /*4f980*/  IMAD.MOV.U32 R58, RZ, RZ, R8 ;  /* 0x000000ffff3a7224 */ /* 0x004fc600078e0008 */
        /* <DEDUP_REMOVED lines=50> */
[----:B------:R-:W-:Y:S01]  /*4fcb0*/  IMAD.MOV.U32 R104, RZ, RZ, R193 ;  /* 0x000000ffff687224 */ /* 0x000fe200078e00c1 */
[----:B------:R-:W-:Y:S01]  /*4fcc0*/  MOV R105, R168 ;  /* 0x000000a800697202 */ /* 0x000fe20000000f00 */
[----:B------:R-:W-:Y:S01]  /*4fcd0*/  IMAD.MOV.U32 R106, RZ, RZ, R169 ;  /* 0x000000ffff6a7224 */ /* 0x000fe200078e00a9 */
[----:B------:R-:W4:Y:S04]  /*4fce0*/  LDL.LU R193, [R1+0x3cd0] ;  /* 0x003cd00001c17983 */ /* 0x000f280000300800 */
[----:B------:R-:W4:Y:S04]  /*4fcf0*/  LDL.LU R168, [R1+0x3ccc] ;  /* 0x003ccc0001a87983 */ /* 0x000f280000300800 */
[----:B------:R-:W4:Y:S01]  /*4fd00*/  LDL.LU R169, [R1+0x3cc8] ;  /* 0x003cc80001a97983 */ /* 0x000f220000300800 */
[----:B-1----:R-:W-:Y:S01]  /*4fd10*/  HMMA.1688.F32.TF32 R24, R152, R16, R44 ;  /* 0x000000109818723c */ /* 0x002fe2000008102c */
[----:B------:R-:W-:-:S07]  /*4fd20*/  IMAD.MOV.U32 R107, RZ, RZ, R0 ;  /* 0x000000ffff6b7224 */ /* 0x000fce00078e0000 */
[-C--:B---3--:R-:W-:Y:S08]  /*4fd30*/  HMMA.1688.F32.TF32 R20, R220, R16.reuse, R80 ;  /* 0x00000010dc14723c */ /* 0x088ff00000081050 */
[-C--:B--2---:R-:W-:Y:S11]  /*4fd40*/  HMMA.1688.F32.TF32 R28, R216, R16.reuse, R48 ;  /* 0x00000010d81c723c */ /* 0x084ff60000081030 */
[----:B------:R-:W-:Y:S04]  /*4fd50*/  @!UPT UIADD3 URZ, URZ, URZ, URZ ;  /* 0x0000003f3f3ff290 */ /* 0x000fe8000fffe03f */
[----:B------:R-:W-:Y:S04]  /*4fd60*/  STL.64 [R1+0x2510], R20 ;  /* 0x0025101401007387 */ /* 0x000fe80000100a00 */
[----:B------:R1:W-:Y:S02]  /*4fd70*/  STL.64 [R1+0x2518], R22 ;  /* 0x0025181601007387 */ /* 0x0003e40000100a00 */
[----:B-1----:R-:W-:Y:S08]  /*4fd80*/  HMMA.1688.F32.TF32 R20, R156, R16, R92 ;  /* 0x000000109c14723c */ /* 0x002ff0000008105c */
[----:B----4-:R-:W-:Y:S01]  /*4fd90*/  HMMA.1688.F32.TF32 R16, R112, R12, R208 ;  /* 0x0000000c7010723c */ /* 0x010fe200000810d0 */
[----:B------:R-:W-:Y:S04]  /*4fda0*/  STL.64 [R1+0x2640], R28 ;  /* 0x0026401c01007387 */ /* 0x000fe80000100a00 */
[----:B------:R-:W-:Y:S10]  /*4fdb0*/  STL.64 [R1+0x2648], R30 ;  /* 0x0026481e01007387 */ /* 0x000ff40000100a00 */
[----:B------:R-:W-:Y:S01]  /*4fdc0*/  STL.64 [R1+0x2a20], R20 ;  /* 0x002a201401007387 */ /* 0x000fe20000100a00 */
[----:B------:R-:W-:-:S03]  /*4fdd0*/  IMAD.MOV.U32 R0, RZ, RZ, R23 ;  /* 0x000000ffff007224 */ /* 0x000fc600078e0017 */
[----:B------:R-:W-:Y:S04]  /*4fde0*/  STL.64 [R1+0x2830], R24 ;  /* 0x0028301801007387 */ /* 0x000fe80000100a00 */
[----:B------:R-:W-:Y:S01]  /*4fdf0*/  STL.64 [R1+0x2838], R26 ;  /* 0x0028381a01007387 */ /* 0x000fe20000100a00 */
[----:B------:R-:W-:-:S03]  /*4fe00*/  IMAD.MOV.U32 R14, RZ, RZ, R18 ;  /* 0x000000ffff0e7224 */ /* 0x000fc600078e0012 */
[----:B------:R1:W-:Y:S01]  /*4fe10*/  STL [R1+0x2a28], R22 ;  /* 0x002a281601007387 */ /* 0x0003e20000100800 */
[----:B------:R-:W-:-:S03]  /*4fe20*/  IMAD.MOV.U32 R15, RZ, RZ, R19 ;  /* 0x000000ffff0f7224 */ /* 0x000fc600078e0013 */
[----:B------:R-:W-:Y:S04]  /*4fe30*/  STL [R1+0x3674], R0 ;  /* 0x0036740001007387 */ /* 0x000fe80000100800 */
[----:B------:R2:W-:Y:S01]  /*4fe40*/  STL.64 [R1+0x780], R16 ;  /* 0x0007801001007387 */ /* 0x0005e20000100a00 */
[-C--:B-1----:R-:W-:Y:S08]  /*4fe50*/  HMMA.1688.F32.TF32 R20, R116, R12.reuse, R76 ;  /* 0x0000000c7414723c */ /* 0x082ff0000008104c */
[-C--:B--2---:R-:W-:Y:S01]  /*4fe60*/  HMMA.1688.F32.TF32 R16, R120, R12.reuse, R72 ;  /* 0x0000000c7810723c */ /* 0x084fe20000081048 */
[----:B------:R-:W-:Y:S04]  /*4fe70*/  STL [R1+0x3a3c], R15 ;  /* 0x003a3c0f01007387 */ /* 0x000fe80000100800 */
[----:B------:R-:W-:Y:S10]  /*4fe80*/  STL [R1+0x3a38], R14 ;  /* 0x003a380e01007387 */ /* 0x000ff40000100800 */
        /* <DEDUP_REMOVED lines=27> */
[----:B------:R1:W-:Y:S04]  /*50040*/  STL.64 [R1+0x998], R26 ;  /* 0x0009981a01007387 */ /* 0x0003e80000100a00 */
[----:B------:R-:W-:Y:S04]  /*50050*/  STL.64 [R1+0xc40], R20 ;  /* 0x000c401401007387 */ /* 0x000fe80000100a00 */
[----:B------:R2:W-:Y:S01]  /*50060*/  STL.64 [R1+0xc48], R22 ;  /* 0x000c481601007387 */ /* 0x0005e20000100a00 */
[-C--:B-1----:R-:W-:Y:S04]  /*50070*/  HMMA.1688.F32.TF32 R24, R228, R12.reuse, R148 ;  /* 0x0000000ce418723c */ /* 0x082fe80000081094 */
[----:B------:R-:W-:Y:S04]  /*50080*/  STL.64 [R1+0xe80], R16 ;  /* 0x000e801001007387 */ /* 0x000fe80000100a00 */
[----:B------:R1:W-:Y:S01]  /*50090*/  STL.64 [R1+0xe88], R18 ;  /* 0x000e881201007387 */ /* 0x0003e20000100a00 */
[-C--:B--2---:R-:W-:Y:S08]  /*500a0*/  HMMA.1688.F32.TF32 R20, R224, R12.reuse, R244 ;  /* 0x0000000ce014723c */ /* 0x084ff000000810f4 */
[-C--:B-1----:R-:W-:Y:S06]  /*500b0*/  HMMA.1688.F32.TF32 R16, R220, R12.reuse, R144 ;  /* 0x0000000cdc10723c */ /* 0x082fec0000081090 */
[----:B------:R-:W-:Y:S04]  /*500c0*/  STL.64 [R1+0x10f0], R24 ;  /* 0x0010f01801007387 */ /* 0x000fe80000100a00 */
[----:B------:R1:W-:Y:S05]  /*500d0*/  STL.64 [R1+0x10f8], R26 ;  /* 0x0010f81a01007387 */ /* 0x0003ea0000100a00 */
        /* <DEDUP_REMOVED lines=9> */
[----:B------:R-:W-:Y:S04]  /*50170*/  STL.64 [R1+0x27a0], R20 ;  /* 0x0027a01401007387 */ /* 0x000fe80000100a00 */
[----:B------:R-:W-:Y:S01]  /*50180*/  STL.64 [R1+0x27a8], R22 ;  /* 0x0027a81601007387 */ /* 0x000fe20000100a00 */
[----:B------:R-:W-:-:S03]  /*50190*/  IMAD.MOV.U32 R244, RZ, RZ, R177 ;  /* 0x000000fffff47224 */ /* 0x000fc600078e00b1 */
[----:B------:R1:W-:Y:S04]  /*501a0*/  STL [R1+0x29a8], R18 ;  /* 0x0029a81201007387 */ /* 0x0003e80000100800 */
[----:B------:R-:W2:Y:S01]  /*501b0*/  LDL.LU R144, [R1+0x2590] ;  /* 0x0025900001907983 */ /* 0x000ea20000300800 */
[----:B------:R-:W-:-:S03]  /*501c0*/  IMAD.MOV.U32 R245, RZ, RZ, R176 ;  /* 0x000000fffff57224 */ /* 0x000fc600078e00b0 */
[----:B------:R-:W2:Y:S04]  /*501d0*/  LDL.LU R145, [R1+0x2594] ;  /* 0x0025940001917983 */ /* 0x000ea80000300800 */
[----:B------:R-:W2:Y:S04]  /*501e0*/  LDL.LU R146, [R1+0x2598] ;  /* 0x0025980001927983 */ /* 0x000ea80000300800 */
[----:B------:R-:W2:Y:S04]  /*501f0*/  LDL.LU R147, [R1+0x259c] ;  /* 0x00259c0001937983 */ /* 0x000ea80000300800 */
[----:B------:R-:W3:Y:S04]  /*50200*/  LDL.LU R177, [R1+0x3cc4] ;  /* 0x003cc40001b17983 */ /* 0x000ee80000300800 */
[----:B------:R-:W4:Y:S01]  /*50210*/  LDL.LU R176, [R1+0x3cc0] ;  /* 0x003cc00001b07983 */ /* 0x000f220000300800 */
[----:B------:R-:W-:-:S02]  /*50220*/  IMAD.MOV.U32 R246, RZ, RZ, R161 ;  /* 0x000000fffff67224 */ /* 0x000fc400078e00a1 */
[----:B------:R-:W-:Y:S01]  /*50230*/  IMAD.MOV.U32 R247, RZ, RZ, R160 ;  /* 0x000000fffff77224 */ /* 0x000fe200078e00a0 */
[----:B------:R-:W2:Y:S01]  /*50240*/  LDL.LU R161, [R1+0x3cbc] ;  /* 0x003cbc0001a17983 */ /* 0x000ea20000300800 */
[----:B------:R-:W-:Y:S01]  /*50250*/  IMAD.MOV.U32 R148, RZ, RZ, R173 ;  /* 0x000000ffff947224 */ /* 0x000fe200078e00ad */
[----:B------:R-:W-:Y:S02]  /*50260*/  MOV R149, R172 ;  /* 0x000000ac00957202 */ /* 0x000fe40000000f00 */
        /* <DEDUP_REMOVED lines=9> */
[----:B------:R-:W3:Y:S04]  /*50300*/  LDL.LU R176, [R1+0x3ca4] ;  /* 0x003ca40001b07983 */ /* 0x000ee80000300800 */
[----:B------:R-:W4:Y:S01]  /*50310*/  LDL.LU R177, [R1+0x3ca0] ;  /* 0x003ca00001b17983 */ /* 0x000f220000300800 */
[----:B------:R-:W-:Y:S02]  /*50320*/  IMAD.MOV.U32 R58, RZ, RZ, R169 ;  /* 0x000000ffff3a7224 */ /* 0x000fe400078e00a9 */
[----:B------:R-:W-:Y:S01]  /*50330*/  IMAD.MOV.U32 R59, RZ, RZ, R168 ;  /* 0x000000ffff3b7224 */ /* 0x000fe200078e00a8 */
[----:B------:R-:W4:Y:S04]  /*50340*/  LDL.LU R169, [R1+0x3c9c] ;  /* 0x003c9c0001a97983 */ /* 0x000f280000300800 */
[----:B------:R-:W4:Y:S01]  /*50350*/  LDL.LU R168, [R1+0x3c98] ;  /* 0x003c980001a87983 */ /* 0x000f220000300800 */
[----:B--2---:R-:W-:-:S03]  /*50360*/  IMAD.MOV.U32 R64, RZ, RZ, R181 ;  /* 0x000000ffff407224 */ /* 0x004fc600078e00b5 */
[----:B------:R-:W2:Y:S01]  /*50370*/  LDL.LU R181, [R1+0x3c94] ;  /* 0x003c940001b57983 */ /* 0x000ea20000300800 */
[----:B------:R-:W-:-:S03]  /*50380*/  IMAD.MOV.U32 R65, RZ, RZ, R180 ;  /* 0x000000ffff417224 */ /* 0x000fc600078e00b4 */
[----:B------:R-:W2:Y:S01]  /*50390*/  LDL.LU R180, [R1+0x3c90] ;  /* 0x003c900001b47983 */ /* 0x000ea20000300800 */
[----:B---3--:R-:W-:-:S03]  /*503a0*/  IMAD.MOV.U32 R66, RZ, RZ, R176 ;  /* 0x000000ffff427224 */ /* 0x008fc600078e00b0 */
[----:B------:R-:W3:Y:S01]  /*503b0*/  LDL.LU R176, [R1+0x3c8c] ;  /* 0x003c8c0001b07983 */ /* 0x000ee20000300800 */
[----:B----4-:R-:W-:-:S03]  /*503c0*/  IMAD.MOV.U32 R67, RZ, RZ, R177 ;  /* 0x000000ffff437224 */ /* 0x010fc600078e00b1 */
        /* <DEDUP_REMOVED lines=45> */
[----:B------:R-:W-:Y:S02]  /*506a0*/  IMAD.MOV.U32 R0, RZ, RZ, R19 ;  /* 0x000000ffff007224 */ /* 0x000fe400078e0013 */
[----:B---3--:R-:W-:Y:S02]  /*506b0*/  IMAD.MOV.U32 R63, RZ, RZ, R176 ;  /* 0x000000ffff3f7224 */ /* 0x008fe400078e00b0 */
[----:B----4-:R-:W-:Y:S02]  /*506c0*/  IMAD.MOV.U32 R62, RZ, RZ, R177 ;  /* 0x000000ffff3e7224 */ /* 0x010fe400078e00b1 */
[----:B------:R-:W3:Y:S04]  /*506d0*/  LDL.LU R177, [R1+0x3c84] ;  /* 0x003c840001b17983 */ /* 0x000ee80000300800 */
[----:B------:R-:W4:Y:S04]  /*506e0*/  LDL.LU R176, [R1+0x3c80] ;  /* 0x003c800001b07983 */ /* 0x000f280000300800 */
[----:B------:R-:W-:Y:S04]  /*506f0*/  STL [R1+0x3680], R69 ;  /* 0x0036804501007387 */ /* 0x000fe80000100800 */
[----:B------:R-:W-:Y:S04]  /*50700*/  STL [R1+0x367c], R68 ;  /* 0x00367c4401007387 */ /* 0x000fe80000100800 */
[----:B------:R-:W-:Y:S04]  /*50710*/  STL.64 [R1+0x3b58], R70 ;  /* 0x003b584601007387 */ /* 0x000fe80000100a00 */
[----:B------:R-:W-:Y:S01]  /*50720*/  STL [R1+0x3678], R0 ;  /* 0x0036780001007387 */ /* 0x000fe20000100800 */
[----:B-1----:R-:W-:Y:S03]  /*50730*/  HMMA.1688.F32.TF32 R16, R112, R8, R104 ;  /* 0x000000087010723c */ /* 0x002fe60000081068 */
[----:B------:R-:W3:Y:S04]  /*50740*/  LDL.LU R104, [R1+0x20c0] ;  /* 0x0020c00001687983 */ /* 0x000ee80000300800 */
[----:B------:R-:W3:Y:S04]  /*50750*/  LDL.LU R105, [R1+0x20c4] ;  /* 0x0020c40001697983 */ /* 0x000ee80000300800 */
[----:B------:R-:W3:Y:S04]  /*50760*/  LDL.LU R106, [R1+0x20c8] ;  /* 0x0020c800016a7983 */ /* 0x000ee80000300800 */
[----:B------:R-:W3:Y:S04]  /*50770*/  LDL.LU R107, [R1+0x20cc] ;  /* 0x0020cc00016b7983 */ /* 0x000ee80000300800 */
[----:B------:R-:W4:Y:S04]  /*50780*/  LDL.LU R248, [R1+0x2220] ;  /* 0x0022200001f87983 */ /* 0x000f280000300800 */
[----:B------:R-:W4:Y:S04]  /*50790*/  LDL.LU R249, [R1+0x2224] ;  /* 0x0022240001f97983 */ /* 0x000f280000300800 */
[----:B------:R-:W4:Y:S04]  /*507a0*/  LDL.LU R250, [R1+0x2228] ;  /* 0x0022280001fa7983 */ /* 0x000f280000300800 */
[----:B------:R-:W4:Y:S01]  /*507b0*/  LDL.LU R251, [R1+0x222c] ;  /* 0x00222c0001fb7983 */ /* 0x000f220000300800 */
[----:B------:R-:W-:Y:S01]  /*507c0*/  IMAD.MOV.U32 R10, RZ, RZ, R16 ;  /* 0x000000ffff0a7224 */ /* 0x000fe200078e0010 */
[----:B------:R-:W-:Y:S01]  /*507d0*/  MOV R11, R17 ;  /* 0x00000011000b7202 */ /* 0x000fe20000000f00 */
[----:B------:R-:W-:-:S02]  /*507e0*/  IMAD.MOV.U32 R15, RZ, RZ, R18 ;  /* 0x000000ffff0f7224 */ /* 0x000fc400078e0012 */
[----:B------:R-:W-:Y:S01]  /*507f0*/  IMAD.MOV.U32 R14, RZ, RZ, R19 ;  /* 0x000000ffff0e7224 */ /* 0x000fe200078e0013 */
[----:B------:R-:W-:Y:S04]  /*50800*/  STL [R1+0x3a5c], R10 ;  /* 0x003a5c0a01007387 */ /* 0x000fe80000100800 */
[----:B------:R-:W-:Y:S04]  /*50810*/  STL [R1+0x3a58], R11 ;  /* 0x003a580b01007387 */ /* 0x000fe80000100800 */
[----:B------:R-:W-:Y:S04]  /*50820*/  STL [R1+0x3a54], R15 ;  /* 0x003a540f01007387 */ /* 0x000fe80000100800 */
[----:B------:R2:W-:Y:S02]  /*50830*/  STL [R1+0x3a50], R14 ;  /* 0x003a500e01007387 */ /* 0x0005e40000100800 */
[-C--:B--2---:R-:W-:Y:S08]  /*50840*/  HMMA.1688.F32.TF32 R12, R124, R8.reuse, R48 ;  /* 0x000000087c0c723c */ /* 0x084ff00000081030 */
[-C--:B------:R-:W-:Y:S08]  /*50850*/  HMMA.1688.F32.TF32 R20, R116, R8.reuse, R40 ;  /* 0x000000087414723c */ /* 0x080ff00000081028 */
[-C--:B------:R-:W-:Y:S11]  /*50860*/  HMMA.1688.F32.TF32 R16, R120, R8.reuse, R80 ;  /* 0x000000087810723c */ /* 0x080ff60000081050 */
[----:B------:R-:W-:Y:S04]  /*50870*/  @!UPT UIADD3 URZ, URZ, URZ, URZ ;  /* 0x0000003f3f3ff290 */ /* 0x000fe8000fffe03f */
[----:B------:R-:W-:Y:S04]  /*50880*/  STL.64 [R1+0x6f0], R20 ;  /* 0x0006f01401007387 */ /* 0x000fe80000100a00 */
[----:B------:R1:W-:Y:S04]  /*50890*/  STL.64 [R1+0x6f8], R22 ;  /* 0x0006f81601007387 */ /* 0x0003e80000100a00 */
[----:B------:R-:W-:Y:S01]  /*508a0*/  STL.64 [R1+0x710], R16 ;  /* 0x0007101001007387 */ /* 0x000fe20000100a00 */
[-C--:B-1----:R-:W-:Y:S03]  /*508b0*/  HMMA.1688.F32.TF32 R20, R128, R8.reuse, R44 ;  /* 0x000000088014723c */ /* 0x082fe6000008102c */
[----:B------:R1:W-:Y:S04]  /*508c0*/  STL.64 [R1+0x718], R18 ;  /* 0x0007181201007387 */ /* 0x0003e80000100a00 */
[----:B------:R-:W-:Y:S04]  /*508d0*/  STL.64 [R1+0x730], R12 ;  /* 0x0007300c01007387 */ /* 0x000fe80000100a00 */
[----:B------:R2:W-:Y:S01]  /*508e0*/  STL.64 [R1+0x738], R14 ;  /* 0x0007380e01007387 */ /* 0x0005e20000100a00 */
[-C--:B-1----:R-:W-:Y:S03]  /*508f0*/  HMMA.1688.F32.TF32 R16, R132, R8.reuse, R208 ;  /* 0x000000088410723c */ /* 0x082fe600000810d0 */
[----:B------:R-:W-:Y:S05]  /*50900*/  LDSM.16.M88.4 R208, [R241+0x59800] ;  /* 0x05980000f1d0783b */ /* 0x000fea0000000200 */
        /* <DEDUP_REMOVED lines=27> */
[----:B--2---:R-:W-:Y:S08]  /*50ac0*/  HMMA.1688.F32.TF32 R12, R156, R8, R100 ;  /* 0x000000089c0c723c */ /* 0x004ff00000081064 */
[----:B------:R-:W-:Y:S01]  /*50ad0*/  HMMA.1688.F32.TF32 R8, R112, R4, R144 ;  /* 0x000000047008723c */ /* 0x000fe20000081090 */
[----:B------:R-:W-:Y:S04]  /*50ae0*/  STL.64 [R1+0x2520], R20 ;  /* 0x0025201401007387 */ /* 0x000fe80000100a00 */
[----:B------:R-:W-:Y:S10]  /*50af0*/  STL.64 [R1+0x2528], R22 ;  /* 0x0025281601007387 */ /* 0x000ff40000100a00 */
[----:B------:R-:W-:Y:S01]  /*50b00*/  STL [R1+0x2844], R13 ;  /* 0x0028440d01007387 */ /* 0x000fe20000100800 */
[----:B------:R-:W-:-:S03]  /*50b10*/  IMAD.MOV.U32 R0, RZ, RZ, R12 ;  /* 0x000000ffff007224 */ /* 0x000fc600078e000c */
[----:B------:R-:W-:Y:S04]  /*50b20*/  STL.64 [R1+0x2720], R16 ;  /* 0x0027201001007387 */ /* 0x000fe80000100a00 */
[----:B------:R-:W-:Y:S04]  /*50b30*/  STL.64 [R1+0x2728], R18 ;  /* 0x0027281201007387 */ /* 0x000fe80000100a00 */
[----:B------:R1:W-:Y:S04]  /*50b40*/  STL.64 [R1+0x2848], R14 ;  /* 0x0028480e01007387 */ /* 0x0003e80000100a00 */
[----:B------:R-:W-:Y:S01]  /*50b50*/  STL [R1+0x3688], R0 ;  /* 0x0036880001007387 */ /* 0x000fe20000100800 */
[----:B-1----:R-:W-:-:S02]  /*50b60*/  IMAD.MOV.U32 R15, RZ, RZ, R8 ;  /* 0x000000ffff0f7224 */ /* 0x002fc400078e0008 */
[----:B------:R-:W-:-:S03]  /*50b70*/  IMAD.MOV.U32 R14, RZ, RZ, R9 ;  /* 0x000000ffff0e7224 */ /* 0x000fc600078e0009 */
[----:B------:R-:W-:Y:S01]  /*50b80*/  STL [R1+0x3a6c], R15 ;  /* 0x003a6c0f01007387 */ /* 0x000fe20000100800 */
[----:B------:R-:W-:-:S03]  /*50b90*/  IMAD.MOV.U32 R6, RZ, RZ, R10 ;  /* 0x000000ffff067224 */ /* 0x000fc600078e000a */
[----:B------:R4:W-:Y:S01]  /*50ba0*/  STL [R1+0x3a68], R14 ;  /* 0x003a680e01007387 */ /* 0x0009e20000100800 */
[----:B------:R-:W-:Y:S02]  /*50bb0*/  IMAD.MOV.U32 R7, RZ, RZ, R11 ;  /* 0x000000ffff077224 */ /* 0x000fe400078e000b */
[-C--:B---3--:R-:W-:Y:S08]  /*50bc0*/  HMMA.1688.F32.TF32 R8, R120, R4.reuse, R104 ;  /* 0x000000047808723c */ /* 0x088ff00000081068 */
[----:B----4-:R-:W-:Y:S01]  /*50bd0*/  HMMA.1688.F32.TF32 R12, R116, R4, R248 ;  /* 0x00000004740c723c */ /* 0x010fe200000810f8 */
[----:B------:R-:W-:Y:S01]  /*50be0*/  STL [R1+0x3a64], R6 ;  /* 0x003a640601007387 */ /* 0x000fe20000100800 */
[----:B------:R-:W-:-:S03]  /*50bf0*/  IMAD.MOV.U32 R104, RZ, RZ, R189 ;  /* 0x000000ffff687224 */ /* 0x000fc600078e00bd */
[----:B------:R-:W-:Y:S01]  /*50c00*/  STL [R1+0x3a60], R7 ;  /* 0x003a600701007387 */ /* 0x000fe20000100800 */
[----:B------:R-:W-:Y:S02]  /*50c10*/  IMAD.MOV.U32 R105, RZ, RZ, R188 ;  /* 0x000000ffff697224 */ /* 0x000fe400078e00bc */
[----:B------:R-:W-:Y:S02]  /*50c20*/  IMAD.MOV.U32 R106, RZ, RZ, R164 ;  /* 0x000000ffff6a7224 */ /* 0x000fe400078e00a4 */
[----:B------:R-:W-:Y:S02]  /*50c30*/  IMAD.MOV.U32 R107, RZ, RZ, R165 ;  /* 0x000000ffff6b7224 */ /* 0x000fe400078e00a5 */
[----:B------:R-:W-:Y:S02]  /*50c40*/  IMAD.MOV.U32 R144, RZ, RZ, R193 ;  /* 0x000000ffff907224 */ /* 0x000fe400078e00c1 */
[----:B------:R-:W-:-:S09]  /*50c50*/  IMAD.MOV.U32 R145, RZ, RZ, R192 ;  /* 0x000000ffff917224 */ /* 0x000fd200078e00c0 */
[----:B------:R-:W-:Y:S04]  /*50c60*/  STL.64 [R1+0x690], R12 ;  /* 0x0006900c01007387 */ /* 0x000fe80000100a00 */
[----:B------:R-:W-:Y:S04]  /*50c70*/  STL.64 [R1+0x698], R14 ;  /* 0x0006980e01007387 */ /* 0x000fe80000100a00 */
[----:B------:R-:W2:Y:S04]  /*50c80*/  LDL.LU R189, [R1+0x3c7c] ;  /* 0x003c7c0001bd7983 */ /* 0x000ea80000300800 */
[----:B------:R-:W-:Y:S04]  /*50c90*/  STL.64 [R1+0x6a0], R8 ;  /* 0x0006a00801007387 */ /* 0x000fe80000100a00 */
[----:B------:R1:W-:Y:S04]  /*50ca0*/  STL.64 [R1+0x6a8], R10 ;  /* 0x0006a80a01007387 */ /* 0x0003e80000100a00 */
[----:B------:R-:W3:Y:S04]  /*50cb0*/  LDL.LU R188, [R1+0x3c78] ;  /* 0x003c780001bc7983 */ /* 0x000ee80000300800 */
[----:B------:R-:W4:Y:S04]  /*50cc0*/  LDL.LU R164, [R1+0x3c74] ;  /* 0x003c740001a47983 */ /* 0x000f280000300800 */
[----:B------:R-:W2:Y:S04]  /*50cd0*/  LDL.LU R165, [R1+0x3c70] ;  /* 0x003c700001a57983 */ /* 0x000ea80000300800 */
[----:B------:R-:W3:Y:S04]  /*50ce0*/  LDL.LU R193, [R1+0x3c6c] ;  /* 0x003c6c0001c17983 */ /* 0x000ee80000300800 */
[----:B------:R-:W3:Y:S01]  /*50cf0*/  LDL.LU R192, [R1+0x3c68] ;  /* 0x003c680001c07983 */ /* 0x000ee20000300800 */
[----:B------:R-:W-:Y:S01]  /*50d00*/  MOV R146, R185 ;  /* 0x000000b900927202 */ /* 0x000fe20000000f00 */
[----:B------:R-:W-:-:S02]  /*50d10*/  IMAD.MOV.U32 R147, RZ, RZ, R184 ;  /* 0x000000ffff937224 */ /* 0x000fc400078e00b8 */
[----:B------:R-:W3:Y:S04]  /*50d20*/  LDL.LU R185, [R1+0x3c64] ;  /* 0x003c640001b97983 */ /* 0x000ee80000300800 */
[----:B------:R-:W3:Y:S01]  /*50d30*/  LDL.LU R184, [R1+0x3c60] ;  /* 0x003c600001b87983 */ /* 0x000ee20000300800 */
[----:B----4-:R-:W-:-:S03]  /*50d40*/  IMAD.MOV.U32 R64, RZ, RZ, R164 ;  /* 0x000000ffff407224 */ /* 0x010fc600078e00a4 */
[----:B------:R-:W4:Y:S01]  /*50d50*/  LDL.LU R164, [R1+0x3c5c] ;  /* 0x003c5c0001a47983 */ /* 0x000f220000300800 */
[----:B--2---:R-:W-:-:S03]  /*50d60*/  IMAD.MOV.U32 R65, RZ, RZ, R165 ;  /* 0x000000ffff417224 */ /* 0x004fc600078e00a5 */
[----:B------:R-:W2:Y:S01]  /*50d70*/  LDL.LU R165, [R1+0x3c58] ;  /* 0x003c580001a57983 */ /* 0x000ea20000300800 */
[----:B---3--:R-:W-:-:S03]  /*50d80*/  IMAD.MOV.U32 R66, RZ, RZ, R193 ;  /* 0x000000ffff427224 */ /* 0x008fc600078e00c1 */
[----:B------:R-:W3:Y:S01]  /*50d90*/  LDL.LU R193, [R1+0x3c54] ;  /* 0x003c540001c17983 */ /* 0x000ee20000300800 */
[----:B------:R-:W-:-:S03]  /*50da0*/  IMAD.MOV.U32 R67, RZ, RZ, R192 ;  /* 0x000000ffff437224 */ /* 0x000fc600078e00c0 */
[----:B------:R-:W3:Y:S04]  /*50db0*/  LDL.LU R192, [R1+0x3c50] ;  /* 0x003c500001c07983 */ /* 0x000ee80000300800 */
[----:B------:R-:W3:Y:S04]  /*50dc0*/  LDL.LU R72, [R1+0x1720] ;  /* 0x0017200001487983 */ /* 0x000ee80000300800 */
[----:B------:R-:W3:Y:S04]  /*50dd0*/  LDL.LU R73, [R1+0x1724] ;  /* 0x0017240001497983 */ /* 0x000ee80000300800 */
[----:B------:R-:W3:Y:S04]  /*50de0*/  LDL.LU R74, [R1+0x1728] ;  /* 0x00172800014a7983 */ /* 0x000ee80000300800 */
[----:B------:R-:W3:Y:S04]  /*50df0*/  LDL.LU R75, [R1+0x172c] ;  /* 0x00172c00014b7983 */ /* 0x000ee80000300800 */
[----:B------:R-:W1:Y:S04]  /*50e00*/  LDL.LU R76, [R1+0x1d70] ;  /* 0x001d7000014c7983 */ /* 0x000e680000300800 */
[----:B------:R-:W1:Y:S04]  /*50e10*/  LDL.LU R77, [R1+0x1d74] ;  /* 0x001d7400014d7983 */ /* 0x000e680000300800 */
[----:B------:R-:W1:Y:S04]  /*50e20*/  LDL.LU R78, [R1+0x1d78] ;  /* 0x001d7800014e7983 */ /* 0x000e680000300800 */
[----:B------:R-:W1:Y:S04]  /*50e30*/  LDL.LU R79, [R1+0x1d7c] ;  /* 0x001d7c00014f7983 */ /* 0x000e680000300800 */
[----:B------:R-:W3:Y:S04]  /*50e40*/  LDL.LU R52, [R1+0x1630] ;  /* 0x0016300001347983 */ /* 0x000ee80000300800 */
[----:B------:R-:W3:Y:S04]  /*50e50*/  LDL.LU R53, [R1+0x1634] ;  /* 0x0016340001357983 */ /* 0x000ee80000300800 */
[----:B------:R-:W3:Y:S04]  /*50e60*/  LDL.LU R54, [R1+0x1638] ;  /* 0x0016380001367983 */ /* 0x000ee80000300800 */
[----:B------:R-:W3:Y:S04]  /*50e70*/  LDL.LU R55, [R1+0x163c] ;  /* 0x00163c0001377983 */ /* 0x000ee80000300800 */
[----:B------:R-:W3:Y:S04]  /*50e80*/  LDL.LU R212, [R1+0x1450] ;  /* 0x0014500001d47983 */ /* 0x000ee80000300800 */
[----:B------:R-:W3:Y:S01]  /*50e90*/  LDL.LU R213, [R1+0x1454] ;  /* 0x0014540001d57983 */ /* 0x000ee20000300800 */
[----:B------:R-:W-:-:S02]  /*50ea0*/  IMAD.MOV.U32 R62, RZ, RZ, R184 ;  /* 0x000000ffff3e7224 */ /* 0x000fc400078e00b8 */
[----:B------:R-:W-:Y:S02]  /*50eb0*/  IMAD.MOV.U32 R63, RZ, RZ, R185 ;  /* 0x000000ffff3f7224 */ /* 0x000fe400078e00b9 */
[----:B------:R-:W-:Y:S01]  /*50ec0*/  IMAD.MOV.U32 R56, RZ, RZ, R188 ;  /* 0x000000ffff387224 */ /* 0x000fe200078e00bc */
[----:B------:R-:W-:Y:S01]  /*50ed0*/  MOV R58, R176 ;  /* 0x000000b0003a7202 */ /* 0x000fe20000000f00 */
[----:B------:R-:W-:Y:S02]  /*50ee0*/  IMAD.MOV.U32 R57, RZ, RZ, R189 ;  /* 0x000000ffff397224 */ /* 0x000fe400078e00bd */
[----:B------:R-:W-:Y:S02]  /*50ef0*/  IMAD.MOV.U32 R59, RZ, RZ, R177 ;  /* 0x000000ffff3b7224 */ /* 0x000fe400078e00b1 */
[----:B------:R-:W-:Y:S02]  /*50f00*/  IMAD.MOV.U32 R148, RZ, RZ, R180 ;  /* 0x000000ffff947224 */ /* 0x000fe400078e00b4 */
[----:B------:R-:W-:-:S02]  /*50f10*/  IMAD.MOV.U32 R149, RZ, RZ, R181 ;  /* 0x000000ffff957224 */ /* 0x000fc400078e00b5 */
[----:B------:R-:W-:Y:S02]  /*50f20*/  IMAD.MOV.U32 R150, RZ, RZ, R168 ;  /* 0x000000ffff967224 */ /* 0x000fe400078e00a8 */
[----:B------:R-:W-:Y:S02]  /*50f30*/  IMAD.MOV.U32 R151, RZ, RZ, R169 ;  /* 0x000000ffff977224 */ /* 0x000fe400078e00a9 */
[----:B------:R-:W-:Y:S02]  /*50f40*/  IMAD.MOV.U32 R244, RZ, RZ, R172 ;  /* 0x000000fffff47224 */ /* 0x000fe400078e00ac */
[----:B------:R-:W-:Y:S02]  /*50f50*/  IMAD.MOV.U32 R245, RZ, RZ, R173 ;  /* 0x000000fffff57224 */ /* 0x000fe400078e00ad */
[----:B------:R-:W-:Y:S02]  /*50f60*/  IMAD.MOV.U32 R246, RZ, RZ, R160 ;  /* 0x000000fffff67224 */ /* 0x000fe400078e00a0 */
[----:B------:R-:W-:-:S02]  /*50f70*/  IMAD.MOV.U32 R247, RZ, RZ, R161 ;  /* 0x000000fffff77224 */ /* 0x000fc400078e00a1 */
[----:B----4-:R-:W-:Y:S02]  /*50f80*/  IMAD.MOV.U32 R61, RZ, RZ, R164 ;  /* 0x000000ffff3d7224 */ /* 0x010fe400078e00a4 */
[----:B--2---:R-:W-:Y:S02]  /*50f90*/  IMAD.MOV.U32 R60, RZ, RZ, R165 ;  /* 0x000000ffff3c7224 */ /* 0x004fe400078e00a5 */
[----:B---3--:R-:W-:Y:S02]  /*50fa0*/  IMAD.MOV.U32 R215, RZ, RZ, R193 ;  /* 0x000000ffffd77224 */ /* 0x008fe400078e00c1 */
[----:B------:R-:W-:Y:S02]  /*50fb0*/  IMAD.MOV.U32 R214, RZ, RZ, R192 ;  /* 0x000000ffffd67224 */ /* 0x000fe400078e00c0 */
[----:B------:R-:W2:Y:S04]  /*50fc0*/  LDL.LU R192, [R1+0x3c4c] ;  /* 0x003c4c0001c07983 */ /* 0x000ea80000300800 */
[----:B------:R-:W3:Y:S04]  /*50fd0*/  LDL.LU R193, [R1+0x3c48] ;  /* 0x003c480001c17983 */ /* 0x000ee80000300800 */
[----:B------:R-:W4:Y:S04]  /*50fe0*/  LDL.LU R165, [R1+0x3c44] ;  /* 0x003c440001a57983 */ /* 0x000f280000300800 */
[----:B------:R-:W2:Y:S04]  /*50ff0*/  LDL.LU R164, [R1+0x3c40] ;  /* 0x003c400001a47983 */ /* 0x000ea80000300800 */
[----:B------:R-:W2:Y:S04]  /*51000*/  LDL.LU R184, [R1+0x3c3c] ;  /* 0x003c3c0001b87983 */ /* 0x000ea80000300800 */
[----:B------:R-:W2:Y:S04]  /*51010*/  LDL.LU R185, [R1+0x3c38] ;  /* 0x003c380001b97983 */ /* 0x000ea80000300800 */
[----:B------:R-:W2:Y:S04]  /*51020*/  LDL.LU R188, [R1+0x3c34] ;  /* 0x003c340001bc7983 */ /* 0x000ea80000300800 */
[----:B------:R-:W2:Y:S01]  /*51030*/  LDL.LU R189, [R1+0x3c30] ;  /* 0x003c300001bd7983 */ /* 0x000ea20000300800 */
[-C--:B-1----:R-:W-:Y:S03]  /*51040*/  HMMA.1688.F32.TF32 R8, R124, R4.reuse, R76 ;  /* 0x000000047c08723c */ /* 0x082fe6000008104c */
        /* <DEDUP_REMOVED lines=11> */
[----:B------:R-:W-:Y:S04]  /*51100*/  STL.64 [R1+0x3be0], R120 ;  /* 0x003be07801007387 */ /* 0x000fe80000100a00 */
[----:B------:R-:W-:Y:S04]  /*51110*/  STL.64 [R1+0x3bf8], R126 ;  /* 0x003bf87e01007387 */ /* 0x000fe80000100a00 */
[----:B------:R-:W-:Y:S04]  /*51120*/  STL.64 [R1+0x3bf0], R124 ;  /* 0x003bf07c01007387 */ /* 0x000fe80000100a00 */
[----:B------:R-:W-:Y:S04]  /*51130*/  STL.64 [R1+0x6b0], R8 ;  /* 0x0006b00801007387 */ /* 0x000fe80000100a00 */
[----:B------:R1:W-:Y:S02]  /*51140*/  STL.64 [R1+0x6b8], R10 ;  /* 0x0006b80a01007387 */ /* 0x0003e40000100a00 */
[-C--:B-1----:R-:W-:Y:S02]  /*51150*/  HMMA.1688.F32.TF32 R8, R128, R4.reuse, R72 ;  /* 0x000000048008723c */ /* 0x082fe40000081048 */
[----:B------:R-:W-:Y:S04]  /*51160*/  STL.64 [R1+0x3ba8], R130 ;  /* 0x003ba88201007387 */ /* 0x000fe80000100a00 */
[----:B------:R-:W-:Y:S11]  /*51170*/  STL.64 [R1+0x3ba0], R128 ;  /* 0x003ba08001007387 */ /* 0x000ff60000100a00 */
[----:B------:R-:W-:Y:S06]  /*51180*/  @!UPT UIADD3 URZ, URZ, URZ, URZ ;  /* 0x0000003f3f3ff290 */ /* 0x000fec000fffe03f */
        /* <DEDUP_REMOVED lines=8> */
[----:B-1----:R-:W-:Y:S02]  /*51210*/  HMMA.1688.F32.TF32 R8, R136, R4, R212 ;  /* 0x000000048808723c */ /* 0x002fe400000810d4 */
[----:B------:R-:W-:Y:S04]  /*51220*/  STL.64 [R1+0x3b68], R138 ;  /* 0x003b688a01007387 */ /* 0x000fe80000100a00 */
[----:B------:R-:W-:Y:S01]  /*51230*/  STL.64 [R1+0x3b60], R136 ;  /* 0x003b608801007387 */ /* 0x000fe20000100a00 */
[----:B------:R-:W-:-:S02]  /*51240*/  IMAD.MOV.U32 R248, RZ, RZ, R252 ;  /* 0x000000fffff87224 */ /* 0x000fc400078e00fc */
[----:B------:R-:W-:Y:S02]  /*51250*/  IMAD.MOV.U32 R249, RZ, RZ, R243 ;  /* 0x000000fffff97224 */ /* 0x000fe400078e00f3 */
[----:B------:R-:W-:Y:S02]  /*51260*/  IMAD.MOV.U32 R250, RZ, RZ, R242 ;  /* 0x000000fffffa7224 */ /* 0x000fe400078e00f2 */
[----:B------:R-:W-:Y:S01]  /*51270*/  IMAD.MOV.U32 R251, RZ, RZ, R2 ;  /* 0x000000fffffb7224 */ /* 0x000fe200078e0002 */
[-C--:B------:R-:W-:Y:S01]  /*51280*/  HMMA.1688.F32.TF32 R12, R152, R4.reuse, R104 ;  /* 0x00000004980c723c */ /* 0x080fe20000081068 */
[----:B------:R-:W1:Y:S08]  /*51290*/  LDSM.16.M88.4 R212, [R241+0x59000] ;  /* 0x05900000f1d4783b */ /* 0x000e700000000200 */
        /* <DEDUP_REMOVED lines=28> */
[----:B------:R-:W-:Y:S02]  /*51460*/  STL.64 [R1+0x3bd0], R224 ;  /* 0x003bd0e001007387 */ /* 0x000fe40000100a00 */
[-C--:B------:R-:W-:Y:S11]  /*51470*/  HMMA.1688.F32.TF32 R16, R216, R4.reuse, R248 ;  /* 0x00000004d810723c */ /* 0x080ff600000810f8 */
[----:B------:R-:W-:Y:S04]  /*51480*/  @!UPT UIADD3 URZ, URZ, URZ, URZ ;  /* 0x0000003f3f3ff290 */ /* 0x000fe8000fffe03f */
[----:B------:R-:W-:Y:S04]  /*51490*/  STL.64 [R1+0x1120], R8 ;  /* 0x0011200801007387 */ /* 0x000fe80000100a00 */
[----:B------:R1:W-:Y:S02]  /*514a0*/  STL.64 [R1+0x1128], R10 ;  /* 0x0011280a01007387 */ /* 0x0003e40000100a00 */
[-C--:B-1----:R-:W-:Y:S01]  /*514b0*/  HMMA.1688.F32.TF32 R8, R220, R4.reuse, R144 ;  /* 0x00000004dc08723c */ /* 0x082fe20000081090 */
[----:B--2---:R-:W-:Y:S02]  /*514c0*/  IMAD.MOV.U32 R104, RZ, RZ, R164 ;  /* 0x000000ffff687224 */ /* 0x004fe400078e00a4 */
[----:B----4-:R-:W-:Y:S11]  /*514d0*/  IMAD.MOV.U32 R105, RZ, RZ, R165 ;  /* 0x000000ffff697224 */ /* 0x010ff600078e00a5 */
[----:B------:R-:W-:Y:S09]  /*514e0*/  @!UPT UIADD3 URZ, URZ, URZ, URZ ;  /* 0x0000003f3f3ff290 */ /* 0x000ff2000fffe03f */
[----:B------:R-:W-:Y:S04]  /*514f0*/  STL.64 [R1+0x1f80], R8 ;  /* 0x001f800801007387 */ /* 0x000fe80000100a00 */
[----:B------:R1:W-:Y:S04]  /*51500*/  STL.64 [R1+0x1f88], R10 ;  /* 0x001f880a01007387 */ /* 0x0003e80000100a00 */
[----:B------:R-:W-:Y:S04]  /*51510*/  STL.64 [R1+0x2470], R16 ;  /* 0x0024701001007387 */ /* 0x000fe80000100a00 */
[----:B------:R-:W-:Y:S04]  /*51520*/  STL.64 [R1+0x2478], R18 ;  /* 0x0024781201007387 */ /* 0x000fe80000100a00 */
[----:B------:R-:W-:Y:S04]  /*51530*/  STL.64 [R1+0x2590], R12 ;  /* 0x0025900c01007387 */ /* 0x000fe80000100a00 */
[----:B------:R-:W-:Y:S04]  /*51540*/  STL.64 [R1+0x2598], R14 ;  /* 0x0025980e01007387 */ /* 0x000fe80000100a00 */
[----:B------:R-:W2:Y:S04]  /*51550*/  LDL.LU R164, [R1+0x3c04] ;  /* 0x003c040001a47983 */ /* 0x000ea80000300800 */
[----:B------:R-:W4:Y:S01]  /*51560*/  LDL.LU R165, [R1+0x3c00] ;  /* 0x003c000001a57983 */ /* 0x000f220000300800 */
[----:B-1----:R-:W-:Y:S01]  /*51570*/  HMMA.1688.F32.TF32 R8, R156, R4, R108 ;  /* 0x000000049c08723c */ /* 0x002fe2000008106c */
[----:B---3--:R-:W-:-:S02]  /*51580*/  IMAD.MOV.U32 R106, RZ, RZ, R193 ;  /* 0x000000ffff6a7224 */ /* 0x008fc400078e00c1 */
[----:B------:R-:W-:Y:S02]  /*51590*/  IMAD.MOV.U32 R107, RZ, RZ, R192 ;  /* 0x000000ffff6b7224 */ /* 0x000fe400078e00c0 */
[----:B------:R-:W1:Y:S01]  /*515a0*/  LDSM.16.M88.4 R192, [R241+0x5b800] ;  /* 0x05b80000f1c0783b */ /* 0x000e620000000200 */
[----:B------:R-:W-:Y:S02]  /*515b0*/  IMAD.MOV.U32 R244, RZ, RZ, R189 ;  /* 0x000000fffff47224 */ /* 0x000fe400078e00bd */
[----:B------:R-:W-:Y:S02]  /*515c0*/  IMAD.MOV.U32 R245, RZ, RZ, R188 ;  /* 0x000000fffff57224 */ /* 0x000fe400078e00bc */
[----:B------:R-:W3:Y:S01]  /*515d0*/  LDSM.16.M88.4 R188, [R241+0x5c000] ;  /* 0x05c00000f1bc783b */ /* 0x000ee20000000200 */
[----:B------:R-:W-:Y:S02]  /*515e0*/  IMAD.MOV.U32 R246, RZ, RZ, R185 ;  /* 0x000000fffff67224 */ /* 0x000fe400078e00b9 */
[----:B------:R-:W-:-:S02]  /*515f0*/  IMAD.MOV.U32 R247, RZ, RZ, R184 ;  /* 0x000000fffff77224 */ /* 0x000fc400078e00b8 */
[----:B------:R-:W1:Y:S01]  /*51600*/  LDSM.16.M88.4 R184, [R241+0x5c800] ;  /* 0x05c80000f1b8783b */ /* 0x000e620000000200 */
[----:B------:R-:W-:Y:S02]  /*51610*/  IMAD.MOV.U32 R148, RZ, RZ, R181 ;  /* 0x000000ffff947224 */ /* 0x000fe400078e00b5 */
[----:B------:R-:W-:Y:S01]  /*51620*/  IMAD.MOV.U32 R149, RZ, RZ, R180 ;  /* 0x000000ffff957224 */ /* 0x000fe200078e00b4 */
[----:B------:R-:W-:Y:S01]  /*51630*/  MOV R150, R177 ;  /* 0x000000b100967202 */ /* 0x000fe20000000f00 */
[----:B------:R-:W1:Y:S01]  /*51640*/  LDSM.16.M88.4 R180, [R241+0x5d000] ;  /* 0x05d00000f1b4783b */ /* 0x000e620000000200 */
[----:B------:R-:W-:Y:S02]  /*51650*/  IMAD.MOV.U32 R151, RZ, RZ, R176 ;  /* 0x000000ffff977224 */ /* 0x000fe400078e00b0 */
[----:B------:R-:W-:Y:S01]  /*51660*/  IMAD.MOV.U32 R248, RZ, RZ, R173 ;  /* 0x000000fffff87224 */ /* 0x000fe200078e00ad */
[----:B------:R-:W1:Y:S01]  /*51670*/  LDSM.16.M88.4 R176, [R241+0x5d800] ;  /* 0x05d80000f1b0783b */ /* 0x000e620000000200 */
[----:B------:R-:W-:-:S02]  /*51680*/  IMAD.MOV.U32 R249, RZ, RZ, R172 ;  /* 0x000000fffff97224 */ /* 0x000fc400078e00ac */
[----:B------:R-:W-:Y:S01]  /*51690*/  IMAD.MOV.U32 R250, RZ, RZ, R169 ;  /* 0x000000fffffa7224 */ /* 0x000fe200078e00a9 */
[----:B------:R-:W1:Y:S01]  /*516a0*/  LDSM.16.M88.4 R172, [R241+0x5e000] ;  /* 0x05e00000f1ac783b */ /* 0x000e620000000200 */
[----:B------:R-:W-:-:S03]  /*516b0*/  IMAD.MOV.U32 R251, RZ, RZ, R168 ;  /* 0x000000fffffb7224 */ /* 0x000fc600078e00a8 */
[----:B------:R-:W1:Y:S01]  /*516c0*/  LDSM.16.M88.4 R168, [R241+0x5e800] ;  /* 0x05e80000f1a8783b */ /* 0x000e620000000200 */
[----:B------:R-:W-:Y:S02]  /*516d0*/  IMAD.MOV.U32 R146, RZ, RZ, R161 ;  /* 0x000000ffff927224 */ /* 0x000fe400078e00a1 */
[----:B------:R-:W-:Y:S02]  /*516e0*/  IMAD.MOV.U32 R147, RZ, RZ, R160 ;  /* 0x000000ffff937224 */ /* 0x000fe400078e00a0 */
[----:B------:R-:W-:Y:S01]  /*516f0*/  LDSM.16.M88.4 R160, [R241+0x5f800] ;  /* 0x05f80000f1a0783b */ /* 0x000fe20000000200 */
[----:B------:R-:W-:Y:S02]  /*51700*/  IMAD.MOV.U32 R242, RZ, RZ, R11 ;  /* 0x000000fffff27224 */ /* 0x000fe400078e000b */
[----:B------:R-:W-:Y:S01]  /*51710*/  IMAD.MOV.U32 R243, RZ, RZ, R10 ;  /* 0x000000fffff37224 */ /* 0x000fe200078e000a */
[----:B------:R-:W-:Y:S01]  /*51720*/  MOV R2, R8 ;  /* 0x0000000800027202 */ /* 0x000fe20000000f00 */
[----:B------:R-:W-:Y:S01]  /*51730*/  IMAD.MOV.U32 R252, RZ, RZ, R9 ;  /* 0x000000fffffc7224 */ /* 0x000fe200078e0009 */
        /* <DEDUP_REMOVED lines=14> */
[----:B-1----:R-:W-:Y:S04]  /*51820*/  STL [R1+0x3a9c], R194 ;  /* 0x003a9cc201007387 */ /* 0x002fe80000100800 */
[----:B------:R-:W-:Y:S04]  /*51830*/  STL [R1+0x3a98], R195 ;  /* 0x003a98c301007387 */ /* 0x000fe80000100800 */
[----:B---3--:R-:W-:Y:S04]  /*51840*/  STL [R1+0x3aa4], R190 ;  /* 0x003aa4be01007387 */ /* 0x008fe80000100800 */
        /* <DEDUP_REMOVED lines=11> */
[----:B--2---:R-:W-:-:S02]  /*51900*/  IMAD.MOV.U32 R145, RZ, RZ, R164 ;  /* 0x000000ffff917224 */ /* 0x004fc400078e00a4 */
[----:B----4-:R-:W-:Y:S02]  /*51910*/  IMAD.MOV.U32 R144, RZ, RZ, R165 ;  /* 0x000000ffff907224 */ /* 0x010fe400078e00a5 */
[----:B------:R-:W1:Y:S05]  /*51920*/  LDSM.16.M88.4 R164, [R241+0x5f000] ;  /* 0x05f00000f1a4783b */ /* 0x000e6a0000000200 */
[----:B------:R-:W-:Y:S11]  /*51930*/  HMMA.1688.F32.TF32 R12, R112, R212, R144 ;  /* 0x000000d4700c723c */ /* 0x000ff60000081090 */
[----:B------:R-:W-:Y:S11]  /*51940*/  @!UPT UIADD3 URZ, URZ, URZ, URZ ;  /* 0x0000003f3f3ff290 */ /* 0x000ff6000fffe03f */
[----:B------:R-:W-:Y:S02]  /*51950*/  @!UPT UIADD3 URZ, URZ, URZ, URZ ;  /* 0x0000003f3f3ff290 */ /* 0x000fe4000fffe03f */
[----:B------:R-:W-:Y:S02]  /*51960*/  IMAD.MOV.U32 R11, RZ, RZ, R15 ;  /* 0x000000ffff0b7224 */ /* 0x000fe400078e000f */
[----:B------:R-:W-:Y:S02]  /*51970*/  IMAD.MOV.U32 R10, RZ, RZ, R14 ;  /* 0x000000ffff0a7224 */ /* 0x000fe400078e000e */
[----:B------:R-:W-:Y:S01]  /*51980*/  IMAD.MOV.U32 R7, RZ, RZ, R13 ;  /* 0x000000ffff077224 */ /* 0x000fe200078e000d */
[----:B-1----:R-:W-:Y:S04]  /*51990*/  STL [R1+0x3ad4], R166 ;  /* 0x003ad4a601007387 */ /* 0x002fe80000100800 */
[----:B------:R-:W-:Y:S04]  /*519a0*/  STL [R1+0x3ad0], R167 ;  /* 0x003ad0a701007387 */ /* 0x000fe80000100800 */
[----:B------:R-:W-:Y:S01]  /*519b0*/  STL [R1+0x3adc], R162 ;  /* 0x003adca201007387 */ /* 0x000fe20000100800 */
[----:B------:R-:W-:-:S03]  /*519c0*/  IMAD.MOV.U32 R6, RZ, RZ, R12 ;  /* 0x000000ffff067224 */ /* 0x000fc600078e000c */
[----:B------:R-:W-:Y:S04]  /*519d0*/  STL [R1+0x3ad8], R163 ;  /* 0x003ad8a301007387 */ /* 0x000fe80000100800 */
[----:B------:R-:W2:Y:S04]  /*519e0*/  LDL.LU R144, [R1+0x2920] ;  /* 0x0029200001907983 */ /* 0x000ea80000300800 */
[----:B------:R-:W2:Y:S04]  /*519f0*/  LDL.LU R145, [R1+0x2924] ;  /* 0x0029240001917983 */ /* 0x000ea80000300800 */
[----:B------:R-:W2:Y:S04]  /*51a00*/  LDL.LU R146, [R1+0x2928] ;  /* 0x0029280001927983 */ /* 0x000ea80000300800 */
[----:B------:R-:W2:Y:S01]  /*51a10*/  LDL.LU R147, [R1+0x292c] ;  /* 0x00292c0001937983 */ /* 0x000ea20000300800 */
[C---:B------:R-:W-:Y:S03]  /*51a20*/  HMMA.1688.F32.TF32 R12, R112.reuse, R208, R248 ;  /* 0x000000d0700c723c */ /* 0x040fe600000810f8 */
[----:B------:R-:W-:Y:S04]  /*51a30*/  STL [R1+0x3aec], R11 ;  /* 0x003aec0b01007387 */ /* 0x000fe80000100800 */
[----:B------:R-:W-:Y:S04]  /*51a40*/  STL [R1+0x3ae8], R10 ;  /* 0x003ae80a01007387 */ /* 0x000fe80000100800 */
[----:B------:R-:W-:Y:S04]  /*51a50*/  STL [R1+0x3ae4], R7 ;  /* 0x003ae40701007387 */ /* 0x000fe80000100800 */
[----:B------:R1:W-:Y:S04]  /*51a60*/  STL [R1+0x3ae0], R6 ;  /* 0x003ae00601007387 */ /* 0x0003e80000100800 */
[----:B------:R-:W3:Y:S04]  /*51a70*/  LDL.LU R248, [R1+0x2910] ;  /* 0x0029100001f87983 */ /* 0x000ee80000300800 */
[----:B------:R-:W3:Y:S01]  /*51a80*/  LDL.LU R249, [R1+0x2914] ;  /* 0x0029140001f97983 */ /* 0x000ee20000300800 */
[----:B-1----:R-:W-:Y:S01]  /*51a90*/  HMMA.1688.F32.TF32 R4, R112, R204, R148 ;  /* 0x000000cc7004723c */ /* 0x002fe20000081094 */
[----:B------:R-:W-:-:S02]  /*51aa0*/  IMAD.MOV.U32 R22, RZ, RZ, R14 ;  /* 0x000000ffff167224 */ /* 0x000fc400078e000e */
[----:B------:R-:W3:Y:S01]  /*51ab0*/  LDL.LU R250, [R1+0x2918] ;  /* 0x0029180001fa7983 */ /* 0x000ee20000300800 */
[----:B------:R-:W-:-:S03]  /*51ac0*/  IMAD.MOV.U32 R23, RZ, RZ, R15 ;  /* 0x000000ffff177224 */ /* 0x000fc600078e000f */
[----:B------:R-:W3:Y:S11]  /*51ad0*/  LDL.LU R251, [R1+0x291c] ;  /* 0x00291c0001fb7983 */ /* 0x000ef60000300800 */
[----:B------:R-:W-:Y:S06]  /*51ae0*/  @!UPT UIADD3 URZ, URZ, URZ, URZ ;  /* 0x0000003f3f3ff290 */ /* 0x000fec000fffe03f */
[----:B------:R-:W-:Y:S02]  /*51af0*/  IMAD.MOV.U32 R214, RZ, RZ, R4 ;  /* 0x000000ffffd67224 */ /* 0x000fe400078e0004 */
[----:B------:R-:W-:Y:S02]  /*51b00*/  IMAD.MOV.U32 R215, RZ, RZ, R5 ;  /* 0x000000ffffd77224 */ /* 0x000fe400078e0005 */
[----:B------:R-:W-:Y:S02]  /*51b10*/  IMAD.MOV.U32 R15, RZ, RZ, R6 ;  /* 0x000000ffff0f7224 */ /* 0x000fe400078e0006 */
[----:B------:R-:W-:Y:S02]  /*51b20*/  IMAD.MOV.U32 R14, RZ, RZ, R7 ;  /* 0x000000ffff0e7224 */ /* 0x000fe400078e0007 */
[----:B------:R-:W-:Y:S01]  /*51b30*/  HMMA.1688.F32.TF32 R4, R112, R200, R244 ;  /* 0x000000c87004723c */ /* 0x000fe200000810f4 */
[----:B------:R-:W-:Y:S01]  /*51b40*/  IMAD.MOV.U32 R19, RZ, RZ, R13 ;  /* 0x000000ffff137224 */ /* 0x000fe200078e000d */
[----:B------:R-:W-:-:S04]  /*51b50*/  MOV R18, R12 ;  /* 0x0000000c00127202 */ /* 0x000fc80000000f00 */
[----:B------:R-:W-:Y:S04]  /*51b60*/  STL [R1+0x3af4], R19 ;  /* 0x003af41301007387 */ /* 0x000fe80000100800 */
[----:B------:R-:W-:Y:S11]  /*51b70*/  STL [R1+0x3af0], R18 ;  /* 0x003af01201007387 */ /* 0x000ff60000100800 */
[----:B------:R-:W-:Y:S03]  /*51b80*/  @!UPT UIADD3 URZ, URZ, URZ, URZ ;  /* 0x0000003f3f3ff290 */ /* 0x000fe6000fffe03f */
[----:B------:R-:W-:Y:S02]  /*51b90*/  IMAD.MOV.U32 R206, RZ, RZ, R4 ;  /* 0x000000ffffce7224 */ /* 0x000fe400078e0004 */
[----:B------:R-:W-:Y:S02]  /*51ba0*/  IMAD.MOV.U32 R207, RZ, RZ, R5 ;  /* 0x000000ffffcf7224 */ /* 0x000fe400078e0005 */
[----:B------:R-:W-:Y:S02]  /*51bb0*/  IMAD.MOV.U32 R210, RZ, RZ, R6 ;  /* 0x000000ffffd27224 */ /* 0x000fe400078e0006 */
[----:B------:R-:W-:Y:S02]  /*51bc0*/  IMAD.MOV.U32 R211, RZ, RZ, R7 ;  /* 0x000000ffffd37224 */ /* 0x000fe400078e0007 */
[----:B------:R-:W-:Y:S01]  /*51bd0*/  HMMA.1688.F32.TF32 R4, R112, R196, R104 ;  /* 0x000000c47004723c */ /* 0x000fe20000081068 */
[----:B------:R-:W4:Y:S04]  /*51be0*/  LDL.LU R104, [R1+0x2900] ;  /* 0x0029000001687983 */ /* 0x000f280000300800 */
[----:B------:R-:W4:Y:S04]  /*51bf0*/  LDL.LU R105, [R1+0x2904] ;  /* 0x0029040001697983 */ /* 0x000f280000300800 */
[----:B------:R-:W4:Y:S04]  /*51c00*/  LDL.LU R106, [R1+0x2908] ;  /* 0x00290800016a7983 */ /* 0x000f280000300800 */
[----:B------:R-:W4:Y:S04]  /*51c10*/  LDL.LU R107, [R1+0x290c] ;  /* 0x00290c00016b7983 */ /* 0x000f280000300800 */
[----:B------:R-:W4:Y:S04]  /*51c20*/  LDL.LU R64, [R1+0x28f0] ;  /* 0x0028f00001407983 */ /* 0x000f280000300800 */
[----:B------:R-:W4:Y:S03]  /*51c30*/  LDL.LU R65, [R1+0x28f4] ;  /* 0x0028f40001417983 */ /* 0x000f260000300800 */
[----:B------:R-:W-:Y:S01]  /*51c40*/  IMAD.MOV.U32 R198, RZ, RZ, R4 ;  /* 0x000000ffffc67224 */ /* 0x000fe200078e0004 */
[----:B------:R-:W-:Y:S01]  /*51c50*/  MOV R202, R6 ;  /* 0x0000000600ca7202 */ /* 0x000fe20000000f00 */
[----:B------:R-:W-:Y:S01]  /*51c60*/  IMAD.MOV.U32 R199, RZ, RZ, R5 ;  /* 0x000000ffffc77224 */ /* 0x000fe200078e0005 */
        /* <DEDUP_REMOVED lines=15> */
[----:B--2---:R-:W-:Y:S03]  /*51d60*/  HMMA.1688.F32.TF32 R4, R112, R192, R144 ;  /* 0x000000c07004723c */ /* 0x004fe60000081090 */
[----:B------:R-:W2:Y:S04]  /*51d70*/  LDL.LU R144, [R1+0x28b0] ;  /* 0x0028b00001907983 */ /* 0x000ea80000300800 */
[----:B------:R-:W2:Y:S04]  /*51d80*/  LDL.LU R145, [R1+0x28b4] ;  /* 0x0028b40001917983 */ /* 0x000ea80000300800 */
[----:B------:R-:W2:Y:S04]  /*51d90*/  LDL.LU R146, [R1+0x28b8] ;  /* 0x0028b80001927983 */ /* 0x000ea80000300800 */
[----:B------:R-:W2:Y:S09]  /*51da0*/  LDL.LU R147, [R1+0x28bc] ;  /* 0x0028bc0001937983 */ /* 0x000eb20000300800 */
[----:B------:R-:W-:-:S02]  /*51db0*/  IMAD.MOV.U32 R26, RZ, RZ, R4 ;  /* 0x000000ffff1a7224 */ /* 0x000fc400078e0004 */
[----:B------:R-:W-:Y:S02]  /*51dc0*/  IMAD.MOV.U32 R27, RZ, RZ, R5 ;  /* 0x000000ffff1b7224 */ /* 0x000fe400078e0005 */
[----:B------:R-:W-:Y:S02]  /*51dd0*/  IMAD.MOV.U32 R30, RZ, RZ, R6 ;  /* 0x000000ffff1e7224 */ /* 0x000fe400078e0006 */
[----:B------:R-:W-:Y:S02]  /*51de0*/  IMAD.MOV.U32 R31, RZ, RZ, R7 ;  /* 0x000000ffff1f7224 */ /* 0x000fe400078e0007 */
[----:B---3--:R-:W-:Y:S01]  /*51df0*/  HMMA.1688.F32.TF32 R4, R112, R188, R248 ;  /* 0x000000bc7004723c */ /* 0x008fe200000810f8 */
[----:B------:R-:W3:Y:S04]  /*51e00*/  LDL.LU R248, [R1+0x2890] ;  /* 0x0028900001f87983 */ /* 0x000ee80000300800 */
[----:B------:R-:W3:Y:S04]  /*51e10*/  LDL.LU R249, [R1+0x2894] ;  /* 0x0028940001f97983 */ /* 0x000ee80000300800 */
[----:B------:R-:W3:Y:S04]  /*51e20*/  LDL.LU R250, [R1+0x2898] ;  /* 0x0028980001fa7983 */ /* 0x000ee80000300800 */
[----:B------:R-:W3:Y:S11]  /*51e30*/  LDL.LU R251, [R1+0x289c] ;  /* 0x00289c0001fb7983 */ /* 0x000ef60000300800 */
[----:B------:R-:W-:-:S02]  /*51e40*/  IMAD.MOV.U32 R190, RZ, RZ, R4 ;  /* 0x000000ffffbe7224 */ /* 0x000fc400078e0004 */
[----:B------:R-:W-:Y:S02]  /*51e50*/  IMAD.MOV.U32 R191, RZ, RZ, R5 ;  /* 0x000000ffffbf7224 */ /* 0x000fe400078e0005 */
[----:B------:R-:W-:Y:S02]  /*51e60*/  IMAD.MOV.U32 R194, RZ, RZ, R6 ;  /* 0x000000ffffc27224 */ /* 0x000fe400078e0006 */
[----:B------:R-:W-:Y:S02]  /*51e70*/  IMAD.MOV.U32 R195, RZ, RZ, R7 ;  /* 0x000000ffffc37224 */ /* 0x000fe400078e0007 */
[----:B----4-:R-:W-:Y:S01]  /*51e80*/  HMMA.1688.F32.TF32 R4, R112, R184, R104 ;  /* 0x000000b87004723c */ /* 0x010fe20000081068 */
[----:B------:R-:W4:Y:S04]  /*51e90*/  LDL.LU R104, [R1+0x2710] ;  /* 0x0027100001687983 */ /* 0x000f280000300800 */
[----:B------:R-:W4:Y:S04]  /*51ea0*/  LDL.LU R105, [R1+0x2714] ;  /* 0x0027140001697983 */ /* 0x000f280000300800 */
[----:B------:R-:W4:Y:S04]  /*51eb0*/  LDL.LU R106, [R1+0x2718] ;  /* 0x00271800016a7983 */ /* 0x000f280000300800 */
[----:B------:R-:W4:Y:S11]  /*51ec0*/  LDL.LU R107, [R1+0x271c] ;  /* 0x00271c00016b7983 */ /* 0x000f360000300800 */
[----:B------:R-:W-:-:S02]  /*51ed0*/  IMAD.MOV.U32 R182, RZ, RZ, R4 ;  /* 0x000000ffffb67224 */ /* 0x000fc400078e0004 */
[----:B------:R-:W-:Y:S02]  /*51ee0*/  IMAD.MOV.U32 R183, RZ, RZ, R5 ;  /* 0x000000ffffb77224 */ /* 0x000fe400078e0005 */
[----:B------:R-:W-:Y:S02]  /*51ef0*/  IMAD.MOV.U32 R186, RZ, RZ, R6 ;  /* 0x000000ffffba7224 */ /* 0x000fe400078e0006 */
[----:B------:R-:W-:Y:S01]  /*51f00*/  IMAD.MOV.U32 R187, RZ, RZ, R7 ;  /* 0x000000ffffbb7224 */ /* 0x000fe200078e0007 */
[C---:B------:R-:W-:Y:S08]  /*51f10*/  HMMA.1688.F32.TF32 R8, R112.reuse, R168, R244 ;  /* 0x000000a87008723c */ /* 0x040ff000000810f4 */
[----:B------:R-:W-:Y:S11]  /*51f20*/  HMMA.1688.F32.TF32 R4, R112, R180, R64 ;  /* 0x000000b47004723c */ /* 0x000ff60000081040 */
[----:B------:R-:W-:Y:S05]  /*51f30*/  @!UPT UIADD3 URZ, URZ, URZ, URZ ;  /* 0x0000003f3f3ff290 */ /* 0x000fea000fffe03f */
[----:B------:R-:W-:Y:S01]  /*51f40*/  MOV R162, R10 ;  /* 0x0000000a00a27202 */ /* 0x000fe20000000f00 */
[----:B------:R-:W-:-:S07]  /*51f50*/  IMAD.MOV.U32 R163, RZ, RZ, R11 ;  /* 0x000000ffffa37224 */ /* 0x000fce00078e000b */
[----:B------:R-:W-:Y:S01]  /*51f60*/  MOV R174, R4 ;  /* 0x0000000400ae7202 */ /* 0x000fe20000000f00 */
[----:B------:R-:W-:Y:S02]  /*51f70*/  IMAD.MOV.U32 R175, RZ, RZ, R5 ;  /* 0x000000ffffaf7224 */ /* 0x000fe400078e0005 */
[----:B------:R-:W-:Y:S02]  /*51f80*/  IMAD.MOV.U32 R178, RZ, RZ, R6 ;  /* 0x000000ffffb27224 */ /* 0x000fe400078e0006 */
[----:B------:R-:W-:Y:S02]  /*51f90*/  IMAD.MOV.U32 R179, RZ, RZ, R7 ;  /* 0x000000ffffb37224 */ /* 0x000fe400078e0007 */
[C---:B------:R-:W-:Y:S08]  /*51fa0*/  HMMA.1688.F32.TF32 R4, R112.reuse, R176, R56 ;  /* 0x000000b07004723c */ /* 0x040ff00000081038 */
[C---:B--2---:R-:W-:Y:S08]  /*51fb0*/  HMMA.1688.F32.TF32 R40, R112.reuse, R164, R144 ;  /* 0x000000a47028723c */ /* 0x044ff00000081090 */
[----:B---3--:R-:W-:Y:S11]  /*51fc0*/  HMMA.1688.F32.TF32 R48, R112, R160, R248 ;  /* 0x000000a07030723c */ /* 0x008ff600000810f8 */
[----:B------:R-:W-:Y:S05]  /*51fd0*/  @!UPT UIADD3 URZ, URZ, URZ, URZ ;  /* 0x0000003f3f3ff290 */ /* 0x000fea000fffe03f */
[----:B------:R-:W-:Y:S01]  /*51fe0*/  IMAD.MOV.U32 R11, RZ, RZ, R42 ;  /* 0x000000ffff0b7224 */ /* 0x000fe200078e002a */
[----:B------:R-:W2:Y:S01]  /*51ff0*/  LDL.LU R248, [R1+0x22d0] ;  /* 0x0022d00001f87983 */ /* 0x000ea20000300800 */
[----:B------:R-:W-:-:S06]  /*52000*/  IMAD.MOV.U32 R10, RZ, RZ, R43 ;  /* 0x000000ffff0a7224 */ /* 0x000fcc00078e002b */
[----:B------:R-:W-:Y:S02]  /*52010*/  IMAD.MOV.U32 R42, RZ, RZ, R48 ;  /* 0x000000ffff2a7224 */ /* 0x000fe400078e0030 */
[----:B------:R-:W-:Y:S02]  /*52020*/  IMAD.MOV.U32 R43, RZ, RZ, R49 ;  /* 0x000000ffff2b7224 */ /* 0x000fe400078e0031 */
[----:B------:R-:W-:Y:S02]  /*52030*/  IMAD.MOV.U32 R46, RZ, RZ, R50 ;  /* 0x000000ffff2e7224 */ /* 0x000fe400078e0032 */
[----:B------:R-:W-:Y:S02]  /*52040*/  IMAD.MOV.U32 R47, RZ, RZ, R51 ;  /* 0x000000ffff2f7224 */ /* 0x000fe400078e0033 */
[----:B----4-:R-:W-:Y:S11]  /*52050*/  HMMA.1688.F32.TF32 R48, R116, R212, R104 ;  /* 0x000000d47430723c */ /* 0x010ff60000081068 */
[----:B------:R-:W-:Y:S11]  /*52060*/  @!UPT UIADD3 URZ, URZ, URZ, URZ ;  /* 0x0000003f3f3ff290 */ /* 0x000ff6000fffe03f */
[----:B------:R-:W-:Y:S01]  /*52070*/  @!UPT UIADD3 URZ, URZ, URZ, URZ ;  /* 0x0000003f3f3ff290 */ /* 0x000fe2000fffe03f */
        /* <DEDUP_REMOVED lines=131> */
[C---:B---3--:R-:W-:Y:S11]  /*528b0*/  HMMA.1688.F32.TF32 R124, R116.reuse, R208, R124 ;  /* 0x000000d0747c723c */ /* 0x048ff6000008107c */
[----:B------:R-:W-:Y:S11]  /*528c0*/  @!UPT UIADD3 URZ, URZ, URZ, URZ ;  /* 0x0000003f3f3ff290 */ /* 0x000ff6000fffe03f */
[----:B------:R-:W-:Y:S01]  /*528d0*/  @!UPT UIADD3 URZ, URZ, URZ, URZ ;  /* 0x0000003f3f3ff290 */ /* 0x000fe2000fffe03f */
[----:B------:R-:W-:Y:S04]  /*528e0*/  STL.64 [R1+0x590], R124 ;  /* 0x0005907c01007387 */ /* 0x000fe80000100a00 */
[----:B------:R1:W-:Y:S04]  /*528f0*/  STL.64 [R1+0x598], R126 ;  /* 0x0005987e01007387 */ /* 0x0003e80000100a00 */
[----:B-1----:R-:W2:Y:S04]  /*52900*/  LDL.LU.64 R126, [R1+0x3bf8] ;  /* 0x003bf800017e7983 */ /* 0x002ea80000300a00 */
[----:B------:R-:W2:Y:S04]  /*52910*/  LDL.LU.64 R124, [R1+0x3bf0] ;  /* 0x003bf000017c7983 */ /* 0x000ea80000300a00 */
[----:B------:R-:W-:Y:S04]  /*52920*/  STL.64 [R1+0x580], R120 ;  /* 0x0005807801007387 */ /* 0x000fe80000100a00 */
[----:B------:R1:W-:Y:S04]  /*52930*/  STL.64 [R1+0x588], R122 ;  /* 0x0005887a01007387 */ /* 0x0003e80000100a00 */
[----:B-1----:R-:W3:Y:S04]  /*52940*/  LDL.LU.64 R122, [R1+0x3be8] ;  /* 0x003be800017a7983 */ /* 0x002ee80000300a00 */
[----:B------:R-:W3:Y:S01]  /*52950*/  LDL.LU.64 R120, [R1+0x3be0] ;  /* 0x003be00001787983 */ /* 0x000ee20000300a00 */
[C---:B----4-:R-:W-:Y:S11]  /*52960*/  HMMA.1688.F32.TF32 R112, R116.reuse, R200, R112 ;  /* 0x000000c87470723c */ /* 0x050ff60000081070 */
[----:B------:R-:W-:Y:S11]  /*52970*/  @!UPT UIADD3 URZ, URZ, URZ, URZ ;  /* 0x0000003f3f3ff290 */ /* 0x000ff6000fffe03f */
[----:B------:R-:W-:Y:S01]  /*52980*/  @!UPT UIADD3 URZ, URZ, URZ, URZ ;  /* 0x0000003f3f3ff290 */ /* 0x000fe2000fffe03f */
[----:B------:R-:W-:Y:S04]  /*52990*/  STL.64 [R1+0x570], R112 ;  /* 0x0005707001007387 */ /* 0x000fe80000100a00 */
[----:B------:R1:W-:Y:S02]  /*529a0*/  STL.64 [R1+0x578], R114 ;  /* 0x0005787201007387 */ /* 0x0003e40000100a00 */
[C---:B-1----:R-:W-:Y:S08]  /*529b0*/  HMMA.1688.F32.TF32 R112, R116.reuse, R196, R108 ;  /* 0x000000c47470723c */ /* 0x042ff0000008106c */
[C---:B------:R-:W-:Y:S08]  /*529c0*/  HMMA.1688.F32.TF32 R108, R116.reuse, R192, R224 ;  /* 0x000000c0746c723c */ /* 0x040ff000000810e0 */
[C---:B------:R-:W-:Y:S07]  /*529d0*/  HMMA.1688.F32.TF32 R224, R116.reuse, R188, R228 ;  /* 0x000000bc74e0723c */ /* 0x040fee00000810e4 */
[----:B------:R-:W-:Y:S04]  /*529e0*/  STL.64 [R1+0x560], R112 ;  /* 0x0005607001007387 */ /* 0x000fe80000100a00 */
[----:B------:R1:W-:Y:S04]  /*529f0*/  STL.64 [R1+0x568], R114 ;  /* 0x0005687201007387 */ /* 0x0003e80000100a00 */
[----:B------:R-:W-:Y:S01]  /*52a00*/  STL.64 [R1+0x550], R108 ;  /* 0x0005506c01007387 */ /* 0x000fe20000100a00 */
[C---:B------:R-:W-:Y:S03]  /*52a10*/  HMMA.1688.F32.TF32 R96, R116.reuse, R176, R96 ;  /* 0x000000b07460723c */ /* 0x040fe60000081060 */
[----:B------:R4:W-:Y:S05]  /*52a20*/  STL.64 [R1+0x558], R110 ;  /* 0x0005586e01007387 */ /* 0x0009ea0000100a00 */
[C---:B-1----:R-:W-:Y:S08]  /*52a30*/  HMMA.1688.F32.TF32 R112, R116.reuse, R184, R232 ;  /* 0x000000b87470723c */ /* 0x042ff000000810e8 */
[C---:B----4-:R-:W-:Y:S01]  /*52a40*/  HMMA.1688.F32.TF32 R108, R116.reuse, R180, R236 ;  /* 0x000000b4746c723c */ /* 0x050fe200000810ec */
        /* <DEDUP_REMOVED lines=9> */
[C---:B----4-:R-:W-:Y:S08]  /*52ae0*/  HMMA.1688.F32.TF32 R108, R116.reuse, R168, R132 ;  /* 0x000000a8746c723c */ /* 0x050ff00000081084 */
[C---:B-1----:R-:W-:Y:S08]  /*52af0*/  HMMA.1688.F32.TF32 R96, R116.reuse, R164, R128 ;  /* 0x000000a47460723c */ /* 0x042ff00000081080 */
[----:B------:R-:W-:Y:S01]  /*52b00*/  HMMA.1688.F32.TF32 R100, R116, R160, R100 ;  /* 0x000000a07464723c */ /* 0x000fe20000081064 */
[----:B------:R-:W-:Y:S04]  /*52b10*/  STL.64 [R1+0x500], R112 ;  /* 0x0005007001007387 */ /* 0x000fe80000100a00 */
[----:B------:R-:W-:Y:S04]  /*52b20*/  STL.64 [R1+0x508], R114 ;  /* 0x0005087201007387 */ /* 0x000fe80000100a00 */
[----:B------:R-:W-:Y:S04]  /*52b30*/  STL.64 [R1+0x4f0], R108 ;  /* 0x0004f06c01007387 */ /* 0x000fe80000100a00 */
[----:B------:R-:W-:Y:S04]  /*52b40*/  STL.64 [R1+0x4f8], R110 ;  /* 0x0004f86e01007387 */ /* 0x000fe80000100a00 */
[----:B------:R-:W-:Y:S04]  /*52b50*/  STL.64 [R1+0x4e0], R96 ;  /* 0x0004e06001007387 */ /* 0x000fe80000100a00 */
[----:B------:R1:W-:Y:S04]  /*52b60*/  STL.64 [R1+0x4e8], R98 ;  /* 0x0004e86201007387 */ /* 0x0003e80000100a00 */
[----:B------:R-:W-:Y:S04]  /*52b70*/  STL.64 [R1+0x70], R100 ;  /* 0x0000706401007387 */ /* 0x000fe80000100a00 */
[----:B------:R-:W-:Y:S01]  /*52b80*/  STL.64 [R1+0x78], R102 ;  /* 0x0000786601007387 */ /* 0x000fe20000100a00 */
[C---:B---3--:R-:W-:Y:S08]  /*52b90*/  HMMA.1688.F32.TF32 R68, R120.reuse, R212, R68 ;  /* 0x000000d47844723c */ /* 0x048ff00000081044 */
[C---:B-1----:R-:W-:Y:S08]  /*52ba0*/  HMMA.1688.F32.TF32 R96, R120.reuse, R208, R140 ;  /* 0x000000d07860723c */ /* 0x042ff0000008108c */
        /* <DEDUP_REMOVED lines=27> */
[C---:B-1----:R-:W-:Y:S07]  /*52d60*/  HMMA.1688.F32.TF32 R48, R120.reuse, R168, R64 ;  /* 0x000000a87830723c */ /* 0x042fee0000081040 */
[----:B------:R-:W-:Y:S01]  /*52d70*/  STL.64 [R1+0x440], R68 ;  /* 0x0004404401007387 */ /* 0x000fe20000100a00 */
[C---:B------:R-:W-:Y:S03]  /*52d80*/  HMMA.1688.F32.TF32 R56, R120.reuse, R164, R56 ;  /* 0x000000a47838723c */ /* 0x040fe60000081038 */
[----:B------:R-:W-:Y:S04]  /*52d90*/  STL.64 [R1+0x448], R70 ;  /* 0x0004484601007387 */ /* 0x000fe80000100a00 */
[----:B------:R-:W-:Y:S04]  /*52da0*/  STL.64 [R1+0x430], R52 ;  /* 0x0004303401007387 */ /* 0x000fe80000100a00 */
[----:B------:R1:W-:Y:S04]  /*52db0*/  STL.64 [R1+0x438], R54 ;  /* 0x0004383601007387 */ /* 0x0003e80000100a00 */
[----:B------:R-:W-:Y:S04]  /*52dc0*/  STL.64 [R1+0x420], R48 ;  /* 0x0004203001007387 */ /* 0x000fe80000100a00 */
[----:B------:R2:W-:Y:S01]  /*52dd0*/  STL.64 [R1+0x428], R50 ;  /* 0x0004283201007387 */ /* 0x0005e20000100a00 */
[----:B-1----:R-:W-:Y:S08]  /*52de0*/  HMMA.1688.F32.TF32 R52, R120, R160, R148 ;  /* 0x000000a07834723c */ /* 0x002ff00000081094 */
[C---:B--2---:R-:W-:Y:S01]  /*52df0*/  HMMA.1688.F32.TF32 R48, R124.reuse, R212, R244 ;  /* 0x000000d47c30723c */ /* 0x044fe200000810f4 */
[----:B------:R-:W-:Y:S04]  /*52e00*/  STL.64 [R1+0x410], R56 ;  /* 0x0004103801007387 */ /* 0x000fe80000100a00 */
[----:B------:R1:W-:Y:S10]  /*52e10*/  STL.64 [R1+0x418], R58 ;  /* 0x0004183a01007387 */ /* 0x0003f40000100a00 */
[----:B------:R-:W-:Y:S01]  /*52e20*/  STL.64 [R1+0x60], R52 ;  /* 0x0000603401007387 */ /* 0x000fe20000100a00 */
[C---:B-1----:R-:W-:Y:S03]  /*52e30*/  HMMA.1688.F32.TF32 R56, R124.reuse, R208, R144 ;  /* 0x000000d07c38723c */ /* 0x042fe60000081090 */
[----:B------:R1:W-:Y:S04]  /*52e40*/  STL.64 [R1+0x68], R54 ;  /* 0x0000683601007387 */ /* 0x0003e80000100a00 */
[----:B------:R-:W-:Y:S04]  /*52e50*/  STL.64 [R1+0x400], R48 ;  /* 0x0004003001007387 */ /* 0x000fe80000100a00 */
[----:B------:R2:W-:Y:S01]  /*52e60*/  STL.64 [R1+0x408], R50 ;  /* 0x0004083201007387 */ /* 0x0005e20000100a00 */
[C---:B-1----:R-:W-:Y:S08]  /*52e70*/  HMMA.1688.F32.TF32 R52, R124.reuse, R204, R248 ;  /* 0x000000cc7c34723c */ /* 0x042ff000000810f8 */
[C---:B--2---:R-:W-:Y:S03]  /*52e80*/  HMMA.1688.F32.TF32 R48, R124.reuse, R200, R104 ;  /* 0x000000c87c30723c */ /* 0x044fe60000081068 */
[----:B------:R1:W-:Y:S04]  /*52e90*/  STL.64 [R1+0x3f0], R56 ;  /* 0x0003f03801007387 */ /* 0x0003e80000100a00 */
[----:B------:R2:W-:Y:S04]  /*52ea0*/  STL.64 [R1+0x3f8], R58 ;  /* 0x0003f83a01007387 */ /* 0x0005e80000100a00 */
        /* <DEDUP_REMOVED lines=131> */
[C---:B------:R-:W-:Y:S11]  /*536e0*/  HMMA.1688.F32.TF32 R132, R124.reuse, R188, R132 ;  /* 0x000000bc7c84723c */ /* 0x040ff60000081084 */
[----:B------:R-:W-:Y:S04]  /*536f0*/  @!UPT UIADD3 URZ, URZ, URZ, URZ ;  /* 0x0000003f3f3ff290 */ /* 0x000fe8000fffe03f */
        /* <DEDUP_REMOVED lines=25> */
[----:B------:R1:W-:Y:S02]  /*53890*/  STL.64 [R1+0x368], R114 ;  /* 0x0003687201007387 */ /* 0x0003e40000100a00 */
[C---:B-1----:R-:W-:Y:S02]  /*538a0*/  HMMA.1688.F32.TF32 R116, R124.reuse, R164, R232 ;  /* 0x000000a47c74723c */ /* 0x042fe400000810e8 */
[----:B------:R-:W-:Y:S04]  /*538b0*/  STL.64 [R1+0x350], R108 ;  /* 0x0003506c01007387 */ /* 0x000fe80000100a00 */
[----:B------:R2:W-:Y:S02]  /*538c0*/  STL.64 [R1+0x358], R110 ;  /* 0x0003586e01007387 */ /* 0x0005e40000100a00 */
[----:B------:R-:W-:Y:S11]  /*538d0*/  HMMA.1688.F32.TF32 R112, R124, R160, R236 ;  /* 0x000000a07c70723c */ /* 0x000ff600000810ec */
[----:B------:R-:W-:Y:S04]  /*538e0*/  @!UPT UIADD3 URZ, URZ, URZ, URZ ;  /* 0x0000003f3f3ff290 */ /* 0x000fe8000fffe03f */
[----:B------:R-:W-:Y:S04]  /*538f0*/  STL.64 [R1+0x340], R116 ;  /* 0x0003407401007387 */ /* 0x000fe80000100a00 */
[----:B------:R-:W-:Y:S04]  /*53900*/  STL.64 [R1+0x348], R118 ;  /* 0x0003487601007387 */ /* 0x000fe80000100a00 */
[----:B------:R-:W-:Y:S04]  /*53910*/  STL.64 [R1+0x50], R112 ;  /* 0x0000507001007387 */ /* 0x000fe80000100a00 */
[----:B------:R-:W-:Y:S01]  /*53920*/  STL.64 [R1+0x58], R114 ;  /* 0x0000587201007387 */ /* 0x000fe20000100a00 */
[C---:B--2---:R-:W-:Y:S08]  /*53930*/  HMMA.1688.F32.TF32 R108, R128.reuse, R212, R96 ;  /* 0x000000d4806c723c */ /* 0x044ff00000081060 */
[C---:B------:R-:W-:Y:S08]  /*53940*/  HMMA.1688.F32.TF32 R96, R128.reuse, R208, R136 ;  /* 0x000000d08060723c */ /* 0x040ff00000081088 */
[C---:B------:R-:W-:Y:S08]  /*53950*/  HMMA.1688.F32.TF32 R100, R128.reuse, R204, R100 ;  /* 0x000000cc8064723c */ /* 0x040ff00000081064 */
[C---:B------:R-:W-:Y:S01]  /*53960*/  HMMA.1688.F32.TF32 R68, R128.reuse, R200, R68 ;  /* 0x000000c88044723c */ /* 0x040fe20000081044 */
[----:B------:R-:W-:Y:S04]  /*53970*/  STL.64 [R1+0x330], R108 ;  /* 0x0003306c01007387 */ /* 0x000fe80000100a00 */
[----:B------:R-:W-:Y:S04]  /*53980*/  STL.64 [R1+0x338], R110 ;  /* 0x0003386e01007387 */ /* 0x000fe80000100a00 */
[----:B------:R-:W-:Y:S01]  /*53990*/  STL.64 [R1+0x320], R96 ;  /* 0x0003206001007387 */ /* 0x000fe20000100a00 */
[C---:B------:R-:W-:Y:S03]  /*539a0*/  HMMA.1688.F32.TF32 R92, R128.reuse, R192, R92 ;  /* 0x000000c0805c723c */ /* 0x040fe6000008105c */
[----:B------:R1:W-:Y:S04]  /*539b0*/  STL.64 [R1+0x328], R98 ;  /* 0x0003286201007387 */ /* 0x0003e80000100a00 */
[----:B------:R-:W-:Y:S04]  /*539c0*/  STL.64 [R1+0x310], R100 ;  /* 0x0003106401007387 */ /* 0x000fe80000100a00 */
[----:B------:R-:W-:Y:S01]  /*539d0*/  STL.64 [R1+0x318], R102 ;  /* 0x0003186601007387 */ /* 0x000fe20000100a00 */
[C---:B-1----:R-:W-:Y:S03]  /*539e0*/  HMMA.1688.F32.TF32 R96, R128.reuse, R196, R140 ;  /* 0x000000c48060723c */ /* 0x042fe6000008108c */
[----:B------:R-:W-:Y:S04]  /*539f0*/  STL.64 [R1+0x300], R68 ;  /* 0x0003004401007387 */ /* 0x000fe80000100a00 */
[----:B------:R1:W-:Y:S02]  /*53a00*/  STL.64 [R1+0x308], R70 ;  /* 0x0003084601007387 */ /* 0x0003e40000100a00 */
[C---:B-1----:R-:W-:Y:S11]  /*53a10*/  HMMA.1688.F32.TF32 R68, R128.reuse, R188, R88 ;  /* 0x000000bc8044723c */ /* 0x042ff60000081058 */
[----:B------:R-:W-:Y:S03]  /*53a20*/  @!UPT UIADD3 URZ, URZ, URZ, URZ ;  /* 0x0000003f3f3ff290 */ /* 0x000fe6000fffe03f */
[----:B------:R-:W-:Y:S01]  /*53a30*/  STL.64 [R1+0x2f0], R96 ;  /* 0x0002f06001007387 */ /* 0x000fe20000100a00 */
[C---:B------:R-:W-:Y:S03]  /*53a40*/  HMMA.1688.F32.TF32 R84, R128.reuse, R184, R84 ;  /* 0x000000b88054723c */ /* 0x040fe60000081054 */
[----:B------:R-:W-:Y:S04]  /*53a50*/  STL.64 [R1+0x2f8], R98 ;  /* 0x0002f86201007387 */ /* 0x000fe80000100a00 */
[----:B------:R-:W-:Y:S01]  /*53a60*/  STL.64 [R1+0x2e0], R92 ;  /* 0x0002e05c01007387 */ /* 0x000fe20000100a00 */
[C---:B------:R-:W-:Y:S03]  /*53a70*/  HMMA.1688.F32.TF32 R80, R128.reuse, R180, R80 ;  /* 0x000000b48050723c */ /* 0x040fe60000081050 */
[----:B------:R-:W-:Y:S04]  /*53a80*/  STL.64 [R1+0x2e8], R94 ;  /* 0x0002e85e01007387 */ /* 0x000fe80000100a00 */
        /* <DEDUP_REMOVED lines=16> */
[----:B------:R-:W-:Y:S08]  /*53b90*/  HMMA.1688.F32.TF32 R52, R128, R160, R60 ;  /* 0x000000a08034723c */ /* 0x000ff0000008103c */
[C---:B----4-:R-:W-:Y:S07]  /*53ba0*/  HMMA.1688.F32.TF32 R48, R132.reuse, R212, R64 ;  /* 0x000000d48430723c */ /* 0x050fee0000081040 */
        /* <DEDUP_REMOVED lines=20> */
[----:B------:R-:W4:Y:S04]  /*53cf0*/  LDL.LU R248, [R1+0x1e00] ;  /* 0x001e000001f87983 */ /* 0x000f280000300800 */
[----:B------:R1:W-:Y:S04]  /*53d00*/  STL.64 [R1+0x210], R52 ;  /* 0x0002103401007387 */ /* 0x0003e80000100a00 */
[----:B------:R1:W-:Y:S04]  /*53d10*/  STL.64 [R1+0x218], R54 ;  /* 0x0002183601007387 */ /* 0x0003e80000100a00 */
[----:B------:R1:W-:Y:S04]  /*53d20*/  STL.64 [R1+0x200], R48 ;  /* 0x0002003001007387 */ /* 0x0003e80000100a00 */
[----:B------:R1:W-:Y:S04]  /*53d30*/  STL.64 [R1+0x208], R50 ;  /* 0x0002083201007387 */ /* 0x0003e80000100a00 */
        /* <DEDUP_REMOVED lines=138> */
[----:B------:R-:W-:Y:S07]  /*545e0*/  HMMA.1688.F32.TF32 R132, R132, R160, R128 ;  /* 0x000000a08484723c */ /* 0x000fee0000081080 */
[----:B------:R-:W-:Y:S04]  /*545f0*/  STL.64 [R1+0x1b0], R68 ;  /* 0x0001b04401007387 */ /* 0x000fe80000100a00 */
[----:B------:R1:W-:Y:S04]  /*54600*/  STL.64 [R1+0x1b8], R70 ;  /* 0x0001b84601007387 */ /* 0x0003e80000100a00 */
[----:B-1----:R-:W3:Y:S04]  /*54610*/  LDL.LU.64 R70, [R1+0x3b58] ;  /* 0x003b580001467983 */ /* 0x002ee80000300a00 */
[----:B------:R-:W-:Y:S04]  /*54620*/  STL.64 [R1+0x1a0], R48 ;  /* 0x0001a03001007387 */ /* 0x000fe80000100a00 */
[----:B------:R1:W-:Y:S04]  /*54630*/  STL.64 [R1+0x1a8], R50 ;  /* 0x0001a83201007387 */ /* 0x0003e80000100a00 */
[----:B-1----:R-:W3:Y:S04]  /*54640*/  LDL.LU.64 R50, [R1+0x3b50] ;  /* 0x003b500001327983 */ /* 0x002ee80000300a00 */
[----:B------:R-:W-:Y:S04]  /*54650*/  STL.64 [R1+0x30], R132 ;  /* 0x0000308401007387 */ /* 0x000fe80000100a00 */
[----:B------:R-:W-:Y:S01]  /*54660*/  STL.64 [R1+0x38], R134 ;  /* 0x0000388601007387 */ /* 0x000fe20000100a00 */
[C---:B--2---:R-:W-:Y:S08]  /*54670*/  HMMA.1688.F32.TF32 R128, R136.reuse, R212, R124 ;  /* 0x000000d48880723c */ /* 0x044ff0000008107c */
[C---:B------:R-:W-:Y:S08]  /*54680*/  HMMA.1688.F32.TF32 R124, R136.reuse, R208, R120 ;  /* 0x000000d0887c723c */ /* 0x040ff00000081078 */
[C---:B------:R-:W-:Y:S08]  /*54690*/  HMMA.1688.F32.TF32 R120, R136.reuse, R204, R116 ;  /* 0x000000cc8878723c */ /* 0x040ff00000081074 */
        /* <DEDUP_REMOVED lines=15> */
[----:B------:R-:W-:Y:S04]  /*54790*/  STL.64 [R1+0x178], R122 ;  /* 0x0001787a01007387 */ /* 0x000fe80000100a00 */
[----:B------:R-:W-:Y:S03]  /*547a0*/  STL.64 [R1+0x160], R116 ;  /* 0x0001607401007387 */ /* 0x000fe60000100a00 */
        /* <DEDUP_REMOVED lines=14> */
[C---:B----4-:R-:W-:Y:S03]  /*54890*/  HMMA.1688.F32.TF32 R60, R96.reuse, R212, R60 ;  /* 0x000000d4603c723c */ /* 0x050fe6000008103c */
[----:B------:R-:W-:Y:S04]  /*548a0*/  STL.64 [R1+0xf0], R80 ;  /* 0x0000f05001007387 */ /* 0x000fe80000100a00 */
[----:B------:R-:W-:Y:S04]  /*548b0*/  STL.64 [R1+0xf8], R82 ;  /* 0x0000f85201007387 */ /* 0x000fe80000100a00 */
        /* <DEDUP_REMOVED lines=9> */
[----:B------:R1:W-:Y:S02]  /*54950*/  STL.64 [R1+0xc8], R62 ;  /* 0x0000c83e01007387 */ /* 0x0003e40000100a00 */
[C---:B------:R-:W-:Y:S02]  /*54960*/  HMMA.1688.F32.TF32 R56, R96.reuse, R196, R244 ;  /* 0x000000c46038723c */ /* 0x040fe400000810f4 */
[----:B------:R-:W-:Y:S04]  /*54970*/  STL.64 [R1+0xb0], R64 ;  /* 0x0000b04001007387 */ /* 0x000fe80000100a00 */
[----:B------:R-:W-:Y:S02]  /*54980*/  STL.64 [R1+0xb8], R66 ;  /* 0x0000b84201007387 */ /* 0x000fe40000100a00 */
[C---:B-1----:R-:W-:Y:S07]  /*54990*/  HMMA.1688.F32.TF32 R60, R96.reuse, R200, R148 ;  /* 0x000000c8603c723c */ /* 0x042fee0000081094 */
[----:B------:R-:W-:Y:S01]  /*549a0*/  STL.64 [R1+0xa0], R52 ;  /* 0x0000a03401007387 */ /* 0x000fe20000100a00 */
[C---:B------:R-:W-:Y:S03]  /*549b0*/  HMMA.1688.F32.TF32 R248, R96.reuse, R188, R248 ;  /* 0x000000bc60f8723c */ /* 0x040fe600000810f8 */
[----:B------:R1:W-:Y:S05]  /*549c0*/  STL.64 [R1+0xa8], R54 ;  /* 0x0000a83601007387 */ /* 0x0003ea0000100a00 */
[C---:B-1----:R-:W-:Y:S07]  /*549d0*/  HMMA.1688.F32.TF32 R52, R96.reuse, R192, R144 ;  /* 0x000000c06034723c */ /* 0x042fee0000081090 */
[----:B------:R1:W-:Y:S04]  /*549e0*/  STL.64 [R1+0x90], R60 ;  /* 0x0000903c01007387 */ /* 0x0003e80000100a00 */
[----:B------:R2:W-:Y:S04]  /*549f0*/  STL.64 [R1+0x98], R62 ;  /* 0x0000983e01007387 */ /* 0x0005e80000100a00 */
[----:B------:R-:W-:Y:S04]  /*54a00*/  STL.64 [R1+0x10], R56 ;  /* 0x0000103801007387 */ /* 0x000fe80000100a00 */
[----:B------:R-:W-:Y:S04]  /*54a10*/  STL.64 [R1+0x18], R58 ;  /* 0x0000183a01007387 */ /* 0x000fe80000100a00 */
[----:B------:R-:W-:Y:S04]  /*54a20*/  STL.64 [R1+0x3838], R250 ;  /* 0x003838fa01007387 */ /* 0x000fe80000100a00 */
[----:B------:R4:W-:Y:S04]  /*54a30*/  STL.64 [R1], R52 ;  /* 0x0000003401007387 */ /* 0x0009e80000100a00 */
[----:B------:R1:W-:Y:S04]  /*54a40*/  STL.64 [R1+0x8], R54 ;  /* 0x0000083601007387 */ /* 0x0003e80000100a00 */
[----:B------:R-:W-:Y:S04]  /*54a50*/  STL.64 [R1+0x3830], R248 ;  /* 0x003830f801007387 */ /* 0x000fe80000100a00 */
        /* <DEDUP_REMOVED lines=45> */
[----:B------:R-:W-:Y:S04]  /*54d30*/  STL.64 [R1+0x3848], R246 ;  /* 0x003848f601007387 */ /* 0x000fe80000100a00 */
[----:B------:R-:W-:Y:S01]  /*54d40*/  STL.64 [R1+0x3840], R244 ;  /* 0x003840f401007387 */ /* 0x000fe20000100a00 */
[----:B---3--:R-:W-:Y:S08]  /*54d50*/  HMMA.1688.F32.TF32 R112, R236, R200, R148 ;  /* 0x000000c8ec70723c */ /* 0x008ff00000081094 */
[C---:B--2---:R-:W-:Y:S08]  /*54d60*/  HMMA.1688.F32.TF32 R80, R96.reuse, R176, R80 ;  /* 0x000000b06050723c */ /* 0x044ff00000081050 */
[C---:B------:R-:W-:Y:S08]  /*54d70*/  HMMA.1688.F32.TF32 R76, R96.reuse, R180, R76 ;  /* 0x000000b4604c723c */ /* 0x040ff0000008104c */
[C---:B------:R-:W-:Y:S08]  /*54d80*/  HMMA.1688.F32.TF32 R84, R96.reuse, R172, R84 ;  /* 0x000000ac6054723c */ /* 0x040ff00000081054 */
[C---:B------:R-:W-:Y:S07]  /*54d90*/  HMMA.1688.F32.TF32 R88, R96.reuse, R168, R72 ;  /* 0x000000a86058723c */ /* 0x040fee0000081048 */
[----:B------:R-:W-:Y:S01]  /*54da0*/  STL.64 [R1+0x3858], R78 ;  /* 0x0038584e01007387 */ /* 0x000fe20000100a00 */
[C---:B----4-:R-:W-:Y:S08]  /*54db0*/  HMMA.1688.F32.TF32 R92, R96.reuse, R164, R52 ;  /* 0x000000a4605c723c */ /* 0x050ff00000081034 */
[----:B------:R-:W-:Y:S08]  /*54dc0*/  HMMA.1688.F32.TF32 R96, R96, R160, R60 ;  /* 0x000000a06060723c */ /* 0x000ff0000008103c */
[C---:B------:R-:W-:Y:S01]  /*54dd0*/  HMMA.1688.F32.TF32 R100, R236.reuse, R212, R64 ;  /* 0x000000d4ec64723c */ /* 0x040fe20000081040 */
[----:B------:R-:W-:Y:S04]  /*54de0*/  STL.64 [R1+0x3850], R76 ;  /* 0x0038504c01007387 */ /* 0x000fe80000100a00 */
[----:B------:R-:W-:Y:S03]  /*54df0*/  STL.64 [R1+0x3868], R82 ;  /* 0x0038685201007387 */ /* 0x000fe60000100a00 */
[C---:B------:R-:W-:Y:S01]  /*54e00*/  HMMA.1688.F32.TF32 R104, R236.reuse, R208, R104 ;  /* 0x000000d0ec68723c */ /* 0x040fe20000081068 */
[----:B------:R-:W-:Y:S04]  /*54e10*/  STL.64 [R1+0x3860], R80 ;  /* 0x0038605001007387 */ /* 0x000fe80000100a00 */
[----:B------:R-:W-:Y:S03]  /*54e20*/  STL.64 [R1+0x3878], R86 ;  /* 0x0038785601007387 */ /* 0x000fe60000100a00 */
        /* <DEDUP_REMOVED lines=69> */
[----:B------:R-:W-:Y:S04]  /*55280*/  STL.64 [R1+0x38d8], R118 ;  /* 0x0038d87601007387 */ /* 0x000fe80000100a00 */
[----:B------:R-:W-:Y:S01]  /*55290*/  STL.64 [R1+0x38d0], R116 ;  /* 0x0038d07401007387 */ /* 0x000fe20000100a00 */
[----:B----4-:R-:W-:Y:S08]  /*552a0*/  HMMA.1688.F32.TF32 R52, R232, R212, R52 ;  /* 0x000000d4e834723c */ /* 0x010ff00000081034 */
[C---:B--2---:R-:W-:Y:S08]  /*552b0*/  HMMA.1688.F32.TF32 R140, R236.reuse, R172, R140 ;  /* 0x000000acec8c723c */ /* 0x044ff0000008108c */
[C---:B---3--:R-:W-:Y:S08]  /*552c0*/  HMMA.1688.F32.TF32 R124, R236.reuse, R188, R124 ;  /* 0x000000bcec7c723c */ /* 0x048ff0000008107c */
[C---:B------:R-:W-:Y:S08]  /*552d0*/  HMMA.1688.F32.TF32 R120, R236.reuse, R192, R120 ;  /* 0x000000c0ec78723c */ /* 0x040ff00000081078 */
[C---:B------:R-:W-:Y:S08]  /*552e0*/  HMMA.1688.F32.TF32 R128, R236.reuse, R184, R128 ;  /* 0x000000b8ec80723c */ /* 0x040ff00000081080 */
[C---:B------:R-:W-:Y:S07]  /*552f0*/  HMMA.1688.F32.TF32 R132, R236.reuse, R180, R132 ;  /* 0x000000b4ec84723c */ /* 0x040fee0000081084 */
[----:B------:R-:W-:Y:S01]  /*55300*/  STL.64 [R1+0x38e8], R122 ;  /* 0x0038e87a01007387 */ /* 0x000fe20000100a00 */
[C---:B------:R-:W-:Y:S03]  /*55310*/  HMMA.1688.F32.TF32 R136, R236.reuse, R176, R136 ;  /* 0x000000b0ec88723c */ /* 0x040fe60000081088 */
[----:B------:R-:W-:Y:S05]  /*55320*/  STL.64 [R1+0x38e0], R120 ;  /* 0x0038e07801007387 */ /* 0x000fea0000100a00 */
        /* <DEDUP_REMOVED lines=13> */
[C---:B------:R-:W-:Y:S03]  /*55400*/  HMMA.1688.F32.TF32 R72, R232.reuse, R208, R60 ;  /* 0x000000d0e848723c */ /* 0x040fe6000008103c */
        /* <DEDUP_REMOVED lines=9> */
[----:B-1----:R-:W-:Y:S02]  /*554a0*/  HMMA.1688.F32.TF32 R52, R232, R200, R56 ;  /* 0x000000c8e834723c */ /* 0x002fe40000081038 */
[----:B------:R-:W-:Y:S04]  /*554b0*/  STL.64 [R1+0xb00], R72 ;  /* 0x000b004801007387 */ /* 0x000fe80000100a00 */
[----:B------:R-:W-:Y:S04]  /*554c0*/  STL.64 [R1+0xb08], R74 ;  /* 0x000b084a01007387 */ /* 0x000fe80000100a00 */
[----:B------:R-:W2:Y:S04]  /*554d0*/  LDL.LU R244, [R1+0x1a80] ;  /* 0x001a800001f47983 */ /* 0x000ea80000300800 */
[----:B------:R1:W-:Y:S04]  /*554e0*/  STL.64 [R1+0xaf0], R60 ;  /* 0x000af03c01007387 */ /* 0x0003e80000100a00 */
[----:B------:R3:W-:Y:S05]  /*554f0*/  STL.64 [R1+0xaf8], R62 ;  /* 0x000af83e01007387 */ /* 0x0007ea0000100a00 */
        /* <DEDUP_REMOVED lines=110> */
[C---:B------:R-:W-:Y:S08]  /*55be0*/  HMMA.1688.F32.TF32 R116, R228.reuse, R196, R116 ;  /* 0x000000c4e474723c */ /* 0x040ff00000081074 */
[C---:B------:R-:W-:Y:S08]  /*55bf0*/  HMMA.1688.F32.TF32 R104, R228.reuse, R184, R104 ;  /* 0x000000b8e468723c */ /* 0x040ff00000081068 */
[C---:B------:R-:W-:Y:S08]  /*55c00*/  HMMA.1688.F32.TF32 R120, R228.reuse, R200, R120 ;  /* 0x000000c8e478723c */ /* 0x040ff00000081078 */
[C---:B------:R-:W-:Y:S08]  /*55c10*/  HMMA.1688.F32.TF32 R128, R228.reuse, R208, R128 ;  /* 0x000000d0e480723c */ /* 0x040ff00000081080 */
[----:B------:R-:W-:Y:S08]  /*55c20*/  HMMA.1688.F32.TF32 R100, R228, R180, R100 ;  /* 0x000000b4e464723c */ /* 0x000ff00000081064 */
[C---:B------:R-:W-:Y:S08]  /*55c30*/  HMMA.1688.F32.TF32 R140, R232.reuse, R164, R140 ;  /* 0x000000a4e88c723c */ /* 0x040ff0000008108c */
[C---:B------:R-:W-:Y:S08]  /*55c40*/  HMMA.1688.F32.TF32 R144, R232.reuse, R168, R144 ;  /* 0x000000a8e890723c */ /* 0x040ff00000081090 */
[C---:B------:R-:W-:Y:S08]  /*55c50*/  HMMA.1688.F32.TF32 R236, R232.reuse, R176, R236 ;  /* 0x000000b0e8ec723c */ /* 0x040ff000000810ec */
[C---:B------:R-:W-:Y:S08]  /*55c60*/  HMMA.1688.F32.TF32 R56, R232.reuse, R180, R56 ;  /* 0x000000b4e838723c */ /* 0x040ff00000081038 */
[C---:B---3--:R-:W-:Y:S08]  /*55c70*/  HMMA.1688.F32.TF32 R60, R232.reuse, R184, R60 ;  /* 0x000000b8e83c723c */ /* 0x048ff0000008103c */
[C---:B----4-:R-:W-:Y:S08]  /*55c80*/  HMMA.1688.F32.TF32 R52, R232.reuse, R192, R52 ;  /* 0x000000c0e834723c */ /* 0x050ff00000081034 */
[C---:B------:R-:W-:Y:S08]  /*55c90*/  HMMA.1688.F32.TF32 R72, R232.reuse, R196, R72 ;  /* 0x000000c4e848723c */ /* 0x040ff00000081048 */
[C---:B------:R-:W-:Y:S11]  /*55ca0*/  HMMA.1688.F32.TF32 R64, R232.reuse, R188, R64 ;  /* 0x000000bce840723c */ /* 0x040ff60000081040 */
[----:B------:R-:W-:Y:S04]  /*55cb0*/  @!UPT UIADD3 URZ, URZ, URZ, URZ ;  /* 0x0000003f3f3ff290 */ /* 0x000fe8000fffe03f */
[----:B------:R-:W-:Y:S01]  /*55cc0*/  STL.64 [R1+0xad0], R72 ;  /* 0x000ad04801007387 */ /* 0x000fe20000100a00 */
[C---:B------:R-:W-:Y:S03]  /*55cd0*/  HMMA.1688.F32.TF32 R148, R232.reuse, R172, R148 ;  /* 0x000000ace894723c */ /* 0x040fe60000081094 */
[----:B------:R1:W-:Y:S05]  /*55ce0*/  STL.64 [R1+0xad8], R74 ;  /* 0x000ad84a01007387 */ /* 0x0003ea0000100a00 */
[----:B------:R-:W-:Y:S01]  /*55cf0*/  HMMA.1688.F32.TF32 R232, R232, R160, R136 ;  /* 0x000000a0e8e8723c */ /* 0x000fe20000081088 */
[----:B-1----:R-:W2:Y:S07]  /*55d00*/  LDL.LU.64 R74, [R1+0x3b48] ;  /* 0x003b4800014a7983 */ /* 0x002eae0000300a00 */
[C---:B------:R-:W-:Y:S01]  /*55d10*/  HMMA.1688.F32.TF32 R132, R228.reuse, R212, R132 ;  /* 0x000000d4e484723c */ /* 0x040fe20000081084 */
[----:B------:R-:W-:Y:S04]  /*55d20*/  STL.64 [R1+0xac0], R52 ;  /* 0x000ac03401007387 */ /* 0x000fe80000100a00 */
[----:B------:R1:W-:Y:S03]  /*55d30*/  STL.64 [R1+0xac8], R54 ;  /* 0x000ac83601007387 */ /* 0x0003e60000100a00 */
[C---:B------:R-:W-:Y:S01]  /*55d40*/  HMMA.1688.F32.TF32 R124, R228.reuse, R204, R124 ;  /* 0x000000cce47c723c */ /* 0x040fe2000008107c */
[----:B-1----:R-:W3:Y:S04]  /*55d50*/  LDL.LU.64 R54, [R1+0x3b40] ;  /* 0x003b400001367983 */ /* 0x002ee80000300a00 */
[----:B------:R-:W-:Y:S04]  /*55d60*/  STL.64 [R1+0xab0], R64 ;  /* 0x000ab04001007387 */ /* 0x000fe80000100a00 */
[----:B------:R1:W-:Y:S04]  /*55d70*/  STL.64 [R1+0xab8], R66 ;  /* 0x000ab84201007387 */ /* 0x0003e80000100a00 */
[----:B-1----:R-:W4:Y:S04]  /*55d80*/  LDL.LU.64 R66, [R1+0x3b38] ;  /* 0x003b380001427983 */ /* 0x002f280000300a00 */
[----:B------:R-:W-:Y:S04]  /*55d90*/  STL.64 [R1+0xaa0], R60 ;  /* 0x000aa03c01007387 */ /* 0x000fe80000100a00 */
[----:B------:R1:W-:Y:S01]  /*55da0*/  STL.64 [R1+0xaa8], R62 ;  /* 0x000aa83e01007387 */ /* 0x0003e20000100a00 */
[C---:B------:R-:W-:Y:S03]  /*55db0*/  HMMA.1688.F32.TF32 R108, R228.reuse, R188, R108 ;  /* 0x000000bce46c723c */ /* 0x040fe6000008106c */
[----:B-1----:R-:W2:Y:S04]  /*55dc0*/  LDL.LU.64 R62, [R1+0x3b30] ;  /* 0x003b3000013e7983 */ /* 0x002ea80000300a00 */
[----:B------:R-:W-:Y:S04]  /*55dd0*/  STL.64 [R1+0xa90], R56 ;  /* 0x000a903801007387 */ /* 0x000fe80000100a00 */
[----:B------:R1:W-:Y:S01]  /*55de0*/  STL.64 [R1+0xa98], R58 ;  /* 0x000a983a01007387 */ /* 0x0003e20000100a00 */
[C---:B------:R-:W-:Y:S03]  /*55df0*/  HMMA.1688.F32.TF32 R96, R228.reuse, R176, R96 ;  /* 0x000000b0e460723c */ /* 0x040fe60000081060 */
[----:B-1----:R-:W2:Y:S04]  /*55e00*/  LDL.LU.64 R58, [R1+0x3b28] ;  /* 0x003b2800013a7983 */ /* 0x002ea80000300a00 */
[----:B------:R-:W-:Y:S04]  /*55e10*/  STL.64 [R1+0xa80], R236 ;  /* 0x000a80ec01007387 */ /* 0x000fe80000100a00 */
[----:B------:R-:W-:Y:S04]  /*55e20*/  STL.64 [R1+0xa88], R238 ;  /* 0x000a88ee01007387 */ /* 0x000fe80000100a00 */
[----:B------:R-:W-:Y:S04]  /*55e30*/  STL.64 [R1+0xa70], R148 ;  /* 0x000a709401007387 */ /* 0x000fe80000100a00 */
        /* <DEDUP_REMOVED lines=10> */
[----:B------:R-:W-:Y:S03]  /*55ee0*/  HMMA.1688.F32.TF32 R228, R228, R160, R80 ;  /* 0x000000a0e4e4723c */ /* 0x000fe60000081050 */
        /* <DEDUP_REMOVED lines=26> */
[----:B------:R1:W-:Y:S01]  /*56090*/  STL.64 [R1+0xc98], R86 ;  /* 0x000c985601007387 */ /* 0x0003e20000100a00 */
[C---:B------:R-:W-:Y:S08]  /*560a0*/  HMMA.1688.F32.TF32 R80, R224.reuse, R208, R244 ;  /* 0x000000d0e050723c */ /* 0x040ff000000810f4 */
[C---:B-1----:R-:W-:Y:S08]  /*560b0*/  HMMA.1688.F32.TF32 R84, R224.reuse, R212, R76 ;  /* 0x000000d4e054723c */ /* 0x042ff0000008104c */
[-C--:B------:R-:W-:Y:S01]  /*560c0*/  HMMA.1688.F32.TF32 R76, R224, R204.reuse, R248 ;  /* 0x000000cce04c723c */ /* 0x080fe200000810f8 */
[----:B------:R-:W-:Y:S11]  /*560d0*/  STL.64 [R1+0x37d0], R228 ;  /* 0x0037d0e401007387 */ /* 0x000ff60000100a00 */
[----:B------:R-:W-:Y:S03]  /*560e0*/  @!UPT UIADD3 URZ, URZ, URZ, URZ ;  /* 0x0000003f3f3ff290 */ /* 0x000fe6000fffe03f */
        /* <DEDUP_REMOVED lines=100> */
[C---:B------:R-:W-:Y:S11]  /*56730*/  HMMA.1688.F32.TF32 R232, R224.reuse, R196, R236 ;  /* 0x000000c4e0e8723c */ /* 0x040ff600000810ec */
[----:B------:R-:W-:Y:S04]  /*56740*/  @!UPT UIADD3 URZ, URZ, URZ, URZ ;  /* 0x0000003f3f3ff290 */ /* 0x000fe8000fffe03f */
[----:B------:R-:W-:Y:S04]  /*56750*/  STL.64 [R1+0xfb0], R228 ;  /* 0x000fb0e401007387 */ /* 0x000fe80000100a00 */
[----:B------:R4:W-:Y:S02]  /*56760*/  STL.64 [R1+0xfb8], R230 ;  /* 0x000fb8e601007387 */ /* 0x0009e40000100a00 */
[C---:B----4-:R-:W-:Y:S08]  /*56770*/  HMMA.1688.F32.TF32 R228, R224.reuse, R192, R148 ;  /* 0x000000c0e0e4723c */ /* 0x050ff00000081094 */
        /* <DEDUP_REMOVED lines=9> */
[----:B------:R-:W-:Y:S01]  /*56810*/  HMMA.1688.F32.TF32 R120, R224, R160, R116 ;  /* 0x000000a0e078723c */ /* 0x000fe20000081074 */
        /* <DEDUP_REMOVED lines=22> */
[----:B------:R-:W2:Y:S04]  /*56980*/  LDL.LU R88, [R1+0x1920] ;  /* 0x0019200001587983 */ /* 0x000ea80000300800 */
[----:B------:R-:W-:Y:S01]  /*56990*/  STL.64 [R1+0x1250], R112 ;  /* 0x0012507001007387 */ /* 0x000fe20000100a00 */
[C---:B-1----:R-:W-:Y:S03]  /*569a0*/  HMMA.1688.F32.TF32 R116, R220.reuse, R200, R108 ;  /* 0x000000c8dc74723c */ /* 0x042fe6000008106c */
[----:B------:R1:W-:Y:S04]  /*569b0*/  STL.64 [R1+0x1258], R114 ;  /* 0x0012587201007387 */ /* 0x0003e80000100a00 */
[----:B------:R3:W-:Y:S01]  /*569c0*/  STL.64 [R1+0x1240], R84 ;  /* 0x0012405401007387 */ /* 0x0007e20000100a00 */
[C---:B------:R-:W-:Y:S03]  /*569d0*/  HMMA.1688.F32.TF32 R108, R220.reuse, R192, R100 ;  /* 0x000000c0dc6c723c */ /* 0x040fe60000081064 */
[----:B------:R4:W-:Y:S04]  /*569e0*/  STL.64 [R1+0x1248], R86 ;  /* 0x0012485601007387 */ /* 0x0009e80000100a00 */
[----:B------:R-:W2:Y:S01]  /*569f0*/  LDL.LU R89, [R1+0x1924] ;  /* 0x0019240001597983 */ /* 0x000ea20000300800 */
[C---:B-1----:R-:W-:Y:S03]  /*56a00*/  HMMA.1688.F32.TF32 R112, R220.reuse, R196, R104 ;  /* 0x000000c4dc70723c */ /* 0x042fe60000081068 */
[----:B------:R-:W2:Y:S04]  /*56a10*/  LDL.LU R90, [R1+0x1928] ;  /* 0x00192800015a7983 */ /* 0x000ea80000300800 */
[----:B------:R-:W2:Y:S01]  /*56a20*/  LDL.LU R91, [R1+0x192c] ;  /* 0x00192c00015b7983 */ /* 0x000ea20000300800 */
[C---:B------:R-:W-:Y:S03]  /*56a30*/  HMMA.1688.F32.TF32 R104, R220.reuse, R188, R96 ;  /* 0x000000bcdc68723c */ /* 0x040fe60000081060 */
[----:B---3--:R-:W3:Y:S04]  /*56a40*/  LDL.LU R84, [R1+0x1910] ;  /* 0x0019100001547983 */ /* 0x008ee80000300800 */
[----:B------:R-:W3:Y:S01]  /*56a50*/  LDL.LU R85, [R1+0x1914] ;  /* 0x0019140001557983 */ /* 0x000ee20000300800 */
[C---:B------:R-:W-:Y:S03]  /*56a60*/  HMMA.1688.F32.TF32 R100, R220.reuse, R184, R92 ;  /* 0x000000b8dc64723c */ /* 0x040fe6000008105c */
[----:B----4-:R-:W3:Y:S04]  /*56a70*/  LDL.LU R86, [R1+0x1918] ;  /* 0x0019180001567983 */ /* 0x010ee80000300800 */
[----:B------:R-:W3:Y:S01]  /*56a80*/  LDL.LU R87, [R1+0x191c] ;  /* 0x00191c0001577983 */ /* 0x000ee20000300800 */
[C---:B------:R-:W-:Y:S08]  /*56a90*/  HMMA.1688.F32.TF32 R96, R220.reuse, R180, R80 ;  /* 0x000000b4dc60723c */ /* 0x040ff00000081050 */
[C---:B------:R-:W-:Y:S08]  /*56aa0*/  HMMA.1688.F32.TF32 R92, R220.reuse, R176, R76 ;  /* 0x000000b0dc5c723c */ /* 0x040ff0000008104c */
        /* <DEDUP_REMOVED lines=24> */
[----:B-1----:R-:W4:Y:S04]  /*56c30*/  LDL.LU R76, [R1+0x18e0] ;  /* 0x0018e000014c7983 */ /* 0x002f280000300800 */
        /* <DEDUP_REMOVED lines=15> */
[C---:B--2---:R-:W-:Y:S03]  /*56d30*/  HMMA.1688.F32.TF32 R96, R220.reuse, R164, R88 ;  /* 0x000000a4dc60723c */ /* 0x044fe60000081058 */
[----:B------:R-:W2:Y:S05]  /*56d40*/  LDL.LU R88, [R1+0x1860] ;  /* 0x0018600001587983 */ /* 0x000eaa0000300800 */
[----:B---3--:R-:W-:Y:S11]  /*56d50*/  HMMA.1688.F32.TF32 R84, R220, R160, R84 ;  /* 0x000000a0dc54723c */ /* 0x008ff60000081054 */
[----:B------:R-:W-:Y:S04]  /*56d60*/  @!UPT UIADD3 URZ, URZ, URZ, URZ ;  /* 0x0000003f3f3ff290 */ /* 0x000fe8000fffe03f */
[----:B------:R1:W-:Y:S04]  /*56d70*/  STL.64 [R1+0x1180], R96 ;  /* 0x0011806001007387 */ /* 0x0003e80000100a00 */
[----:B------:R3:W-:Y:S04]  /*56d80*/  STL.64 [R1+0x1188], R98 ;  /* 0x0011886201007387 */ /* 0x0007e80000100a00 */
[----:B------:R1:W-:Y:S04]  /*56d90*/  STL.64 [R1+0x1150], R84 ;  /* 0x0011505401007387 */ /* 0x0003e80000100a00 */
[----:B------:R1:W-:Y:S04]  /*56da0*/  STL.64 [R1+0x1158], R86 ;  /* 0x0011585601007387 */ /* 0x0003e80000100a00 */
        /* <DEDUP_REMOVED lines=23> */
[C---:B----4-:R-:W-:Y:S08]  /*56f20*/  HMMA.1688.F32.TF32 R112, R216.reuse, R208, R80 ;  /* 0x000000d0d870723c */ /* 0x050ff00000081050 */
[C---:B------:R-:W-:Y:S08]  /*56f30*/  HMMA.1688.F32.TF32 R80, R216.reuse, R200, R244 ;  /* 0x000000c8d850723c */ /* 0x040ff000000810f4 */
[C---:B------:R-:W-:Y:S08]  /*56f40*/  HMMA.1688.F32.TF32 R116, R216.reuse, R212, R92 ;  /* 0x000000d4d874723c */ /* 0x040ff0000008105c */
[C---:B------:R-:W-:Y:S08]  /*56f50*/  HMMA.1688.F32.TF32 R92, R216.reuse, R204, R76 ;  /* 0x000000ccd85c723c */ /* 0x040ff0000008104c */
[C---:B------:R-:W-:Y:S07]  /*56f60*/  HMMA.1688.F32.TF32 R76, R216.reuse, R196, R248 ;  /* 0x000000c4d84c723c */ /* 0x040fee00000810f8 */
        /* <DEDUP_REMOVED lines=32> */
[C---:B------:R-:W-:Y:S08]  /*57170*/  HMMA.1688.F32.TF32 R104, R216.reuse, R184, R100 ;  /* 0x000000b8d868723c */ /* 0x040ff00000081064 */
[C---:B------:R-:W-:Y:S08]  /*57180*/  HMMA.1688.F32.TF32 R100, R216.reuse, R180, R96 ;  /* 0x000000b4d864723c */ /* 0x040ff00000081060 */
[C---:B------:R-:W-:Y:S08]  /*57190*/  HMMA.1688.F32.TF32 R96, R216.reuse, R176, R88 ;  /* 0x000000b0d860723c */ /* 0x040ff00000081058 */
        /* <DEDUP_REMOVED lines=19> */
[----:B---3--:R-:W3:Y:S04]  /*572d0*/  LDL.LU R86, [R1+0x17e8] ;  /* 0x0017e80001567983 */ /* 0x008ee80000300800 */
[----:B------:R-:W3:Y:S01]  /*572e0*/  LDL.LU R87, [R1+0x17ec] ;  /* 0x0017ec0001577983 */ /* 0x000ee20000300800 */
[C---:B------:R-:W-:Y:S03]  /*572f0*/  HMMA.1688.F32.TF32 R96, R216.reuse, R168, R244 ;  /* 0x000000a8d860723c */ /* 0x040fe600000810f4 */
[----:B------:R-:W3:Y:S11]  /*57300*/  LDL.LU R244, [R1+0x17d0] ;  /* 0x0017d00001f47983 */ /* 0x000ef60000300800 */
[----:B------:R-:W-:Y:S09]  /*57310*/  @!UPT UIADD3 URZ, URZ, URZ, URZ ;  /* 0x0000003f3f3ff290 */ /* 0x000ff2000fffe03f */
[----:B------:R-:W-:Y:S04]  /*57320*/  STL.64 [R1+0x16e0], R96 ;  /* 0x0016e06001007387 */ /* 0x000fe80000100a00 */
[----:B------:R1:W-:Y:S04]  /*57330*/  STL.64 [R1+0x16e8], R98 ;  /* 0x0016e86201007387 */ /* 0x0003e80000100a00 */
[----:B------:R-:W3:Y:S04]  /*57340*/  LDL.LU R245, [R1+0x17d4] ;  /* 0x0017d40001f57983 */ /* 0x000ee80000300800 */
[----:B------:R-:W3:Y:S04]  /*57350*/  LDL.LU R246, [R1+0x17d8] ;  /* 0x0017d80001f67983 */ /* 0x000ee80000300800 */
[----:B------:R-:W3:Y:S01]  /*57360*/  LDL.LU R247, [R1+0x17dc] ;  /* 0x0017dc0001f77983 */ /* 0x000ee20000300800 */
[C---:B-1----:R-:W-:Y:S03]  /*57370*/  HMMA.1688.F32.TF32 R96, R216.reuse, R164, R248 ;  /* 0x000000a4d860723c */ /* 0x042fe600000810f8 */
[----:B------:R-:W3:Y:S11]  /*57380*/  LDL.LU R248, [R1+0x17c0] ;  /* 0x0017c00001f87983 */ /* 0x000ef60000300800 */
[----:B------:R-:W-:Y:S09]  /*57390*/  @!UPT UIADD3 URZ, URZ, URZ, URZ ;  /* 0x0000003f3f3ff290 */ /* 0x000ff2000fffe03f */
[----:B------:R-:W-:Y:S04]  /*573a0*/  STL.64 [R1+0x1700], R96 ;  /* 0x0017006001007387 */ /* 0x000fe80000100a00 */
[----:B------:R-:W-:Y:S04]  /*573b0*/  STL.64 [R1+0x1708], R98 ;  /* 0x0017086201007387 */ /* 0x000fe80000100a00 */
[----:B------:R-:W3:Y:S04]  /*573c0*/  LDL.LU R249, [R1+0x17c4] ;  /* 0x0017c40001f97983 */ /* 0x000ee80000300800 */
[----:B------:R-:W3:Y:S04]  /*573d0*/  LDL.LU R250, [R1+0x17c8] ;  /* 0x0017c80001fa7983 */ /* 0x000ee80000300800 */
[----:B------:R-:W3:Y:S01]  /*573e0*/  LDL.LU R251, [R1+0x17cc] ;  /* 0x0017cc0001fb7983 */ /* 0x000ee20000300800 */
[----:B----4-:R-:W-:Y:S01]  /*573f0*/  HMMA.1688.F32.TF32 R92, R216, R160, R92 ;  /* 0x000000a0d85c723c */ /* 0x010fe2000008105c */
[----:B------:R-:W-:-:S02]  /*57400*/  IMAD.MOV.U32 R18, RZ, RZ, R41 ;  /* 0x000000ffff127224 */ /* 0x000fc400078e0029 */
[----:B------:R-:W-:Y:S01]  /*57410*/  IMAD.MOV.U32 R19, RZ, RZ, R40 ;  /* 0x000000ffff137224 */ /* 0x000fe200078e0028 */
[----:B------:R-:W-:Y:S04]  /*57420*/  LDS R216, [R3+0xc000] ;  /* 0x00c0000003d87984 */ /* 0x000fe80000000800 */
[C---:B------:R-:W-:Y:S01]  /*57430*/  HMMA.1688.F32.TF32 R80, R152.reuse, R212, R80 ;  /* 0x000000d49850723c */ /* 0x040fe20000081050 */
[----:B------:R-:W-:Y:S04]  /*57440*/  LDS R218, [R3+0xe000] ;  /* 0x00e0000003da7984 */ /* 0x000fe80000000800 */
[----:B------:R-:W-:Y:S03]  /*57450*/  LDS R217, [R240+0xc000] ;  /* 0x00c00000f0d97984 */ /* 0x000fe60000000800 */
[----:B------:R-:W-:Y:S01]  /*57460*/  HMMA.1688.F32.TF32 R76, R152, R208, R76 ;  /* 0x000000d0984c723c */ /* 0x000fe2000008104c */
[----:B------:R-:W1:Y:S06]  /*57470*/  LDS R219, [R240+0xe000] ;  /* 0x00e00000f0db7984 */ /* 0x000e6c0000000800 */
[----:B------:R-:W-:Y:S04]  /*57480*/  STL.64 [R1+0x16f0], R92 ;  /* 0x0016f05c01007387 */ /* 0x000fe80000100a00 */
[----:B------:R-:W-:Y:S04]  /*57490*/  STL.64 [R1+0x16f8], R94 ;  /* 0x0016f85e01007387 */ /* 0x000fe80000100a00 */
[----:B------:R4:W-:Y:S04]  /*574a0*/  STL.64 [R1+0x1ab0], R80 ;  /* 0x001ab05001007387 */ /* 0x0009e80000100a00 */
[----:B------:R4:W-:Y:S04]  /*574b0*/  STL.64 [R1+0x1ab8], R82 ;  /* 0x001ab85201007387 */ /* 0x0009e80000100a00 */
[----:B------:R1:W-:Y:S04]  /*574c0*/  STL.64 [R1+0x1aa0], R76 ;  /* 0x001aa04c01007387 */ /* 0x0003e80000100a00 */
[----:B----4-:R-:W4:Y:S04]  /*574d0*/  LDL.LU R80, [R1+0x17b0] ;  /* 0x0017b00001507983 */ /* 0x010f280000300800 */
[----:B------:R-:W4:Y:S04]  /*574e0*/  LDL.LU R81, [R1+0x17b4] ;  /* 0x0017b40001517983 */ /* 0x000f280000300800 */
[----:B------:R-:W4:Y:S04]  /*574f0*/  LDL.LU R82, [R1+0x17b8] ;  /* 0x0017b80001527983 */ /* 0x000f280000300800 */
[----:B------:R-:W4:Y:S01]  /*57500*/  LDL.LU R83, [R1+0x17bc] ;  /* 0x0017bc0001537983 */ /* 0x000f220000300800 */
[----:B------:R-:W-:-:S03]  /*57510*/  IMAD.MOV.U32 R44, RZ, RZ, R78 ;  /* 0x000000ffff2c7224 */ /* 0x000fc600078e004e */
[----:B-1----:R-:W4:Y:S01]  /*57520*/  LDL.LU R76, [R1+0x17a0] ;  /* 0x0017a000014c7983 */ /* 0x002f220000300800 */
[----:B------:R-:W-:-:S03]  /*57530*/  IMAD.MOV.U32 R45, RZ, RZ, R79 ;  /* 0x000000ffff2d7224 */ /* 0x000fc600078e004f */
[----:B------:R-:W4:Y:S04]  /*57540*/  LDL.LU R77, [R1+0x17a4] ;  /* 0x0017a400014d7983 */ /* 0x000f280000300800 */
[----:B------:R-:W4:Y:S04]  /*57550*/  LDL.LU R78, [R1+0x17a8] ;  /* 0x0017a800014e7983 */ /* 0x000f280000300800 */
[----:B------:R-:W4:Y:S04]  /*57560*/  LDL.LU R79, [R1+0x17ac] ;  /* 0x0017ac00014f7983 */ /* 0x000f280000300800 */
[----:B------:R1:W-:Y:S04]  /*57570*/  STL [R1+0x374c], R45 ;  /* 0x00374c2d01007387 */ /* 0x0003e80000100800 */
[----:B------:R1:W-:Y:S01]  /*57580*/  STL [R1+0x3748], R44 ;  /* 0x0037482c01007387 */ /* 0x0003e20000100800 */
[C---:B--2---:R-:W-:Y:S08]  /*57590*/  HMMA.1688.F32.TF32 R88, R152.reuse, R204, R88 ;  /* 0x000000cc9858723c */ /* 0x044ff00000081058 */
[----:B---3--:R-:W-:Y:S11]  /*575a0*/  HMMA.1688.F32.TF32 R84, R152, R200, R84 ;  /* 0x000000c89854723c */ /* 0x008ff60000081054 */
[----:B------:R-:W-:Y:S04]  /*575b0*/  @!UPT UIADD3 URZ, URZ, URZ, URZ ;  /* 0x0000003f3f3ff290 */ /* 0x000fe8000fffe03f */
[----:B------:R-:W-:Y:S04]  /*575c0*/  STL.64 [R1+0x1a90], R88 ;  /* 0x001a905801007387 */ /* 0x000fe80000100a00 */
[----:B------:R-:W-:Y:S04]  /*575d0*/  STL.64 [R1+0x1a98], R90 ;  /* 0x001a985a01007387 */ /* 0x000fe80000100a00 */
[----:B------:R2:W-:Y:S01]  /*575e0*/  STL.64 [R1+0x1980], R84 ;  /* 0x0019805401007387 */ /* 0x0005e20000100a00 */
[----:B-1----:R-:W-:Y:S02]  /*575f0*/  IMAD.MOV.U32 R45, RZ, RZ, R86 ;  /* 0x000000ffff2d7224 */ /* 0x002fe400078e0056 */
[----:B------:R-:W-:-:S05]  /*57600*/  IMAD.MOV.U32 R44, RZ, RZ, R87 ;  /* 0x000000ffff2c7224 */ /* 0x000fca00078e0057 */
[----:B------:R-:W-:Y:S04]  /*57610*/  STL [R1+0x3754], R44 ;  /* 0x0037542c01007387 */ /* 0x000fe80000100800 */
[----:B------:R-:W-:Y:S01]  /*57620*/  STL [R1+0x3750], R45 ;  /* 0x0037502d01007387 */ /* 0x000fe20000100800 */
[C---:B--2---:R-:W-:Y:S03]  /*57630*/  HMMA.1688.F32.TF32 R84, R152.reuse, R196, R244 ;  /* 0x000000c49854723c */ /* 0x044fe600000810f4 */
[----:B------:R-:W2:Y:S11]  /*57640*/  LDL.LU R244, [R1+0x1790] ;  /* 0x0017900001f47983 */ /* 0x000eb60000300800 */
[----:B------:R-:W-:Y:S09]  /*57650*/  @!UPT UIADD3 URZ, URZ, URZ, URZ ;  /* 0x0000003f3f3ff290 */ /* 0x000ff2000fffe03f */
[----:B------:R-:W-:Y:S04]  /*57660*/  STL.64 [R1+0x1960], R84 ;  /* 0x0019605401007387 */ /* 0x000fe80000100a00 */
[----:B------:R1:W-:Y:S04]  /*57670*/  STL.64 [R1+0x1968], R86 ;  /* 0x0019685601007387 */ /* 0x0003e80000100a00 */
[----:B------:R-:W2:Y:S04]  /*57680*/  LDL.LU R245, [R1+0x1794] ;  /* 0x0017940001f57983 */ /* 0x000ea80000300800 */
[----:B------:R-:W2:Y:S04]  /*57690*/  LDL.LU R246, [R1+0x1798] ;  /* 0x0017980001f67983 */ /* 0x000ea80000300800 */
[----:B------:R-:W2:Y:S01]  /*576a0*/  LDL.LU R247, [R1+0x179c] ;  /* 0x00179c0001f77983 */ /* 0x000ea20000300800 */
[----:B-1----:R-:W-:Y:S03]  /*576b0*/  HMMA.1688.F32.TF32 R84, R152, R192, R248 ;  /* 0x000000c09854723c */ /* 0x002fe600000810f8 */
[----:B------:R-:W3:Y:S04]  /*576c0*/  LDL.LU R248, [R1+0x1780] ;  /* 0x0017800001f87983 */ /* 0x000ee80000300800 */
[----:B------:R-:W3:Y:S04]  /*576d0*/  LDL.LU R249, [R1+0x1784] ;  /* 0x0017840001f97983 */ /* 0x000ee80000300800 */
[----:B------:R-:W3:Y:S04]  /*576e0*/  LDL.LU R250, [R1+0x1788] ;  /* 0x0017880001fa7983 */ /* 0x000ee80000300800 */
[----:B------:R-:W3:Y:S09]  /*576f0*/  LDL.LU R251, [R1+0x178c] ;  /* 0x00178c0001fb7983 */ /* 0x000ef20000300800 */
[----:B------:R-:W-:-:S02]  /*57700*/  IMAD.MOV.U32 R65, RZ, RZ, R87 ;  /* 0x000000ffff417224 */ /* 0x000fc400078e0057 */
[----:B------:R-:W-:Y:S01]  /*57710*/  IMAD.MOV.U32 R64, RZ, RZ, R86 ;  /* 0x000000ffff407224 */ /* 0x000fe200078e0056 */
[----:B------:R-:W-:Y:S01]  /*57720*/  MOV R48, R84 ;  /* 0x0000005400307202 */ /* 0x000fe20000000f00 */
[----:B------:R-:W-:Y:S01]  /*57730*/  IMAD.MOV.U32 R60, RZ, RZ, R85 ;  /* 0x000000ffff3c7224 */ /* 0x000fe200078e0055 */
[----:B------:R1:W-:Y:S01]  /*57740*/  STL [R1+0x3764], R65 ;  /* 0x0037644101007387 */ /* 0x0003e20000100800 */
[C---:B----4-:R-:W-:Y:S08]  /*57750*/  HMMA.1688.F32.TF32 R80, R152.reuse, R188, R80 ;  /* 0x000000bc9850723c */ /* 0x050ff00000081050 */
[----:B------:R-:W-:Y:S01]  /*57760*/  HMMA.1688.F32.TF32 R76, R152, R184, R76 ;  /* 0x000000b8984c723c */ /* 0x000fe2000008104c */
[----:B------:R4:W-:Y:S04]  /*57770*/  STL [R1+0x3760], R64 ;  /* 0x0037604001007387 */ /* 0x0009e80000100800 */
[----:B------:R1:W-:Y:S11]  /*57780*/  STL [R1+0x375c], R60 ;  /* 0x00375c3c01007387 */ /* 0x0003f60000100800 */
[----:B------:R-:W-:-:S02]  /*57790*/  IMAD.MOV.U32 R45, RZ, RZ, R83 ;  /* 0x000000ffff2d7224 */ /* 0x000fc400078e0053 */
[----:B------:R-:W-:Y:S01]  /*577a0*/  IMAD.MOV.U32 R44, RZ, RZ, R82 ;  /* 0x000000ffff2c7224 */ /* 0x000fe200078e0052 */
[----:B------:R1:W-:Y:S04]  /*577b0*/  STL [R1+0x3758], R48 ;  /* 0x0037583001007387 */ /* 0x0003e80000100800 */
[----:B------:R2:W-:Y:S04]  /*577c0*/  STL.64 [R1+0x1720], R80 ;  /* 0x0017205001007387 */ /* 0x0005e80000100a00 */
[----:B------:R2:W-:Y:S04]  /*577d0*/  STL [R1+0x376c], R45 ;  /* 0x00376c2d01007387 */ /* 0x0005e80000100800 */
[----:B------:R2:W-:Y:S01]  /*577e0*/  STL [R1+0x3768], R44 ;  /* 0x0037682c01007387 */ /* 0x0005e20000100800 */
[----:B-1----:R-:W-:-:S02]  /*577f0*/  IMAD.MOV.U32 R65, RZ, RZ, R76 ;  /* 0x000000ffff417224 */ /* 0x002fc400078e004c */
[----:B----4-:R-:W-:Y:S01]  /*57800*/  IMAD.MOV.U32 R64, RZ, RZ, R77 ;  /* 0x000000ffff407224 */ /* 0x010fe200078e004d */
[----:B------:R-:W4:Y:S01]  /*57810*/  LDL.LU R76, [R1+0x1770] ;  /* 0x00177000014c7983 */ /* 0x000f220000300800 */
[----:B------:R-:W-:Y:S02]  /*57820*/  IMAD.MOV.U32 R60, RZ, RZ, R78 ;  /* 0x000000ffff3c7224 */ /* 0x000fe400078e004e */
[----:B------:R-:W-:Y:S01]  /*57830*/  IMAD.MOV.U32 R48, RZ, RZ, R79 ;  /* 0x000000ffff307224 */ /* 0x000fe200078e004f */
[----:B------:R-:W4:Y:S04]  /*57840*/  LDL.LU R77, [R1+0x1774] ;  /* 0x00177400014d7983 */ /* 0x000f280000300800 */
[----:B------:R-:W4:Y:S04]  /*57850*/  LDL.LU R78, [R1+0x1778] ;  /* 0x00177800014e7983 */ /* 0x000f280000300800 */
[----:B------:R-:W4:Y:S04]  /*57860*/  LDL.LU R79, [R1+0x177c] ;  /* 0x00177c00014f7983 */ /* 0x000f280000300800 */
[----:B------:R-:W-:Y:S04]  /*57870*/  STL [R1+0x377c], R48 ;  /* 0x00377c3001007387 */ /* 0x000fe80000100800 */
[----:B------:R-:W-:Y:S04]  /*57880*/  STL [R1+0x3778], R60 ;  /* 0x0037783c01007387 */ /* 0x000fe80000100800 */
[----:B------:R-:W-:Y:S04]  /*57890*/  STL [R1+0x3774], R65 ;  /* 0x0037744101007387 */ /* 0x000fe80000100800 */
[----:B------:R-:W-:Y:S01]  /*578a0*/  STL [R1+0x3770], R64 ;  /* 0x0037704001007387 */ /* 0x000fe20000100800 */
[----:B--2---:R-:W-:Y:S11]  /*578b0*/  HMMA.1688.F32.TF32 R80, R152, R180, R244 ;  /* 0x000000b49850723c */ /* 0x004ff600000810f4 */
[----:B------:R-:W-:Y:S11]  /*578c0*/  @!UPT UIADD3 URZ, URZ, URZ, URZ ;  /* 0x0000003f3f3ff290 */ /* 0x000ff6000fffe03f */
[----:B------:R-:W-:Y:S01]  /*578d0*/  @!UPT UIADD3 URZ, URZ, URZ, URZ ;  /* 0x0000003f3f3ff290 */ /* 0x000fe2000fffe03f */
[----:B------:R3:W-:Y:S04]  /*578e0*/  STL.64 [R1+0x1940], R80 ;  /* 0x0019405001007387 */ /* 0x0007e80000100a00 */
[----:B------:R-:W2:Y:S04]  /*578f0*/  LDL.LU R244, [R1+0x1760] ;  /* 0x0017600001f47983 */ /* 0x000ea80000300800 */
[----:B------:R-:W2:Y:S04]  /*57900*/  LDL.LU R245, [R1+0x1764] ;  /* 0x0017640001f57983 */ /* 0x000ea80000300800 */
[----:B------:R-:W2:Y:S04]  /*57910*/  LDL.LU R246, [R1+0x1768] ;  /* 0x0017680001f67983 */ /* 0x000ea80000300800 */
[----:B------:R-:W2:Y:S01]  /*57920*/  LDL.LU R247, [R1+0x176c] ;  /* 0x00176c0001f77983 */ /* 0x000ea20000300800 */
[----:B------:R-:W-:-:S02]  /*57930*/  IMAD.MOV.U32 R45, RZ, RZ, R82 ;  /* 0x000000ffff2d7224 */ /* 0x000fc400078e0052 */
[----:B------:R-:W-:Y:S02]  /*57940*/  IMAD.MOV.U32 R44, RZ, RZ, R83 ;  /* 0x000000ffff2c7224 */ /* 0x000fe400078e0053 */
[----:B---3--:R-:W-:Y:S03]  /*57950*/  HMMA.1688.F32.TF32 R80, R152, R176, R248 ;  /* 0x000000b09850723c */ /* 0x008fe600000810f8 */
[----:B------:R-:W-:Y:S04]  /*57960*/  STL [R1+0x3784], R44 ;  /* 0x0037842c01007387 */ /* 0x000fe80000100800 */
[----:B------:R-:W-:Y:S04]  /*57970*/  STL [R1+0x3780], R45 ;  /* 0x0037802d01007387 */ /* 0x000fe80000100800 */
[----:B------:R-:W3:Y:S04]  /*57980*/  LDL.LU R84, [R1+0x1730] ;  /* 0x0017300001547983 */ /* 0x000ee80000300800 */
[----:B------:R-:W3:Y:S04]  /*57990*/  LDL.LU R85, [R1+0x1734] ;  /* 0x0017340001557983 */ /* 0x000ee80000300800 */
[----:B------:R-:W3:Y:S04]  /*579a0*/  LDL.LU R86, [R1+0x1738] ;  /* 0x0017380001567983 */ /* 0x000ee80000300800 */
[----:B------:R-:W3:Y:S01]  /*579b0*/  LDL.LU R87, [R1+0x173c] ;  /* 0x00173c0001577983 */ /* 0x000ee20000300800 */
[----:B------:R-:W-:Y:S01]  /*579c0*/  IMAD.MOV.U32 R61, RZ, RZ, R80 ;  /* 0x000000ffff3d7224 */ /* 0x000fe200078e0050 */
[----:B------:R-:W-:Y:S01]  /*579d0*/  MOV R73, R82 ;  /* 0x0000005200497202 */ /* 0x000fe20000000f00 */
[----:B------:R-:W-:Y:S01]  /*579e0*/  IMAD.MOV.U32 R49, RZ, RZ, R81 ;  /* 0x000000ffff317224 */ /* 0x000fe200078e0051 */
[----:B------:R-:W3:Y:S01]  /*579f0*/  LDL.LU R80, [R1+0x1690] ;  /* 0x0016900001507983 */ /* 0x000ee20000300800 */
[----:B------:R-:W-:-:S03]  /*57a00*/  IMAD.MOV.U32 R72, RZ, RZ, R83 ;  /* 0x000000ffff487224 */ /* 0x000fc600078e0053 */
[----:B------:R-:W3:Y:S04]  /*57a10*/  LDL.LU R81, [R1+0x1694] ;  /* 0x0016940001517983 */ /* 0x000ee80000300800 */
[----:B------:R-:W3:Y:S04]  /*57a20*/  LDL.LU R82, [R1+0x1698] ;  /* 0x0016980001527983 */ /* 0x000ee80000300800 */
[----:B------:R-:W3:Y:S04]  /*57a30*/  LDL.LU R83, [R1+0x169c] ;  /* 0x00169c0001537983 */ /* 0x000ee80000300800 */
[----:B------:R-:W3:Y:S04]  /*57a40*/  LDL.LU R248, [R1+0x1680] ;  /* 0x0016800001f87983 */ /* 0x000ee80000300800 */
[----:B------:R-:W3:Y:S04]  /*57a50*/  LDL.LU R249, [R1+0x1684] ;  /* 0x0016840001f97983 */ /* 0x000ee80000300800 */
[----:B------:R-:W3:Y:S04]  /*57a60*/  LDL.LU R250, [R1+0x1688] ;  /* 0x0016880001fa7983 */ /* 0x000ee80000300800 */
[----:B------:R-:W3:Y:S01]  /*57a70*/  LDL.LU R251, [R1+0x168c] ;  /* 0x00168c0001fb7983 */ /* 0x000ee20000300800 */
[----:B----4-:R-:W-:Y:S03]  /*57a80*/  HMMA.1688.F32.TF32 R76, R152, R172, R76 ;  /* 0x000000ac984c723c */ /* 0x010fe6000008104c */
[----:B------:R-:W-:Y:S04]  /*57a90*/  STL [R1+0x3794], R72 ;  /* 0x0037944801007387 */ /* 0x000fe80000100800 */
[----:B------:R-:W-:Y:S04]  /*57aa0*/  STL [R1+0x3790], R73 ;  /* 0x0037904901007387 */ /* 0x000fe80000100800 */
[----:B------:R1:W-:Y:S04]  /*57ab0*/  STL [R1+0x378c], R49 ;  /* 0x00378c3101007387 */ /* 0x0003e80000100800 */
[----:B------:R4:W-:Y:S09]  /*57ac0*/  STL [R1+0x3788], R61 ;  /* 0x0037883d01007387 */ /* 0x0009f20000100800 */
[----:B------:R-:W-:-:S02]  /*57ad0*/  IMAD.MOV.U32 R48, RZ, RZ, R76 ;  /* 0x000000ffff307224 */ /* 0x000fc400078e004c */
[----:B------:R-:W-:Y:S01]  /*57ae0*/  IMAD.MOV.U32 R60, RZ, RZ, R77 ;  /* 0x000000ffff3c7224 */ /* 0x000fe200078e004d */
[----:B------:R-:W4:Y:S01]  /*57af0*/  LDL.LU R76, [R1+0x1620] ;  /* 0x00162000014c7983 */ /* 0x000f220000300800 */
[----:B------:R-:W-:Y:S02]  /*57b00*/  IMAD.MOV.U32 R65, RZ, RZ, R78 ;  /* 0x000000ffff417224 */ /* 0x000fe400078e004e */
[----:B------:R-:W-:Y:S01]  /*57b10*/  IMAD.MOV.U32 R64, RZ, RZ, R79 ;  /* 0x000000ffff407224 */ /* 0x000fe200078e004f */
[----:B------:R-:W4:Y:S04]  /*57b20*/  LDL.LU R77, [R1+0x1624] ;  /* 0x00162400014d7983 */ /* 0x000f280000300800 */
[----:B------:R-:W4:Y:S04]  /*57b30*/  LDL.LU R78, [R1+0x1628] ;  /* 0x00162800014e7983 */ /* 0x000f280000300800 */
[----:B------:R-:W4:Y:S04]  /*57b40*/  LDL.LU R79, [R1+0x162c] ;  /* 0x00162c00014f7983 */ /* 0x000f280000300800 */
[----:B------:R1:W-:Y:S04]  /*57b50*/  STL [R1+0x379c], R60 ;  /* 0x00379c3c01007387 */ /* 0x0003e80000100800 */
[----:B------:R1:W-:Y:S01]  /*57b60*/  STL [R1+0x3798], R48 ;  /* 0x0037983001007387 */ /* 0x0003e20000100800 */
[C---:B--2---:R-:W-:Y:S03]  /*57b70*/  HMMA.1688.F32.TF32 R88, R152.reuse, R168, R244 ;  /* 0x000000a89858723c */ /* 0x044fe600000810f4 */
[----:B------:R-:W2:Y:S04]  /*57b80*/  LDL.LU R244, [R1+0x1600] ;  /* 0x0016000001f47983 */ /* 0x000ea80000300800 */
[----:B------:R-:W2:Y:S04]  /*57b90*/  LDL.LU R245, [R1+0x1604] ;  /* 0x0016040001f57983 */ /* 0x000ea80000300800 */
[----:B------:R-:W2:Y:S04]  /*57ba0*/  LDL.LU R246, [R1+0x1608] ;  /* 0x0016080001f67983 */ /* 0x000ea80000300800 */
[----:B------:R-:W2:Y:S01]  /*57bb0*/  LDL.LU R247, [R1+0x160c] ;  /* 0x00160c0001f77983 */ /* 0x000ea20000300800 */
[----:B---3--:R-:W-:Y:S11]  /*57bc0*/  HMMA.1688.F32.TF32 R80, R152, R160, R80 ;  /* 0x000000a09850723c */ /* 0x008ff60000081050 */
[----:B------:R-:W-:Y:S11]  /*57bd0*/  @!UPT UIADD3 URZ, URZ, URZ, URZ ;  /* 0x0000003f3f3ff290 */ /* 0x000ff6000fffe03f */
[----:B------:R-:W-:Y:S02]  /*57be0*/  @!UPT UIADD3 URZ, URZ, URZ, URZ ;  /* 0x0000003f3f3ff290 */ /* 0x000fe4000fffe03f */
[----:B------:R-:W-:Y:S01]  /*57bf0*/  MOV R57, R80 ;  /* 0x0000005000397202 */ /* 0x000fe20000000f00 */
[----:B------:R-:W-:Y:S02]  /*57c00*/  IMAD.MOV.U32 R56, RZ, RZ, R81 ;  /* 0x000000ffff387224 */ /* 0x000fe400078e0051 */
[----:B------:R-:W-:Y:S02]  /*57c10*/  IMAD.MOV.U32 R53, RZ, RZ, R82 ;  /* 0x000000ffff357224 */ /* 0x000fe400078e0052 */
[----:B------:R-:W-:Y:S02]  /*57c20*/  IMAD.MOV.U32 R52, RZ, RZ, R83 ;  /* 0x000000ffff347224 */ /* 0x000fe400078e0053 */
[----:B------:R-:W-:Y:S01]  /*57c30*/  HMMA.1688.F32.TF32 R80, R156, R212, R248 ;  /* 0x000000d49c50723c */ /* 0x000fe200000810f8 */
[----:B------:R-:W3:Y:S04]  /*57c40*/  LDL.LU R248, [R1+0x15e0] ;  /* 0x0015e00001f87983 */ /* 0x000ee80000300800 */
[----:B------:R-:W3:Y:S04]  /*57c50*/  LDL.LU R249, [R1+0x15e4] ;  /* 0x0015e40001f97983 */ /* 0x000ee80000300800 */
[----:B------:R-:W3:Y:S04]  /*57c60*/  LDL.LU R250, [R1+0x15e8] ;  /* 0x0015e80001fa7983 */ /* 0x000ee80000300800 */
[----:B------:R-:W3:Y:S01]  /*57c70*/  LDL.LU R251, [R1+0x15ec] ;  /* 0x0015ec0001fb7983 */ /* 0x000ee20000300800 */
[----:B------:R-:W-:Y:S08]  /*57c80*/  HMMA.1688.F32.TF32 R84, R152, R164, R84 ;  /* 0x000000a49854723c */ /* 0x000ff00000081054 */
[----:B----4-:R-:W-:Y:S02]  /*57c90*/  HMMA.1688.F32.TF32 R76, R156, R208, R76 ;  /* 0x000000d09c4c723c */ /* 0x010fe4000008104c */
[----:B------:R-:W-:-:S02]  /*57ca0*/  IMAD.MOV.U32 R212, RZ, RZ, R83 ;  /* 0x000000ffffd47224 */ /* 0x000fc400078e0053 */
[----:B------:R-:W-:Y:S02]  /*57cb0*/  IMAD.MOV.U32 R171, RZ, RZ, R7 ;  /* 0x000000ffffab7224 */ /* 0x000fe400078e0007 */
[----:B------:R-:W-:Y:S02]  /*57cc0*/  IMAD.MOV.U32 R170, RZ, RZ, R6 ;  /* 0x000000ffffaa7224 */ /* 0x000fe400078e0006 */
[----:B------:R-:W-:Y:S02]  /*57cd0*/  IMAD.MOV.U32 R213, RZ, RZ, R82 ;  /* 0x000000ffffd57224 */ /* 0x000fe400078e0052 */
[----:B------:R-:W-:Y:S02]  /*57ce0*/  IMAD.MOV.U32 R241, RZ, RZ, R81 ;  /* 0x000000fffff17224 */ /* 0x000fe400078e0051 */
[----:B------:R-:W-:Y:S01]  /*57cf0*/  IMAD.MOV.U32 R68, RZ, RZ, R80 ;  /* 0x000000ffff447224 */ /* 0x000fe200078e0050 */
[----:B------:R4:W-:Y:S04]  /*57d00*/  STL [R1+0x36a4], R212 ;  /* 0x0036a4d401007387 */ /* 0x0009e80000100800 */
[----:B------:R2:W-:Y:S01]  /*57d10*/  STL [R1+0x36a0], R213 ;  /* 0x0036a0d501007387 */ /* 0x0005e20000100800 */
[----:B-1----:R-:W-:-:S02]  /*57d20*/  IMAD.MOV.U32 R49, RZ, RZ, R88 ;  /* 0x000000ffff317224 */ /* 0x002fc400078e0058 */
[----:B------:R-:W-:Y:S02]  /*57d30*/  IMAD.MOV.U32 R61, RZ, RZ, R89 ;  /* 0x000000ffff3d7224 */ /* 0x000fe400078e0059 */
[----:B------:R-:W-:Y:S02]  /*57d40*/  IMAD.MOV.U32 R166, RZ, RZ, R4 ;  /* 0x000000ffffa67224 */ /* 0x000fe400078e0004 */
[----:B------:R-:W-:Y:S02]  /*57d50*/  IMAD.MOV.U32 R167, RZ, RZ, R5 ;  /* 0x000000ffffa77224 */ /* 0x000fe400078e0005 */
[----:B------:R-:W-:Y:S01]  /*57d60*/  IMAD.MOV.U32 R112, RZ, RZ, R198 ;  /* 0x000000ffff707224 */ /* 0x000fe200078e00c6 */
[----:B------:R-:W-:Y:S01]  /*57d70*/  MOV R114, R202 ;  /* 0x000000ca00727202 */ /* 0x000fe20000000f00 */
        /* <DEDUP_REMOVED lines=8> */
[----:B------:R-:W-:Y:S02]  /*57e00*/  IMAD.MOV.U32 R121, RZ, RZ, R215 ;  /* 0x000000ffff797224 */ /* 0x000fe400078e00d7 */
[----:B------:R-:W-:Y:S02]  /*57e10*/  IMAD.MOV.U32 R122, RZ, RZ, R15 ;  /* 0x000000ffff7a7224 */ /* 0x000fe400078e000f */
[----:B------:R-:W-:Y:S02]  /*57e20*/  IMAD.MOV.U32 R123, RZ, RZ, R14 ;  /* 0x000000ffff7b7224 */ /* 0x000fe400078e000e */
[----:B------:R-:W-:Y:S01]  /*57e30*/  IMAD.MOV.U32 R126, RZ, RZ, R22 ;  /* 0x000000ffff7e7224 */ /* 0x000fe200078e0016 */
[----:B------:R-:W-:Y:S01]  /*57e40*/  MOV R108, R26 ;  /* 0x0000001a006c7202 */ /* 0x000fe20000000f00 */
[----:B------:R-:W-:Y:S01]  /*57e50*/  IMAD.MOV.U32 R69, RZ, RZ, R77 ;  /* 0x000000ffff457224 */ /* 0x000fe200078e004d */
[----:B------:R-:W-:Y:S01]  /*57e60*/  LDS R152, [R3+0xc080] ;  /* 0x00c0800003987984 */ /* 0x000fe20000000800 */
[----:B------:R-:W-:-:S02]  /*57e70*/  IMAD.MOV.U32 R209, RZ, RZ, R78 ;  /* 0x000000ffffd17224 */ /* 0x000fc400078e004e */
[----:B------:R-:W-:Y:S01]  /*57e80*/  IMAD.MOV.U32 R208, RZ, RZ, R79 ;  /* 0x000000ffffd07224 */ /* 0x000fe200078e004f */
[----:B------:R1:W-:Y:S04]  /*57e90*/  STL [R1+0x369c], R241 ;  /* 0x00369cf101007387 */ /* 0x0003e80000100800 */
[----:B------:R1:W-:Y:S04]  /*57ea0*/  STL [R1+0x3698], R68 ;  /* 0x0036984401007387 */ /* 0x0003e80000100800 */
[----:B------:R-:W4:Y:S04]  /*57eb0*/  LDL.LU R92, [R1+0x15a0] ;  /* 0x0015a000015c7983 */ /* 0x000f280000300800 */
[----:B------:R-:W4:Y:S01]  /*57ec0*/  LDL.LU R93, [R1+0x15a4] ;  /* 0x0015a400015d7983 */ /* 0x000f220000300800 */
[----:B------:R-:W-:-:S03]  /*57ed0*/  IMAD.MOV.U32 R44, RZ, RZ, R90 ;  /* 0x000000ffff2c7224 */ /* 0x000fc600078e005a */
        /* <DEDUP_REMOVED lines=25> */
[----:B------:R-:W1:Y:S01]  /*58070*/  LDS R155, [R240+0xe080] ;  /* 0x00e08000f09b7984 */ /* 0x000e620000000800 */
[----:B--2---:R-:W-:Y:S11]  /*58080*/  HMMA.1688.F32.TF32 R76, R156, R204, R244 ;  /* 0x000000cc9c4c723c */ /* 0x004ff600000810f4 */
[----:B------:R-:W-:Y:S11]  /*58090*/  @!UPT UIADD3 URZ, URZ, URZ, URZ ;  /* 0x0000003f3f3ff290 */ /* 0x000ff6000fffe03f */
[----:B------:R-:W-:Y:S02]  /*580a0*/  @!UPT UIADD3 URZ, URZ, URZ, URZ ;  /* 0x0000003f3f3ff290 */ /* 0x000fe4000fffe03f */
[----:B------:R-:W-:Y:S01]  /*580b0*/  IMAD.MOV.U32 R252, RZ, RZ, R76 ;  /* 0x000000fffffc7224 */ /* 0x000fe200078e004c */
[----:B------:R-:W-:Y:S01]  /*580c0*/  MOV R205, R78 ;  /* 0x0000004e00cd7202 */ /* 0x000fe20000000f00 */
[----:B------:R-:W-:Y:S01]  /*580d0*/  IMAD.MOV.U32 R0, RZ, RZ, R77 ;  /* 0x000000ffff007224 */ /* 0x000fe200078e004d */
        /* <DEDUP_REMOVED lines=8> */
[----:B------:R-:W2:Y:S01]  /*58160*/  LDL.LU R247, [R1+0x14dc] ;  /* 0x0014dc0001f77983 */ /* 0x000ea20000300800 */
[----:B---3--:R-:W-:Y:S03]  /*58170*/  HMMA.1688.F32.TF32 R96, R156, R200, R248 ;  /* 0x000000c89c60723c */ /* 0x008fe600000810f8 */
[----:B------:R-:W3:Y:S04]  /*58180*/  LDL.LU R248, [R1+0x1480] ;  /* 0x0014800001f87983 */ /* 0x000ee80000300800 */
[----:B------:R-:W3:Y:S04]  /*58190*/  LDL.LU R249, [R1+0x1484] ;  /* 0x0014840001f97983 */ /* 0x000ee80000300800 */
[----:B------:R-:W3:Y:S04]  /*581a0*/  LDL.LU R250, [R1+0x1488] ;  /* 0x0014880001fa7983 */ /* 0x000ee80000300800 */
[----:B------:R-:W3:Y:S09]  /*581b0*/  LDL.LU R251, [R1+0x148c] ;  /* 0x00148c0001fb7983 */ /* 0x000ef20000300800 */
[----:B------:R-:W-:-:S02]  /*581c0*/  IMAD.MOV.U32 R41, RZ, RZ, R96 ;  /* 0x000000ffff297224 */ /* 0x000fc400078e0060 */
[----:B------:R-:W-:Y:S02]  /*581d0*/  IMAD.MOV.U32 R40, RZ, RZ, R97 ;  /* 0x000000ffff287224 */ /* 0x000fe400078e0061 */
[----:B------:R-:W-:Y:S02]  /*581e0*/  IMAD.MOV.U32 R37, RZ, RZ, R98 ;  /* 0x000000ffff257224 */ /* 0x000fe400078e0062 */
[----:B------:R-:W-:Y:S01]  /*581f0*/  IMAD.MOV.U32 R36, RZ, RZ, R99 ;  /* 0x000000ffff247224 */ /* 0x000fe200078e0063 */
[C---:B----4-:R-:W-:Y:S08]  /*58200*/  HMMA.1688.F32.TF32 R92, R156.reuse, R196, R92 ;  /* 0x000000c49c5c723c */ /* 0x050ff0000008105c */
[C---:B------:R-:W-:Y:S08]  /*58210*/  HMMA.1688.F32.TF32 R80, R156.reuse, R184, R80 ;  /* 0x000000b89c50723c */ /* 0x040ff00000081050 */
[C---:B------:R-:W-:Y:S08]  /*58220*/  HMMA.1688.F32.TF32 R84, R156.reuse, R188, R84 ;  /* 0x000000bc9c54723c */ /* 0x040ff00000081054 */
[----:B------:R-:W-:Y:S01]  /*58230*/  HMMA.1688.F32.TF32 R88, R156, R192, R88 ;  /* 0x000000c09c58723c */ /* 0x000fe20000081058 */
[----:B------:R-:W-:-:S02]  /*58240*/  IMAD.MOV.U32 R201, RZ, RZ, R92 ;  /* 0x000000ffffc97224 */ /* 0x000fc400078e005c */
[----:B------:R-:W-:-:S05]  /*58250*/  IMAD.MOV.U32 R200, RZ, RZ, R93 ;  /* 0x000000ffffc87224 */ /* 0x000fca00078e005d */
[C---:B--2---:R-:W-:Y:S11]  /*58260*/  HMMA.1688.F32.TF32 R76, R156.reuse, R180, R76 ;  /* 0x000000b49c4c723c */ /* 0x044ff6000008104c */
        /* <DEDUP_REMOVED lines=9> */
[----:B------:R-:W-:Y:S01]  /*58300*/  IMAD.MOV.U32 R212, RZ, RZ, R76 ;  /* 0x000000ffffd47224 */ /* 0x000fe200078e004c */
[----:B------:R-:W-:Y:S01]  /*58310*/  MOV R177, R78 ;  /* 0x0000004e00b17202 */ /* 0x000fe20000000f00 */
[----:B------:R-:W-:Y:S02]  /*58320*/  IMAD.MOV.U32 R213, RZ, RZ, R77 ;  /* 0x000000ffffd57224 */ /* 0x000fe400078e004d */
[----:B------:R-:W-:Y:S02]  /*58330*/  IMAD.MOV.U32 R176, RZ, RZ, R79 ;  /* 0x000000ffffb07224 */ /* 0x000fe400078e004f */
[----:B---3--:R-:W-:Y:S01]  /*58340*/  HMMA.1688.F32.TF32 R76, R156, R172, R248 ;  /* 0x000000ac9c4c723c */ /* 0x008fe200000810f8 */
[----:B-1----:R-:W-:Y:S01]  /*58350*/  MOV R241, R84 ;  /* 0x0000005400f17202 */ /* 0x002fe20000000f00 */
[----:B------:R-:W-:Y:S02]  /*58360*/  IMAD.MOV.U32 R68, RZ, RZ, R85 ;  /* 0x000000ffff447224 */ /* 0x000fe400078e0055 */
[----:B------:R-:W-:-:S02]  /*58370*/  IMAD.MOV.U32 R189, RZ, RZ, R86 ;  /* 0x000000ffffbd7224 */ /* 0x000fc400078e0056 */
[----:B------:R-:W-:Y:S11]  /*58380*/  IMAD.MOV.U32 R188, RZ, RZ, R87 ;  /* 0x000000ffffbc7224 */ /* 0x000ff600078e0057 */
[----:B------:R-:W-:Y:S07]  /*58390*/  @!UPT UIADD3 URZ, URZ, URZ, URZ ;  /* 0x0000003f3f3ff290 */ /* 0x000fee000fffe03f */
[----:B------:R-:W-:Y:S02]  /*583a0*/  IMAD.MOV.U32 R25, RZ, RZ, R76 ;  /* 0x000000ffff197224 */ /* 0x000fe400078e004c */
[----:B------:R-:W-:Y:S02]  /*583b0*/  IMAD.MOV.U32 R24, RZ, RZ, R77 ;  /* 0x000000ffff187224 */ /* 0x000fe400078e004d */
[----:B------:R-:W-:Y:S02]  /*583c0*/  IMAD.MOV.U32 R76, RZ, RZ, R54 ;  /* 0x000000ffff4c7224 */ /* 0x000fe400078e0036 */
[----:B------:R-:W-:Y:S01]  /*583d0*/  IMAD.MOV.U32 R21, RZ, RZ, R78 ;  /* 0x000000ffff157224 */ /* 0x000fe200078e004e */
[----:B------:R-:W2:Y:S01]  /*583e0*/  LDL.LU R54, [R1+0x3b24] ;  /* 0x003b240001367983 */ /* 0x000ea20000300800 */
[----:B------:R-:W-:Y:S02]  /*583f0*/  IMAD.MOV.U32 R77, RZ, RZ, R55 ;  /* 0x000000ffff4d7224 */ /* 0x000fe400078e0037 */
[----:B------:R-:W-:Y:S01]  /*58400*/  IMAD.MOV.U32 R20, RZ, RZ, R79 ;  /* 0x000000ffff147224 */ /* 0x000fe200078e004f */
[----:B------:R-:W2:Y:S01]  /*58410*/  LDL.LU R55, [R1+0x3b20] ;  /* 0x003b200001377983 */ /* 0x000ea20000300800 */
[----:B------:R-:W-:-:S02]  /*58420*/  IMAD.MOV.U32 R78, RZ, RZ, R58 ;  /* 0x000000ffff4e7224 */ /* 0x000fc400078e003a */
[----:B------:R-:W-:Y:S01]  /*58430*/  IMAD.MOV.U32 R79, RZ, RZ, R59 ;  /* 0x000000ffff4f7224 */ /* 0x000fe200078e003b */
        /* <DEDUP_REMOVED lines=44> */
[----:B------:R-:W-:-:S03]  /*58700*/  MOV R248, R70 ;  /* 0x0000004600f87202 */ /* 0x000fc60000000f00 */
        /* <DEDUP_REMOVED lines=10> */
[----:B------:R-:W3:Y:S01]  /*587b0*/  LDL.LU R75, [R1+0x3af8] ;  /* 0x003af800014b7983 */ /* 0x000ee20000300800 */
[----:B------:R-:W-:-:S02]  /*587c0*/  IMAD.MOV.U32 R7, RZ, RZ, R8 ;  /* 0x000000ffff077224 */ /* 0x000fc400078e0008 */
[----:B------:R-:W-:Y:S01]  /*587d0*/  IMAD.MOV.U32 R6, RZ, RZ, R9 ;  /* 0x000000ffff067224 */ /* 0x000fe200078e0009 */
[C---:B----4-:R-:W-:Y:S08]  /*587e0*/  HMMA.1688.F32.TF32 R104, R156.reuse, R168, R104 ;  /* 0x000000a89c68723c */ /* 0x050ff00000081068 */
[----:B--2---:R-:W-:Y:S08]  /*587f0*/  HMMA.1688.F32.TF32 R100, R156, R164, R100 ;  /* 0x000000a49c64723c */ /* 0x004ff00000081064 */
[C---:B---3--:R-:W-:Y:S08]  /*58800*/  HMMA.1688.F32.TF32 R84, R216.reuse, R66, R84 ;  /* 0x00000042d854723c */ /* 0x048ff00000081054 */
[C---:B------:R-:W-:Y:S08]  /*58810*/  HMMA.1688.F32.TF32 R88, R216.reuse, R70, R88 ;  /* 0x00000046d858723c */ /* 0x040ff00000081058 */
[C---:B------:R-:W-:Y:S08]  /*58820*/  HMMA.1688.F32.TF32 R92, R216.reuse, R74, R92 ;  /* 0x0000004ad85c723c */ /* 0x040ff0000008105c */
[C---:B------:R-:W-:Y:S11]  /*58830*/  HMMA.1688.F32.TF32 R80, R216.reuse, R62, R80 ;  /* 0x0000003ed850723c */ /* 0x040ff60000081050 */
        /* <DEDUP_REMOVED lines=13> */
[----:B------:R1:W-:Y:S09]  /*58910*/  STL.64 [R1+0x39d0], R56 ;  /* 0x0039d03801007387 */ /* 0x0003f20000100a00 */
[----:B------:R-:W-:Y:S01]  /*58920*/  STL.64 [R1+0x18f0], R60 ;  /* 0x0018f03c01007387 */ /* 0x000fe20000100a00 */
[C---:B-1----:R-:W-:Y:S03]  /*58930*/  HMMA.1688.F32.TF32 R56, R216.reuse, R54, R244 ;  /* 0x00000036d838723c */ /* 0x042fe600000810f4 */
[----:B------:R-:W-:Y:S04]  /*58940*/  STL.64 [R1+0x18f8], R62 ;  /* 0x0018f83e01007387 */ /* 0x000fe80000100a00 */
[----:B------:R-:W-:Y:S04]  /*58950*/  STL.64 [R1+0x39c8], R54 ;  /* 0x0039c83601007387 */ /* 0x000fe80000100a00 */
[----:B------:R1:W-:Y:S02]  /*58960*/  STL.64 [R1+0x39c0], R52 ;  /* 0x0039c03401007387 */ /* 0x0003e40000100a00 */
[----:B-1----:R-:W-:Y:S10]  /*58970*/  HMMA.1688.F32.TF32 R52, R216, R50, R248 ;  /* 0x00000032d834723c */ /* 0x002ff400000810f8 */
[----:B------:R-:W-:Y:S01]  /*58980*/  STL.64 [R1+0x1910], R56 ;  /* 0x0019103801007387 */ /* 0x000fe20000100a00 */
[----:B------:R-:W-:Y:S03]  /*58990*/  HMMA.1688.F32.TF32 R96, R156, R160, R96 ;  /* 0x000000a09c60723c */ /* 0x000fe60000081060 */
[----:B------:R-:W-:Y:S04]  /*589a0*/  STL.64 [R1+0x1918], R58 ;  /* 0x0019183a01007387 */ /* 0x000fe80000100a00 */
[----:B------:R-:W2:Y:S01]  /*589b0*/  LDL.LU R244, [R1+0x1190] ;  /* 0x0011900001f47983 */ /* 0x000ea20000300800 */
[----:B------:R-:W-:-:S02]  /*589c0*/  IMAD.MOV.U32 R80, RZ, RZ, R19 ;  /* 0x000000ffff507224 */ /* 0x000fc400078e0013 */
[----:B------:R-:W-:Y:S02]  /*589d0*/  IMAD.MOV.U32 R81, RZ, RZ, R18 ;  /* 0x000000ffff517224 */ /* 0x000fe400078e0012 */
[----:B------:R-:W-:Y:S04]  /*589e0*/  STL.64 [R1+0x1920], R52 ;  /* 0x0019203401007387 */ /* 0x000fe80000100a00 */
[----:B------:R-:W-:Y:S04]  /*589f0*/  STL.64 [R1+0x1928], R54 ;  /* 0x0019283601007387 */ /* 0x000fe80000100a00 */
[----:B------:R-:W2:Y:S01]  /*58a00*/  LDL.LU R245, [R1+0x1194] ;  /* 0x0011940001f57983 */ /* 0x000ea20000300800 */
[----:B------:R-:W-:-:S03]  /*58a10*/  IMAD.MOV.U32 R82, RZ, RZ, R11 ;  /* 0x000000ffff527224 */ /* 0x000fc600078e000b */
[----:B------:R-:W2:Y:S01]  /*58a20*/  LDL.LU R246, [R1+0x1198] ;  /* 0x0011980001f67983 */ /* 0x000ea20000300800 */
[----:B------:R-:W-:-:S03]  /*58a30*/  IMAD.MOV.U32 R83, RZ, RZ, R10 ;  /* 0x000000ffff537224 */ /* 0x000fc600078e000a */
[----:B------:R-:W2:Y:S01]  /*58a40*/  LDL.LU R247, [R1+0x119c] ;  /* 0x00119c0001f77983 */ /* 0x000ea20000300800 */
[----:B------:R-:W-:-:S03]  /*58a50*/  IMAD.MOV.U32 R84, RZ, RZ, R7 ;  /* 0x000000ffff547224 */ /* 0x000fc600078e0007 */
[----:B------:R-:W3:Y:S01]  /*58a60*/  LDL.LU R19, [R1+0x3af4] ;  /* 0x003af40001137983 */ /* 0x000ee20000300800 */
[----:B------:R-:W-:-:S03]  /*58a70*/  IMAD.MOV.U32 R85, RZ, RZ, R6 ;  /* 0x000000ffff557224 */ /* 0x000fc600078e0006 */
[----:B------:R-:W4:Y:S01]  /*58a80*/  LDL.LU R18, [R1+0x3af0] ;  /* 0x003af00001127983 */ /* 0x000f220000300800 */
[----:B------:R-:W-:-:S03]  /*58a90*/  IMAD.MOV.U32 R86, RZ, RZ, R162 ;  /* 0x000000ffff567224 */ /* 0x000fc600078e00a2 */
[----:B------:R-:W2:Y:S01]  /*58aa0*/  LDL.LU R11, [R1+0x3aec] ;  /* 0x003aec00010b7983 */ /* 0x000ea20000300800 */
[----:B------:R-:W-:-:S03]  /*58ab0*/  IMAD.MOV.U32 R87, RZ, RZ, R163 ;  /* 0x000000ffff577224 */ /* 0x000fc600078e00a3 */
[----:B------:R-:W3:Y:S01]  /*58ac0*/  LDL.LU R10, [R1+0x3ae8] ;  /* 0x003ae800010a7983 */ /* 0x000ee20000300800 */
        /* <DEDUP_REMOVED lines=10> */
[----:B------:R-:W-:Y:S01]  /*58b70*/  IMAD.MOV.U32 R8, RZ, RZ, R97 ;  /* 0x000000ffff087224 */ /* 0x000fe200078e0061 */
[----:B------:R-:W-:Y:S02]  /*58b80*/  MOV R96, R174 ;  /* 0x000000ae00607202 */ /* 0x000fe40000000f00 */
[----:B------:R-:W4:Y:S01]  /*58b90*/  LDL.LU R167, [R1+0x3ad0] ;  /* 0x003ad00001a77983 */ /* 0x000f220000300800 */
[----:B------:R-:W-:Y:S01]  /*58ba0*/  MOV R5, R98 ;  /* 0x0000006200057202 */ /* 0x000fe20000000f00 */
[----:B------:R-:W-:Y:S02]  /*58bb0*/  IMAD.MOV.U32 R97, RZ, RZ, R175 ;  /* 0x000000ffff617224 */ /* 0x000fe400078e00af */
[----:B------:R-:W4:Y:S01]  /*58bc0*/  LDL.LU R170, [R1+0x3acc] ;  /* 0x003acc0001aa7983 */ /* 0x000f220000300800 */
[----:B------:R-:W-:-:S03]  /*58bd0*/  IMAD.MOV.U32 R4, RZ, RZ, R99 ;  /* 0x000000ffff047224 */ /* 0x000fc600078e0063 */
[----:B------:R-:W4:Y:S01]  /*58be0*/  LDL.LU R171, [R1+0x3ac8] ;  /* 0x003ac80001ab7983 */ /* 0x000f220000300800 */
[----:B------:R-:W-:-:S03]  /*58bf0*/  IMAD.MOV.U32 R98, RZ, RZ, R178 ;  /* 0x000000ffff627224 */ /* 0x000fc600078e00b2 */
[----:B------:R-:W4:Y:S01]  /*58c00*/  LDL.LU R174, [R1+0x3ac4] ;  /* 0x003ac40001ae7983 */ /* 0x000f220000300800 */
[----:B------:R-:W-:Y:S02]  /*58c10*/  IMAD.MOV.U32 R169, RZ, RZ, R100 ;  /* 0x000000ffffa97224 */ /* 0x000fe400078e0064 */
[----:B------:R-:W-:Y:S01]  /*58c20*/  IMAD.MOV.U32 R99, RZ, RZ, R179 ;  /* 0x000000ffff637224 */ /* 0x000fe200078e00b3 */
[----:B------:R-:W4:Y:S01]  /*58c30*/  LDL.LU R175, [R1+0x3ac0] ;  /* 0x003ac00001af7983 */ /* 0x000f220000300800 */
[----:B------:R-:W-:Y:S02]  /*58c40*/  IMAD.MOV.U32 R168, RZ, RZ, R101 ;  /* 0x000000ffffa87224 */ /* 0x000fe400078e0065 */
[----:B------:R-:W-:Y:S01]  /*58c50*/  IMAD.MOV.U32 R100, RZ, RZ, R182 ;  /* 0x000000ffff647224 */ /* 0x000fe200078e00b6 */
[----:B------:R-:W4:Y:S01]  /*58c60*/  LDL.LU R178, [R1+0x3abc] ;  /* 0x003abc0001b27983 */ /* 0x000f220000300800 */
[----:B------:R-:W-:Y:S02]  /*58c70*/  IMAD.MOV.U32 R165, RZ, RZ, R102 ;  /* 0x000000ffffa57224 */ /* 0x000fe400078e0066 */
[----:B------:R-:W-:Y:S01]  /*58c80*/  IMAD.MOV.U32 R101, RZ, RZ, R183 ;  /* 0x000000ffff657224 */ /* 0x000fe200078e00b7 */
[----:B------:R-:W4:Y:S01]  /*58c90*/  LDL.LU R179, [R1+0x3ab8] ;  /* 0x003ab80001b37983 */ /* 0x000f220000300800 */
[----:B------:R-:W-:-:S02]  /*58ca0*/  IMAD.MOV.U32 R164, RZ, RZ, R103 ;  /* 0x000000ffffa47224 */ /* 0x000fc400078e0067 */
        /* <DEDUP_REMOVED lines=32> */
[----:B----4-:R-:W-:Y:S02]  /*58eb0*/  IMAD.MOV.U32 R129, RZ, RZ, R7 ;  /* 0x000000ffff817224 */ /* 0x010fe400078e0007 */
[----:B------:R-:W-:Y:S02]  /*58ec0*/  IMAD.MOV.U32 R128, RZ, RZ, R6 ;  /* 0x000000ffff807224 */ /* 0x000fe400078e0006 */
[----:B------:R-:W2:Y:S04]  /*58ed0*/  LDL.LU R6, [R1+0x3a64] ;  /* 0x003a640001067983 */ /* 0x000ea80000300800 */
[----:B------:R-:W3:Y:S04]  /*58ee0*/  LDL.LU R7, [R1+0x3a60] ;  /* 0x003a600001077983 */ /* 0x000ee80000300800 */
[----:B------:R-:W3:Y:S04]  /*58ef0*/  LDL.LU R10, [R1+0x3a5c] ;  /* 0x003a5c00010a7983 */ /* 0x000ee80000300800 */
[----:B------:R-:W3:Y:S01]  /*58f00*/  LDL.LU R11, [R1+0x3a58] ;  /* 0x003a5800010b7983 */ /* 0x000ee20000300800 */
[----:B------:R-:W-:-:S03]  /*58f10*/  MOV R132, R15 ;  /* 0x0000000f00847202 */ /* 0x000fc60000000f00 */
[----:B------:R-:W4:Y:S01]  /*58f20*/  LDL.LU R15, [R1+0x3a54] ;  /* 0x003a5400010f7983 */ /* 0x000f220000300800 */
[----:B------:R-:W-:-:S03]  /*58f30*/  IMAD.MOV.U32 R133, RZ, RZ, R14 ;  /* 0x000000ffff857224 */ /* 0x000fc600078e000e */
[----:B------:R-:W4:Y:S01]  /*58f40*/  LDL.LU R14, [R1+0x3a50] ;  /* 0x003a5000010e7983 */ /* 0x000f220000300800 */
[----:B--2---:R-:W-:-:S03]  /*58f50*/  IMAD.MOV.U32 R134, RZ, RZ, R6 ;  /* 0x000000ffff867224 */ /* 0x004fc600078e0006 */
[----:B------:R-:W2:Y:S01]  /*58f60*/  LDL.LU R6, [R1+0x3a4c] ;  /* 0x003a4c0001067983 */ /* 0x000ea20000300800 */
[----:B---3--:R-:W-:-:S03]  /*58f70*/  IMAD.MOV.U32 R135, RZ, RZ, R7 ;  /* 0x000000ffff877224 */ /* 0x008fc600078e0007 */
[----:B------:R-:W2:Y:S01]  /*58f80*/  LDL.LU R7, [R1+0x3a48] ;  /* 0x003a480001077983 */ /* 0x000ea20000300800 */
[----:B------:R-:W-:-:S03]  /*58f90*/  IMAD.MOV.U32 R136, RZ, RZ, R10 ;  /* 0x000000ffff887224 */ /* 0x000fc600078e000a */
[----:B------:R-:W3:Y:S01]  /*58fa0*/  LDL.LU R10, [R1+0x3a44] ;  /* 0x003a4400010a7983 */ /* 0x000ee20000300800 */
[----:B------:R-:W-:-:S03]  /*58fb0*/  IMAD.MOV.U32 R137, RZ, RZ, R11 ;  /* 0x000000ffff897224 */ /* 0x000fc600078e000b */
[----:B------:R-:W3:Y:S01]  /*58fc0*/  LDL.LU R11, [R1+0x3a40] ;  /* 0x003a4000010b7983 */ /* 0x000ee20000300800 */
[----:B----4-:R-:W-:-:S03]  /*58fd0*/  IMAD.MOV.U32 R138, RZ, RZ, R15 ;  /* 0x000000ffff8a7224 */ /* 0x010fc600078e000f */
[----:B------:R-:W4:Y:S01]  /*58fe0*/  LDL.LU R15, [R1+0x3a3c] ;  /* 0x003a3c00010f7983 */ /* 0x000f220000300800 */
[----:B------:R-:W-:-:S03]  /*58ff0*/  IMAD.MOV.U32 R139, RZ, RZ, R14 ;  /* 0x000000ffff8b7224 */ /* 0x000fc600078e000e */
        /* <DEDUP_REMOVED lines=45> */
[----:B----4-:R-:W-:Y:S02]  /*592d0*/  IMAD.MOV.U32 R143, RZ, RZ, R15 ;  /* 0x000000ffff8f7224 */ /* 0x010fe400078e000f */
[----:B--2---:R-:W-:Y:S02]  /*592e0*/  IMAD.MOV.U32 R142, RZ, RZ, R14 ;  /* 0x000000ffff8e7224 */ /* 0x004fe400078e000e */
        /* <DEDUP_REMOVED lines=22> */
[----:B------:R-:W-:Y:S04]  /*59450*/  STL.64 [R1+0x39b8], R50 ;  /* 0x0039b83201007387 */ /* 0x000fe80000100a00 */
[----:B------:R3:W-:Y:S02]  /*59460*/  STL.64 [R1+0x39b0], R48 ;  /* 0x0039b03001007387 */ /* 0x0007e40000100a00 */
[C---:B---3--:R-:W-:Y:S08]  /*59470*/  HMMA.1688.F32.TF32 R48, R216.reuse, R42, R220 ;  /* 0x0000002ad830723c */ /* 0x048ff000000810dc */
[C---:B--2---:R-:W-:Y:S01]  /*59480*/  HMMA.1688.F32.TF32 R52, R216.reuse, R46, R156 ;  /* 0x0000002ed834723c */ /* 0x044fe2000008109c */
[----:B------:R-:W-:Y:S04]  /*59490*/  LDS R156, [R3+0xc100] ;  /* 0x00c10000039c7984 */ /* 0x000fe80000000800 */
[----:B------:R-:W-:Y:S03]  /*594a0*/  LDS R158, [R3+0xe100] ;  /* 0x00e10000039e7984 */ /* 0x000fe60000000800 */
[C---:B------:R-:W-:Y:S01]  /*594b0*/  HMMA.1688.F32.TF32 R56, R216.reuse, R38, R224 ;  /* 0x00000026d838723c */ /* 0x040fe200000810e0 */
[----:B------:R-:W-:Y:S04]  /*594c0*/  LDS R157, [R240+0xc100] ;  /* 0x00c10000f09d7984 */ /* 0x000fe80000000800 */
[----:B------:R-:W1:Y:S10]  /*594d0*/  LDS R159, [R240+0xe100] ;  /* 0x00e10000f09f7984 */ /* 0x000e740000000800 */
[----:B------:R-:W-:Y:S04]  /*594e0*/  STL.64 [R1+0x1970], R52 ;  /* 0x0019703401007387 */ /* 0x000fe80000100a00 */
[----:B------:R2:W-:Y:S04]  /*594f0*/  STL.64 [R1+0x1978], R54 ;  /* 0x0019783601007387 */ /* 0x0005e80000100a00 */
[----:B------:R-:W-:Y:S04]  /*59500*/  STL.64 [R1+0x1ac0], R48 ;  /* 0x001ac03001007387 */ /* 0x000fe80000100a00 */
[----:B------:R3:W-:Y:S01]  /*59510*/  STL.64 [R1+0x1ac8], R50 ;  /* 0x001ac83201007387 */ /* 0x0007e20000100a00 */
[C---:B--2---:R-:W-:Y:S08]  /*59520*/  HMMA.1688.F32.TF32 R52, R216.reuse, R34, R228 ;  /* 0x00000022d834723c */ /* 0x044ff000000810e4 */
[C---:B---3--:R-:W-:Y:S01]  /*59530*/  HMMA.1688.F32.TF32 R48, R216.reuse, R30, R232 ;  /* 0x0000001ed830723c */ /* 0x048fe200000810e8 */
[----:B------:R-:W-:Y:S04]  /*59540*/  STL.64 [R1+0x1ad0], R56 ;  /* 0x001ad03801007387 */ /* 0x000fe80000100a00 */
[----:B------:R2:W-:Y:S10]  /*59550*/  STL.64 [R1+0x1ad8], R58 ;  /* 0x001ad83a01007387 */ /* 0x0005f40000100a00 */
[----:B------:R-:W-:Y:S01]  /*59560*/  STL.64 [R1+0x1d10], R52 ;  /* 0x001d103401007387 */ /* 0x000fe20000100a00 */
[C---:B--2---:R-:W-:Y:S03]  /*59570*/  HMMA.1688.F32.TF32 R56, R216.reuse, R26, R236 ;  /* 0x0000001ad838723c */ /* 0x044fe600000810ec */
[----:B------:R2:W-:Y:S04]  /*59580*/  STL.64 [R1+0x1d18], R54 ;  /* 0x001d183601007387 */ /* 0x0005e80000100a00 */
[----:B------:R-:W-:Y:S04]  /*59590*/  STL.64 [R1+0x1e30], R48 ;  /* 0x001e303001007387 */ /* 0x000fe80000100a00 */
[----:B------:R4:W-:Y:S01]  /*595a0*/  STL.64 [R1+0x1e38], R50 ;  /* 0x001e383201007387 */ /* 0x0009e20000100a00 */
[C---:B--2---:R-:W-:Y:S08]  /*595b0*/  HMMA.1688.F32.TF32 R52, R216.reuse, R22, R148 ;  /* 0x00000016d834723c */ /* 0x044ff00000081094 */
[C---:B----4-:R-:W-:Y:S03]  /*595c0*/  HMMA.1688.F32.TF32 R48, R216.reuse, R18, R144 ;  /* 0x00000012d830723c */ /* 0x050fe60000081090 */
[----:B------:R-:W-:Y:S04]  /*595d0*/  STL.64 [R1+0x1e90], R56 ;  /* 0x001e903801007387 */ /* 0x000fe80000100a00 */
[----:B------:R2:W-:Y:S08]  /*595e0*/  STL.64 [R1+0x1e98], R58 ;  /* 0x001e983a01007387 */ /* 0x0005f00000100a00 */
[----:B------:R-:W-:Y:S01]  /*595f0*/  STL.64 [R1+0x1f90], R52 ;  /* 0x001f903401007387 */ /* 0x000fe20000100a00 */
[C---:B--2---:R-:W-:Y:S03]  /*59600*/  HMMA.1688.F32.TF32 R56, R216.reuse, R14, R140 ;  /* 0x0000000ed838723c */ /* 0x044fe6000008108c */
[----:B------:R2:W-:Y:S04]  /*59610*/  STL.64 [R1+0x1f98], R54 ;  /* 0x001f983601007387 */ /* 0x0005e80000100a00 */
[----:B------:R-:W-:Y:S04]  /*59620*/  STL.64 [R1+0x1fe0], R48 ;  /* 0x001fe03001007387 */ /* 0x000fe80000100a00 */
[----:B------:R3:W-:Y:S01]  /*59630*/  STL.64 [R1+0x1fe8], R50 ;  /* 0x001fe83201007387 */ /* 0x0007e20000100a00 */
[C---:B--2---:R-:W-:Y:S08]  /*59640*/  HMMA.1688.F32.TF32 R52, R216.reuse, R10, R136 ;  /* 0x0000000ad834723c */ /* 0x044ff00000081088 */
[C---:B---3--:R-:W-:Y:S03]  /*59650*/  HMMA.1688.F32.TF32 R48, R216.reuse, R6, R132 ;  /* 0x00000006d830723c */ /* 0x048fe60000081084 */
        /* <DEDUP_REMOVED lines=43> */
[----:B--2---:R-:W-:Y:S08]  /*59910*/  HMMA.1688.F32.TF32 R52, R216, R162, R76 ;  /* 0x000000a2d834723c */ /* 0x004ff0000008104c */
[C---:B---3--:R-:W-:Y:S03]  /*59920*/  HMMA.1688.F32.TF32 R48, R152.reuse, R74, R244 ;  /* 0x0000004a9830723c */ /* 0x048fe600000810f4 */
[----:B------:R-:W-:Y:S04]  /*59930*/  STL.64 [R1+0x2400], R56 ;  /* 0x0024003801007387 */ /* 0x000fe80000100a00 */
[----:B------:R-:W-:Y:S08]  /*59940*/  STL.64 [R1+0x2408], R58 ;  /* 0x0024083a01007387 */ /* 0x000ff00000100a00 */
[----:B------:R-:W-:Y:S04]  /*59950*/  STL.64 [R1+0x23f0], R52 ;  /* 0x0023f03401007387 */ /* 0x000fe80000100a00 */
[----:B------:R-:W-:Y:S04]  /*59960*/  STL.64 [R1+0x23f8], R54 ;  /* 0x0023f83601007387 */ /* 0x000fe80000100a00 */
[----:B------:R-:W-:Y:S04]  /*59970*/  STL.64 [R1+0x1190], R48 ;  /* 0x0011903001007387 */ /* 0x000fe80000100a00 */
[----:B------:R2:W-:Y:S04]  /*59980*/  STL.64 [R1+0x1198], R50 ;  /* 0x0011983201007387 */ /* 0x0005e80000100a00 */
[----:B------:R-:W3:Y:S01]  /*59990*/  LDL.LU R244, [R1+0x70] ;  /* 0x0000700001f47983 */ /* 0x000ee20000300800 */
[C---:B--2---:R-:W-:Y:S11]  /*599a0*/  HMMA.1688.F32.TF32 R48, R152.reuse, R70, R248 ;  /* 0x000000469830723c */ /* 0x044ff600000810f8 */
[----:B------:R-:W-:Y:S11]  /*599b0*/  @!UPT UIADD3 URZ, URZ, URZ, URZ ;  /* 0x0000003f3f3ff290 */ /* 0x000ff6000fffe03f */
[----:B------:R-:W-:Y:S01]  /*599c0*/  @!UPT UIADD3 URZ, URZ, URZ, URZ ;  /* 0x0000003f3f3ff290 */ /* 0x000fe2000fffe03f */
[----:B------:R2:W-:Y:S04]  /*599d0*/  STL.64 [R1+0x1170], R48 ;  /* 0x0011703001007387 */ /* 0x0005e80000100a00 */
[----:B------:R4:W-:Y:S04]  /*599e0*/  STL.64 [R1+0x1178], R50 ;  /* 0x0011783201007387 */ /* 0x0009e80000100a00 */
[----:B------:R-:W3:Y:S04]  /*599f0*/  LDL.LU R245, [R1+0x74] ;  /* 0x0000740001f57983 */ /* 0x000ee80000300800 */
[----:B------:R-:W3:Y:S04]  /*59a00*/  LDL.LU R246, [R1+0x78] ;  /* 0x0000780001f67983 */ /* 0x000ee80000300800 */
[----:B------:R-:W3:Y:S04]  /*59a10*/  LDL.LU R247, [R1+0x7c] ;  /* 0x00007c0001f77983 */ /* 0x000ee80000300800 */
        /* <DEDUP_REMOVED lines=76> */
[----:B--2---:R-:W2:Y:S04]  /*59ee0*/  LDL.LU R48, [R1+0xdc0] ;  /* 0x000dc00001307983 */ /* 0x004ea80000300800 */
        /* <DEDUP_REMOVED lines=42> */
[----:B------:R-:W1:Y:S01]  /*5a190*/  LDL.LU R251, [R1+0x14bc] ;  /* 0x0014bc0001fb7983 */ /* 0x000e620000300800 */
[C---:B--2---:R-:W-:Y:S11]  /*5a1a0*/  HMMA.1688.F32.TF32 R60, R152.reuse, R66, R60 ;  /* 0x00000042983c723c */ /* 0x044ff6000008103c */
[----:B------:R-:W-:Y:S11]  /*5a1b0*/  @!UPT UIADD3 URZ, URZ, URZ, URZ ;  /* 0x0000003f3f3ff290 */ /* 0x000ff6000fffe03f */
[----:B------:R-:W-:Y:S01]  /*5a1c0*/  @!UPT UIADD3 URZ, URZ, URZ, URZ ;  /* 0x0000003f3f3ff290 */ /* 0x000fe2000fffe03f */
[----:B------:R-:W-:Y:S04]  /*5a1d0*/  STL.64 [R1+0x1270], R60 ;  /* 0x0012703c01007387 */ /* 0x000fe80000100a00 */
[----:B------:R2:W-:Y:S04]  /*5a1e0*/  STL.64 [R1+0x1278], R62 ;  /* 0x0012783e01007387 */ /* 0x0005e80000100a00 */
[----:B--2---:R-:W4:Y:S04]  /*5a1f0*/  LDL.LU.64 R62, [R1+0x39e8] ;  /* 0x0039e800013e7983 */ /* 0x004f280000300a00 */
[----:B------:R-:W2:Y:S01]  /*5a200*/  LDL.LU.64 R60, [R1+0x39e0] ;  /* 0x0039e000013c7983 */ /* 0x000ea20000300a00 */
[C---:B----4-:R-:W-:Y:S11]  /*5a210*/  HMMA.1688.F32.TF32 R56, R152.reuse, R62, R56 ;  /* 0x0000003e9838723c */ /* 0x050ff60000081038 */
[----:B------:R-:W-:Y:S11]  /*5a220*/  @!UPT UIADD3 URZ, URZ, URZ, URZ ;  /* 0x0000003f3f3ff290 */ /* 0x000ff6000fffe03f */
[----:B------:R-:W-:Y:S01]  /*5a230*/  @!UPT UIADD3 URZ, URZ, URZ, URZ ;  /* 0x0000003f3f3ff290 */ /* 0x000fe2000fffe03f */
[----:B------:R-:W-:Y:S04]  /*5a240*/  STL.64 [R1+0x11d0], R56 ;  /* 0x0011d03801007387 */ /* 0x000fe80000100a00 */
[----:B------:R4:W-:Y:S04]  /*5a250*/  STL.64 [R1+0x11d8], R58 ;  /* 0x0011d83a01007387 */ /* 0x0009e80000100a00 */
[----:B----4-:R-:W3:Y:S04]  /*5a260*/  LDL.LU.64 R58, [R1+0x39d8] ;  /* 0x0039d800013a7983 */ /* 0x010ee80000300a00 */
[----:B------:R-:W4:Y:S01]  /*5a270*/  LDL.LU.64 R56, [R1+0x39d0] ;  /* 0x0039d00001387983 */ /* 0x000f220000300a00 */
[C---:B---3--:R-:W-:Y:S11]  /*5a280*/  HMMA.1688.F32.TF32 R52, R152.reuse, R58, R52 ;  /* 0x0000003a9834723c */ /* 0x048ff60000081034 */
[----:B------:R-:W-:Y:S11]  /*5a290*/  @!UPT UIADD3 URZ, URZ, URZ, URZ ;  /* 0x0000003f3f3ff290 */ /* 0x000ff6000fffe03f */
[----:B------:R-:W-:Y:S01]  /*5a2a0*/  @!UPT UIADD3 URZ, URZ, URZ, URZ ;  /* 0x0000003f3f3ff290 */ /* 0x000fe2000fffe03f */
[----:B------:R-:W-:Y:S04]  /*5a2b0*/  STL.64 [R1+0x1280], R52 ;  /* 0x0012803401007387 */ /* 0x000fe80000100a00 */
[----:B------:R3:W-:Y:S04]  /*5a2c0*/  STL.64 [R1+0x1288], R54 ;  /* 0x0012883601007387 */ /* 0x0007e80000100a00 */
[----:B---3--:R-:W3:Y:S04]  /*5a2d0*/  LDL.LU.64 R54, [R1+0x39c8] ;  /* 0x0039c80001367983 */ /* 0x008ee80000300a00 */
[----:B------:R-:W2:Y:S01]  /*5a2e0*/  LDL.LU.64 R52, [R1+0x39c0] ;  /* 0x0039c00001347983 */ /* 0x000ea20000300a00 */
[C---:B---3--:R-:W-:Y:S11]  /*5a2f0*/  HMMA.1688.F32.TF32 R48, R152.reuse, R54, R48 ;  /* 0x000000369830723c */ /* 0x048ff60000081030 */
[----:B------:R-:W-:Y:S11]  /*5a300*/  @!UPT UIADD3 URZ, URZ, URZ, URZ ;  /* 0x0000003f3f3ff290 */ /* 0x000ff6000fffe03f */
[----:B------:R-:W-:Y:S01]  /*5a310*/  @!UPT UIADD3 URZ, URZ, URZ, URZ ;  /* 0x0000003f3f3ff290 */ /* 0x000fe2000fffe03f */
[----:B------:R-:W-:Y:S04]  /*5a320*/  STL.64 [R1+0x1290], R48 ;  /* 0x0012903001007387 */ /* 0x000fe80000100a00 */
[----:B------:R3:W-:Y:S04]  /*5a330*/  STL.64 [R1+0x1298], R50 ;  /* 0x0012983201007387 */ /* 0x0007e80000100a00 */
[----:B---3--:R-:W3:Y:S04]  /*5a340*/  LDL.LU.64 R50, [R1+0x39b8] ;  /* 0x0039b80001327983 */ /* 0x008ee80000300a00 */
[----:B------:R-:W2:Y:S01]  /*5a350*/  LDL.LU.64 R48, [R1+0x39b0] ;  /* 0x0039b00001307983 */ /* 0x000ea20000300a00 */
[C---:B------:R-:W-:Y:S08]  /*5a360*/  HMMA.1688.F32.TF32 R224, R152.reuse, R42, R224 ;  /* 0x0000002a98e0723c */ /* 0x040ff000000810e0 */
[C---:B---3--:R-:W-:Y:S11]  /*5a370*/  HMMA.1688.F32.TF32 R216, R152.reuse, R50, R216 ;  /* 0x0000003298d8723c */ /* 0x048ff600000810d8 */
[----:B------:R-:W-:Y:S11]  /*5a380*/  @!UPT UIADD3 URZ, URZ, URZ, URZ ;  /* 0x0000003f3f3ff290 */ /* 0x000ff6000fffe03f */
[----:B------:R-:W-:Y:S01]  /*5a390*/  @!UPT UIADD3 URZ, URZ, URZ, URZ ;  /* 0x0000003f3f3ff290 */ /* 0x000fe2000fffe03f */
[----:B------:R-:W-:Y:S04]  /*5a3a0*/  STL.64 [R1+0x12e0], R216 ;  /* 0x0012e0d801007387 */ /* 0x000fe80000100a00 */
[----:B------:R3:W-:Y:S02]  /*5a3b0*/  STL.64 [R1+0x12e8], R218 ;  /* 0x0012e8da01007387 */ /* 0x0007e40000100a00 */
[C---:B---3--:R-:W-:Y:S08]  /*5a3c0*/  HMMA.1688.F32.TF32 R216, R152.reuse, R46, R220 ;  /* 0x0000002e98d8723c */ /* 0x048ff000000810dc */
[C---:B------:R-:W-:Y:S11]  /*5a3d0*/  HMMA.1688.F32.TF32 R220, R152.reuse, R38, R228 ;  /* 0x0000002698dc723c */ /* 0x040ff600000810e4 */
[----:B------:R-:W-:Y:S04]  /*5a3e0*/  @!UPT UIADD3 URZ, URZ, URZ, URZ ;  /* 0x0000003f3f3ff290 */ /* 0x000fe8000fffe03f */
[----:B------:R-:W-:Y:S04]  /*5a3f0*/  STL.64 [R1+0x1300], R216 ;  /* 0x001300d801007387 */ /* 0x000fe80000100a00 */
[----:B------:R3:W-:Y:S02]  /*5a400*/  STL.64 [R1+0x1308], R218 ;  /* 0x001308da01007387 */ /* 0x0007e40000100a00 */
[C---:B---3--:R-:W-:Y:S02]  /*5a410*/  HMMA.1688.F32.TF32 R216, R152.reuse, R34, R232 ;  /* 0x0000002298d8723c */ /* 0x048fe400000810e8 */
[----:B------:R-:W-:Y:S04]  /*5a420*/  STL.64 [R1+0x1690], R224 ;  /* 0x001690e001007387 */ /* 0x000fe80000100a00 */
[----:B------:R3:W-:Y:S04]  /*5a430*/  STL.64 [R1+0x1698], R226 ;  /* 0x001698e201007387 */ /* 0x0007e80000100a00 */
[----:B------:R-:W-:Y:S04]  /*5a440*/  STL.64 [R1+0x17c0], R220 ;  /* 0x0017c0dc01007387 */ /* 0x000fe80000100a00 */
[----:B------:R1:W-:Y:S01]  /*5a450*/  STL.64 [R1+0x17c8], R222 ;  /* 0x0017c8de01007387 */ /* 0x0003e20000100a00 */
[C---:B---3--:R-:W-:Y:S08]  /*5a460*/  HMMA.1688.F32.TF32 R224, R152.reuse, R30, R236 ;  /* 0x0000001e98e0723c */ /* 0x048ff000000810ec */
[----:B------:R-:W-:Y:S01]  /*5a470*/  STL.64 [R1+0x1900], R216 ;  /* 0x001900d801007387 */ /* 0x000fe20000100a00 */
[C---:B-1----:R-:W-:Y:S03]  /*5a480*/  HMMA.1688.F32.TF32 R220, R152.reuse, R26, R148 ;  /* 0x0000001a98dc723c */ /* 0x042fe60000081094 */
[----:B------:R1:W-:Y:S05]  /*5a490*/  STL.64 [R1+0x1908], R218 ;  /* 0x001908da01007387 */ /* 0x0003ea0000100a00 */
[C---:B------:R-:W-:Y:S08]  /*5a4a0*/  HMMA.1688.F32.TF32 R148, R152.reuse, R18, R140 ;  /* 0x000000129894723c */ /* 0x040ff0000008108c */
[C---:B-1----:R-:W-:Y:S08]  /*5a4b0*/  HMMA.1688.F32.TF32 R216, R152.reuse, R22, R144 ;  /* 0x0000001698d8723c */ /* 0x042ff00000081090 */
        /* <DEDUP_REMOVED lines=37> */
[----:B------:R-:W-:Y:S01]  /*5a710*/  HMMA.1688.F32.TF32 R80, R152, R162, R244 ;  /* 0x000000a29850723c */ /* 0x000fe200000810f4 */
        /* <DEDUP_REMOVED lines=136> */
[C---:B--2---:R-:W-:Y:S11]  /*5afa0*/  HMMA.1688.F32.TF32 R216, R156.reuse, R70, R216 ;  /* 0x000000469cd8723c */ /* 0x044ff600000810d8 */
[----:B------:R-:W-:Y:S11]  /*5afb0*/  @!UPT UIADD3 URZ, URZ, URZ, URZ ;  /* 0x0000003f3f3ff290 */ /* 0x000ff6000fffe03f */
[----:B------:R-:W-:Y:S01]  /*5afc0*/  @!UPT UIADD3 URZ, URZ, URZ, URZ ;  /* 0x0000003f3f3ff290 */ /* 0x000fe2000fffe03f */
[----:B------:R-:W-:Y:S04]  /*5afd0*/  STL.64 [R1+0xec0], R216 ;  /* 0x000ec0d801007387 */ /* 0x000fe80000100a00 */
[----:B------:R2:W-:Y:S02]  /*5afe0*/  STL.64 [R1+0xec8], R218 ;  /* 0x000ec8da01007387 */ /* 0x0005e40000100a00 */
[C---:B--2---:R-:W-:Y:S08]  /*5aff0*/  HMMA.1688.F32.TF32 R216, R156.reuse, R66, R220 ;  /* 0x000000429cd8723c */ /* 0x044ff000000810dc */
[C---:B---3--:R-:W-:Y:S08]  /*5b000*/  HMMA.1688.F32.TF32 R224, R156.reuse, R62, R224 ;  /* 0x0000003e9ce0723c */ /* 0x048ff000000810e0 */
[C---:B------:R-:W-:Y:S07]  /*5b010*/  HMMA.1688.F32.TF32 R220, R156.reuse, R58, R228 ;  /* 0x0000003a9cdc723c */ /* 0x040fee00000810e4 */
        /* <DEDUP_REMOVED lines=9> */
[C---:B---3--:R-:W-:Y:S03]  /*5b0b0*/  HMMA.1688.F32.TF32 R220, R156.reuse, R46, R148 ;  /* 0x0000002e9cdc723c */ /* 0x048fe60000081094 */
[----:B------:R2:W-:Y:S05]  /*5b0c0*/  STL.64 [R1+0xfa8], R218 ;  /* 0x000fa8da01007387 */ /* 0x0005ea0000100a00 */
[C---:B------:R-:W-:Y:S08]  /*5b0d0*/  HMMA.1688.F32.TF32 R148, R156.reuse, R38, R140 ;  /* 0x000000269c94723c */ /* 0x040ff0000008108c */
[C---:B--2---:R-:W-:Y:S08]  /*5b0e0*/  HMMA.1688.F32.TF32 R216, R156.reuse, R42, R144 ;  /* 0x0000002a9cd8723c */ /* 0x044ff00000081090 */
[C---:B------:R-:W-:Y:S08]  /*5b0f0*/  HMMA.1688.F32.TF32 R144, R156.reuse, R34, R136 ;  /* 0x000000229c90723c */ /* 0x040ff00000081088 */
[C---:B----4-:R-:W-:Y:S08]  /*5b100*/  HMMA.1688.F32.TF32 R140, R156.reuse, R30, R132 ;  /* 0x0000001e9c8c723c */ /* 0x050ff00000081084 */
        /* <DEDUP_REMOVED lines=64> */
[----:B---3--:R-:W3:Y:S04]  /*5b510*/  LDL.LU R76, [R1+0x3e0] ;  /* 0x0003e000014c7983 */ /* 0x008ee80000300800 */
[----:B------:R-:W3:Y:S04]  /*5b520*/  LDL.LU R77, [R1+0x3e4] ;  /* 0x0003e400014d7983 */ /* 0x000ee80000300800 */
[----:B----4-:R-:W3:Y:S04]  /*5b530*/  LDL.LU R78, [R1+0x3e8] ;  /* 0x0003e800014e7983 */ /* 0x010ee80000300800 */
        /* <DEDUP_REMOVED lines=101> */
[C---:B--2---:R-:W-:Y:S11]  /*5bb90*/  HMMA.1688.F32.TF32 R216, R156.reuse, R174, R216 ;  /* 0x000000ae9cd8723c */ /* 0x044ff600000810d8 */
[----:B------:R-:W-:Y:S11]  /*5bba0*/  @!UPT UIADD3 URZ, URZ, URZ, URZ ;  /* 0x0000003f3f3ff290 */ /* 0x000ff6000fffe03f */
[----:B------:R-:W-:Y:S01]  /*5bbb0*/  @!UPT UIADD3 URZ, URZ, URZ, URZ ;  /* 0x0000003f3f3ff290 */ /* 0x000fe2000fffe03f */
[----:B------:R-:W-:Y:S04]  /*5bbc0*/  STL.64 [R1+0x2130], R216 ;  /* 0x002130d801007387 */ /* 0x000fe80000100a00 */
[----:B------:R2:W-:Y:S02]  /*5bbd0*/  STL.64 [R1+0x2138], R218 ;  /* 0x002138da01007387 */ /* 0x0005e40000100a00 */
[C---:B--2---:R-:W-:Y:S08]  /*5bbe0*/  HMMA.1688.F32.TF32 R216, R156.reuse, R170, R220 ;  /* 0x000000aa9cd8723c */ /* 0x044ff000000810dc */
[C---:B---3--:R-:W-:Y:S08]  /*5bbf0*/  HMMA.1688.F32.TF32 R224, R156.reuse, R166, R224 ;  /* 0x000000a69ce0723c */ /* 0x048ff000000810e0 */
[----:B------:R-:W-:Y:S01]  /*5bc00*/  HMMA.1688.F32.TF32 R220, R156, R162, R228 ;  /* 0x000000a29cdc723c */ /* 0x000fe200000810e4 */
[----:B------:R-:W-:Y:S04]  /*5bc10*/  LDS R156, [R3+0xc200] ;  /* 0x00c20000039c7984 */ /* 0x000fe80000000800 */
[----:B------:R-:W-:Y:S04]  /*5bc20*/  LDS R158, [R3+0xe200] ;  /* 0x00e20000039e7984 */ /* 0x000fe80000000800 */
[----:B------:R-:W-:Y:S04]  /*5bc30*/  STL.64 [R1+0x2120], R216 ;  /* 0x002120d801007387 */ /* 0x000fe80000100a00 */
[----:B------:R1:W-:Y:S04]  /*5bc40*/  STL.64 [R1+0x2128], R218 ;  /* 0x002128da01007387 */ /* 0x0003e80000100a00 */
[----:B------:R-:W-:Y:S04]  /*5bc50*/  LDS R157, [R240+0xc200] ;  /* 0x00c20000f09d7984 */ /* 0x000fe80000000800 */
[----:B------:R-:W2:Y:S01]  /*5bc60*/  LDS R159, [R240+0xe200] ;  /* 0x00e20000f09f7984 */ /* 0x000ea20000000800 */
[C---:B-1----:R-:W-:Y:S03]  /*5bc70*/  HMMA.1688.F32.TF32 R216, R152.reuse, R74, R232 ;  /* 0x0000004a98d8723c */ /* 0x042fe600000810e8 */
[----:B------:R-:W-:Y:S04]  /*5bc80*/  STL.64 [R1+0x2110], R224 ;  /* 0x002110e001007387 */ /* 0x000fe80000100a00 */
[----:B------:R1:W-:Y:S04]  /*5bc90*/  STL.64 [R1+0x2118], R226 ;  /* 0x002118e201007387 */ /* 0x0003e80000100a00 */
[----:B------:R-:W-:Y:S04]  /*5bca0*/  STL.64 [R1+0x2100], R220 ;  /* 0x002100dc01007387 */ /* 0x000fe80000100a00 */
[----:B------:R4:W-:Y:S01]  /*5bcb0*/  STL.64 [R1+0x2108], R222 ;  /* 0x002108de01007387 */ /* 0x0009e20000100a00 */
[C---:B-1----:R-:W-:Y:S07]  /*5bcc0*/  HMMA.1688.F32.TF32 R224, R152.reuse, R70, R236 ;  /* 0x0000004698e0723c */ /* 0x042fee00000810ec */
[----:B------:R-:W-:Y:S01]  /*5bcd0*/  STL.64 [R1+0xc50], R216 ;  /* 0x000c50d801007387 */ /* 0x000fe20000100a00 */
[C---:B----4-:R-:W-:Y:S03]  /*5bce0*/  HMMA.1688.F32.TF32 R220, R152.reuse, R66, R148 ;  /* 0x0000004298dc723c */ /* 0x050fe60000081094 */
        /* <DEDUP_REMOVED lines=176> */
[C---:B------:R-:W-:Y:S08]  /*5c7f0*/  HMMA.1688.F32.TF32 R216, R152.reuse, R194, R216 ;  /* 0x000000c298d8723c */ /* 0x040ff000000810d8 */
[C---:B------:R-:W-:Y:S11]  /*5c800*/  HMMA.1688.F32.TF32 R220, R152.reuse, R190, R220 ;  /* 0x000000be98dc723c */ /* 0x040ff600000810dc */
[----:B------:R-:W-:Y:S04]  /*5c810*/  @!UPT UIADD3 URZ, URZ, URZ, URZ ;  /* 0x0000003f3f3ff290 */ /* 0x000fe8000fffe03f */
[----:B------:R-:W-:Y:S04]  /*5c820*/  STL.64 [R1+0x2080], R216 ;  /* 0x002080d801007387 */ /* 0x000fe80000100a00 */
[----:B------:R1:W-:Y:S02]  /*5c830*/  STL.64 [R1+0x2088], R218 ;  /* 0x002088da01007387 */ /* 0x0003e40000100a00 */
[C---:B-1----:R-:W-:Y:S02]  /*5c840*/  HMMA.1688.F32.TF32 R216, R152.reuse, R186, R224 ;  /* 0x000000ba98d8723c */ /* 0x042fe400000810e0 */
[----:B------:R-:W-:Y:S04]  /*5c850*/  STL.64 [R1+0x2070], R220 ;  /* 0x002070dc01007387 */ /* 0x000fe80000100a00 */
[----:B------:R1:W-:Y:S02]  /*5c860*/  STL.64 [R1+0x2078], R222 ;  /* 0x002078de01007387 */ /* 0x0003e40000100a00 */
[C---:B------:R-:W-:Y:S08]  /*5c870*/  HMMA.1688.F32.TF32 R224, R152.reuse, R182, R228 ;  /* 0x000000b698e0723c */ /* 0x040ff000000810e4 */
[C---:B-1----:R-:W-:Y:S07]  /*5c880*/  HMMA.1688.F32.TF32 R220, R152.reuse, R178, R232 ;  /* 0x000000b298dc723c */ /* 0x042fee00000810e8 */
[----:B------:R-:W-:Y:S04]  /*5c890*/  STL.64 [R1+0x2060], R216 ;  /* 0x002060d801007387 */ /* 0x000fe80000100a00 */
[----:B------:R1:W-:Y:S01]  /*5c8a0*/  STL.64 [R1+0x2068], R218 ;  /* 0x002068da01007387 */ /* 0x0003e20000100a00 */
[C---:B------:R-:W-:Y:S08]  /*5c8b0*/  HMMA.1688.F32.TF32 R148, R152.reuse, R170, R148 ;  /* 0x000000aa9894723c */ /* 0x040ff00000081094 */
[----:B-1----:R-:W-:Y:S01]  /*5c8c0*/  HMMA.1688.F32.TF32 R216, R152, R174, R236 ;  /* 0x000000ae98d8723c */ /* 0x002fe200000810ec */
[----:B------:R-:W-:Y:S04]  /*5c8d0*/  STL.64 [R1+0x2050], R224 ;  /* 0x002050e001007387 */ /* 0x000fe80000100a00 */
[----:B------:R-:W-:Y:S04]  /*5c8e0*/  STL.64 [R1+0x2058], R226 ;  /* 0x002058e201007387 */ /* 0x000fe80000100a00 */
[----:B------:R-:W-:Y:S04]  /*5c8f0*/  STL.64 [R1+0x2040], R220 ;  /* 0x002040dc01007387 */ /* 0x000fe80000100a00 */
[----:B------:R-:W-:Y:S04]  /*5c900*/  STL.64 [R1+0x2048], R222 ;  /* 0x002048de01007387 */ /* 0x000fe80000100a00 */
[----:B------:R-:W-:Y:S04]  /*5c910*/  LDS R152, [R3+0xc280] ;  /* 0x00c2800003987984 */ /* 0x000fe80000000800 */
[----:B------:R-:W-:Y:S04]  /*5c920*/  LDS R154, [R3+0xe280] ;  /* 0x00e28000039a7984 */ /* 0x000fe80000000800 */
        /* <DEDUP_REMOVED lines=10> */
[C---:B------:R-:W-:Y:S03]  /*5c9d0*/  HMMA.1688.F32.TF32 R84, R156.reuse, R22, R84 ;  /* 0x000000169c54723c */ /* 0x040fe60000081054 */
[----:B------:R-:W-:Y:S04]  /*5c9e0*/  LDS R153, [R240+0xc280] ;  /* 0x00c28000f0997984 */ /* 0x000fe80000000800 */
[----:B------:R-:W2:Y:S01]  /*5c9f0*/  LDS R155, [R240+0xe280] ;  /* 0x00e28000f09b7984 */ /* 0x000ea20000000800 */
[C---:B-1----:R-:W-:Y:S08]  /*5ca00*/  HMMA.1688.F32.TF32 R136, R156.reuse, R70, R132 ;  /* 0x000000469c88723c */ /* 0x042ff00000081084 */
        /* <DEDUP_REMOVED lines=34> */
[----:B------:R-:W-:Y:S04]  /*5cc30*/  STL.64 [R1+0xd78], R98 ;  /* 0x000d786201007387 */ /* 0x000fe80000100a00 */
[----:B------:R-:W-:Y:S04]  /*5cc40*/  STL.64 [R1+0xe00], R92 ;  /* 0x000e005c01007387 */ /* 0x000fe80000100a00 */
[----:B------:R-:W-:Y:S04]  /*5cc50*/  STL.64 [R1+0xe08], R94 ;  /* 0x000e085e01007387 */ /* 0x000fe80000100a00 */
[----:B------:R-:W-:Y:S01]  /*5cc60*/  STL.64 [R1+0xe60], R84 ;  /* 0x000e605401007387 */ /* 0x000fe20000100a00 */
[C---:B------:R-:W-:Y:S03]  /*5cc70*/  HMMA.1688.F32.TF32 R76, R156.reuse, R6, R248 ;  /* 0x000000069c4c723c */ /* 0x040fe600000810f8 */
[----:B------:R1:W-:Y:S05]  /*5cc80*/  STL.64 [R1+0xe68], R86 ;  /* 0x000e685601007387 */ /* 0x0003ea0000100a00 */
[----:B-1----:R-:W-:Y:S01]  /*5cc90*/  HMMA.1688.F32.TF32 R84, R156, R10, R244 ;  /* 0x0000000a9c54723c */ /* 0x002fe200000810f4 */
[----:B------:R-:W-:Y:S04]  /*5cca0*/  STL.64 [R1+0x1030], R88 ;  /* 0x0010305801007387 */ /* 0x000fe80000100a00 */
[----:B------:R-:W-:Y:S04]  /*5ccb0*/  STL.64 [R1+0x1038], R90 ;  /* 0x0010385a01007387 */ /* 0x000fe80000100a00 */
[----:B------:R1:W-:Y:S04]  /*5ccc0*/  STL.64 [R1+0x10c0], R80 ;  /* 0x0010c05001007387 */ /* 0x0003e80000100a00 */
[----:B------:R3:W-:Y:S04]  /*5ccd0*/  STL.64 [R1+0x10c8], R82 ;  /* 0x0010c85201007387 */ /* 0x0007e80000100a00 */
[----:B-1----:R-:W4:Y:S06]  /*5cce0*/  LDL.LU R80, [R1+0x1530] ;  /* 0x0015300001507983 */ /* 0x002f2c0000300800 */
[----:B------:R1:W-:Y:S04]  /*5ccf0*/  STL.64 [R1+0x1160], R84 ;  /* 0x0011605401007387 */ /* 0x0003e80000100a00 */
[----:B------:R1:W-:Y:S04]  /*5cd00*/  STL.64 [R1+0x1168], R86 ;  /* 0x0011685601007387 */ /* 0x0003e80000100a00 */
[----:B------:R1:W-:Y:S04]  /*5cd10*/  STL.64 [R1+0x1320], R76 ;  /* 0x0013204c01007387 */ /* 0x0003e80000100a00 */
[----:B------:R1:W-:Y:S04]  /*5cd20*/  STL.64 [R1+0x1328], R78 ;  /* 0x0013284e01007387 */ /* 0x0003e80000100a00 */
[----:B------:R-:W4:Y:S04]  /*5cd30*/  LDL.LU R81, [R1+0x1534] ;  /* 0x0015340001517983 */ /* 0x000f280000300800 */
[----:B---3--:R-:W4:Y:S04]  /*5cd40*/  LDL.LU R82, [R1+0x1538] ;  /* 0x0015380001527983 */ /* 0x008f280000300800 */
[----:B------:R-:W4:Y:S04]  /*5cd50*/  LDL.LU R83, [R1+0x153c] ;  /* 0x00153c0001537983 */ /* 0x000f280000300800 */
[----:B-1----:R-:W2:Y:S04]  /*5cd60*/  LDL.LU R84, [R1+0x1610] ;  /* 0x0016100001547983 */ /* 0x002ea80000300800 */
        /* <DEDUP_REMOVED lines=92> */
[C---:B------:R-:W-:Y:S07]  /*5d330*/  HMMA.1688.F32.TF32 R124, R156.reuse, R190, R124 ;  /* 0x000000be9c7c723c */ /* 0x040fee000008107c */
[----:B------:R-:W-:Y:S04]  /*5d340*/  STL.64 [R1+0x1f70], R148 ;  /* 0x001f709401007387 */ /* 0x000fe80000100a00 */
[----:B------:R-:W-:Y:S04]  /*5d350*/  STL.64 [R1+0x1f78], R150 ;  /* 0x001f789601007387 */ /* 0x000fe80000100a00 */
[----:B------:R-:W-:Y:S01]  /*5d360*/  STL.64 [R1+0x1f60], R144 ;  /* 0x001f609001007387 */ /* 0x000fe20000100a00 */
[----:B------:R-:W-:Y:S03]  /*5d370*/  HMMA.1688.F32.TF32 R108, R156, R174, R108 ;  /* 0x000000ae9c6c723c */ /* 0x000fe6000008106c */
[----:B------:R-:W-:Y:S04]  /*5d380*/  STL.64 [R1+0x1f68], R146 ;  /* 0x001f689201007387 */ /* 0x000fe80000100a00 */
[----:B------:R-:W-:Y:S04]  /*5d390*/  STL.64 [R1+0x1f50], R140 ;  /* 0x001f508c01007387 */ /* 0x000fe80000100a00 */
[----:B------:R-:W-:Y:S04]  /*5d3a0*/  STL.64 [R1+0x1f58], R142 ;  /* 0x001f588e01007387 */ /* 0x000fe80000100a00 */
[----:B------:R-:W-:Y:S01]  /*5d3b0*/  STL.64 [R1+0x1f40], R136 ;  /* 0x001f408801007387 */ /* 0x000fe20000100a00 */
[C---:B------:R-:W-:Y:S03]  /*5d3c0*/  HMMA.1688.F32.TF32 R92, R152.reuse, R74, R92 ;  /* 0x0000004a985c723c */ /* 0x040fe6000008105c */
        /* <DEDUP_REMOVED lines=30> */
[----:B------:R1:W-:Y:S04]  /*5d5b0*/  STL.64 [R1+0x39a0], R60 ;  /* 0x0039a03c01007387 */ /* 0x0003e80000100a00 */
[----:B------:R-:W-:Y:S04]  /*5d5c0*/  LDS R156, [R3+0xc300] ;  /* 0x00c30000039c7984 */ /* 0x000fe80000000800 */
[----:B------:R-:W-:Y:S01]  /*5d5d0*/  LDS R158, [R3+0xe300] ;  /* 0x00e30000039e7984 */ /* 0x000fe20000000800 */
[C---:B-1----:R-:W-:Y:S03]  /*5d5e0*/  HMMA.1688.F32.TF32 R60, R152.reuse, R58, R76 ;  /* 0x0000003a983c723c */ /* 0x042fe6000008104c */
[----:B------:R-:W-:Y:S04]  /*5d5f0*/  STL.64 [R1+0x950], R80 ;  /* 0x0009505001007387 */ /* 0x000fe80000100a00 */
[----:B------:R-:W-:Y:S04]  /*5d600*/  STL.64 [R1+0x958], R82 ;  /* 0x0009585201007387 */ /* 0x000fe80000100a00 */
[----:B------:R-:W-:Y:S04]  /*5d610*/  STL.64 [R1+0x3998], R58 ;  /* 0x0039983a01007387 */ /* 0x000fe80000100a00 */
[----:B------:R1:W-:Y:S04]  /*5d620*/  STL.64 [R1+0x3990], R56 ;  /* 0x0039903801007387 */ /* 0x0003e80000100a00 */
[----:B------:R-:W-:Y:S04]  /*5d630*/  LDS R157, [R240+0xc300] ;  /* 0x00c30000f09d7984 */ /* 0x000fe80000000800 */
[----:B------:R-:W2:Y:S04]  /*5d640*/  LDS R159, [R240+0xe300] ;  /* 0x00e30000f09f7984 */ /* 0x000ea80000000800 */
[----:B------:R-:W-:Y:S01]  /*5d650*/  STL.64 [R1+0x9b0], R60 ;  /* 0x0009b03c01007387 */ /* 0x000fe20000100a00 */
[C---:B-1----:R-:W-:Y:S03]  /*5d660*/  HMMA.1688.F32.TF32 R56, R152.reuse, R54, R244 ;  /* 0x000000369838723c */ /* 0x042fe600000810f4 */
[----:B------:R-:W-:Y:S04]  /*5d670*/  STL.64 [R1+0x9b8], R62 ;  /* 0x0009b83e01007387 */ /* 0x000fe80000100a00 */
[----:B------:R-:W-:Y:S04]  /*5d680*/  STL.64 [R1+0x3988], R54 ;  /* 0x0039883601007387 */ /* 0x000fe80000100a00 */
[----:B------:R1:W-:Y:S02]  /*5d690*/  STL.64 [R1+0x3980], R52 ;  /* 0x0039803401007387 */ /* 0x0003e40000100a00 */
[C---:B-1----:R-:W-:Y:S10]  /*5d6a0*/  HMMA.1688.F32.TF32 R52, R152.reuse, R50, R248 ;  /* 0x000000329834723c */ /* 0x042ff400000810f8 */
[----:B------:R-:W-:Y:S04]  /*5d6b0*/  STL.64 [R1+0x980], R56 ;  /* 0x0009803801007387 */ /* 0x000fe80000100a00 */
[----:B------:R-:W-:Y:S04]  /*5d6c0*/  STL.64 [R1+0x988], R58 ;  /* 0x0009883a01007387 */ /* 0x000fe80000100a00 */
[----:B------:R-:W2:Y:S05]  /*5d6d0*/  LDL.LU R244, [R1+0x25c0] ;  /* 0x0025c00001f47983 */ /* 0x000eaa0000300800 */
[----:B------:R-:W-:Y:S04]  /*5d6e0*/  STL.64 [R1+0x9d0], R52 ;  /* 0x0009d03401007387 */ /* 0x000fe80000100a00 */
[----:B------:R-:W-:Y:S04]  /*5d6f0*/  STL.64 [R1+0x9d8], R54 ;  /* 0x0009d83601007387 */ /* 0x000fe80000100a00 */
        /* <DEDUP_REMOVED lines=108> */
[----:B------:R2:W-:Y:S02]  /*5ddc0*/  STL.64 [R1+0x3970], R48 ;  /* 0x0039703001007387 */ /* 0x0005e40000100a00 */
[C---:B--2---:R-:W-:Y:S08]  /*5ddd0*/  HMMA.1688.F32.TF32 R48, R152.reuse, R42, R220 ;  /* 0x0000002a9830723c */ /* 0x044ff000000810dc */
[C---:B---3--:R-:W-:Y:S08]  /*5dde0*/  HMMA.1688.F32.TF32 R52, R152.reuse, R46, R216 ;  /* 0x0000002e9834723c */ /* 0x048ff000000810d8 */
[C---:B------:R-:W-:Y:S11]  /*5ddf0*/  HMMA.1688.F32.TF32 R56, R152.reuse, R38, R224 ;  /* 0x000000269838723c */ /* 0x040ff600000810e0 */
[----:B------:R-:W-:Y:S04]  /*5de00*/  @!UPT UIADD3 URZ, URZ, URZ, URZ ;  /* 0x0000003f3f3ff290 */ /* 0x000fe8000fffe03f */
[----:B------:R-:W-:Y:S04]  /*5de10*/  STL.64 [R1+0x9c0], R52 ;  /* 0x0009c03401007387 */ /* 0x000fe80000100a00 */
[----:B------:R1:W-:Y:S04]  /*5de20*/  STL.64 [R1+0x9c8], R54 ;  /* 0x0009c83601007387 */ /* 0x0003e80000100a00 */
[----:B------:R-:W-:Y:S04]  /*5de30*/  STL.64 [R1+0xa10], R48 ;  /* 0x000a103001007387 */ /* 0x000fe80000100a00 */
[----:B------:R4:W-:Y:S01]  /*5de40*/  STL.64 [R1+0xa18], R50 ;  /* 0x000a183201007387 */ /* 0x0009e20000100a00 */
[C---:B-1----:R-:W-:Y:S08]  /*5de50*/  HMMA.1688.F32.TF32 R52, R152.reuse, R34, R228 ;  /* 0x000000229834723c */ /* 0x042ff000000810e4 */
[C---:B----4-:R-:W-:Y:S01]  /*5de60*/  HMMA.1688.F32.TF32 R48, R152.reuse, R30, R232 ;  /* 0x0000001e9830723c */ /* 0x050fe200000810e8 */
        /* <DEDUP_REMOVED lines=9> */
[----:B------:R-:W-:Y:S04]  /*5df00*/  STL.64 [R1+0x960], R56 ;  /* 0x0009603801007387 */ /* 0x000fe80000100a00 */
[----:B------:R1:W-:Y:S08]  /*5df10*/  STL.64 [R1+0x968], R58 ;  /* 0x0009683a01007387 */ /* 0x0003f00000100a00 */
        /* <DEDUP_REMOVED lines=50> */
[----:B-1----:R-:W-:Y:S03]  /*5e240*/  HMMA.1688.F32.TF32 R52, R152, R162, R76 ;  /* 0x000000a29834723c */ /* 0x002fe6000008104c */
[----:B------:R-:W-:Y:S04]  /*5e250*/  LDS R152, [R3+0xc380] ;  /* 0x00c3800003987984 */ /* 0x000fe80000000800 */
[----:B------:R-:W-:Y:S01]  /*5e260*/  LDS R154, [R3+0xe380] ;  /* 0x00e38000039a7984 */ /* 0x000fe20000000800 */
[C---:B--2---:R-:W-:Y:S03]  /*5e270*/  HMMA.1688.F32.TF32 R48, R156.reuse, R74, R244 ;  /* 0x0000004a9c30723c */ /* 0x044fe600000810f4 */
[----:B------:R-:W-:Y:S04]  /*5e280*/  STL.64 [R1+0x1d40], R56 ;  /* 0x001d403801007387 */ /* 0x000fe80000100a00 */
[----:B------:R-:W-:Y:S04]  /*5e290*/  STL.64 [R1+0x1d48], R58 ;  /* 0x001d483a01007387 */ /* 0x000fe80000100a00 */
[----:B------:R-:W-:Y:S04]  /*5e2a0*/  LDS R153, [R240+0xc380] ;  /* 0x00c38000f0997984 */ /* 0x000fe80000000800 */
[----:B------:R-:W1:Y:S04]  /*5e2b0*/  LDS R155, [R240+0xe380] ;  /* 0x00e38000f09b7984 */ /* 0x000e680000000800 */
        /* <DEDUP_REMOVED lines=159> */
[----:B---3--:R-:W3:Y:S01]  /*5ecb0*/  LDL.LU.64 R50, [R1+0x3978] ;  /* 0x0039780001327983 */ /* 0x008ee20000300a00 */
[C---:B------:R-:W-:Y:S03]  /*5ecc0*/  HMMA.1688.F32.TF32 R148, R156.reuse, R46, R148 ;  /* 0x0000002e9c94723c */ /* 0x040fe60000081094 */
[----:B------:R-:W2:Y:S05]  /*5ecd0*/  LDL.LU.64 R48, [R1+0x3970] ;  /* 0x0039700001307983 */ /* 0x000eaa0000300a00 */
[C---:B------:R-:W-:Y:S08]  /*5ece0*/  HMMA.1688.F32.TF32 R144, R156.reuse, R42, R144 ;  /* 0x0000002a9c90723c */ /* 0x040ff00000081090 */
[C---:B------:R-:W-:Y:S08]  /*5ecf0*/  HMMA.1688.F32.TF32 R140, R156.reuse, R38, R140 ;  /* 0x000000269c8c723c */ /* 0x040ff0000008108c */
[C---:B------:R-:W-:Y:S08]  /*5ed00*/  HMMA.1688.F32.TF32 R216, R156.reuse, R34, R216 ;  /* 0x000000229cd8723c */ /* 0x040ff000000810d8 */
[C---:B---3--:R-:W-:Y:S11]  /*5ed10*/  HMMA.1688.F32.TF32 R236, R156.reuse, R50, R236 ;  /* 0x000000329cec723c */ /* 0x048ff600000810ec */
[----:B------:R-:W-:Y:S11]  /*5ed20*/  @!UPT UIADD3 URZ, URZ, URZ, URZ ;  /* 0x0000003f3f3ff290 */ /* 0x000ff6000fffe03f */
[----:B------:R-:W-:Y:S01]  /*5ed30*/  @!UPT UIADD3 URZ, URZ, URZ, URZ ;  /* 0x0000003f3f3ff290 */ /* 0x000fe2000fffe03f */
[----:B------:R-:W-:Y:S04]  /*5ed40*/  STL.64 [R1+0x870], R236 ;  /* 0x000870ec01007387 */ /* 0x000fe80000100a00 */
[----:B------:R3:W-:Y:S04]  /*5ed50*/  STL.64 [R1+0x878], R238 ;  /* 0x000878ee01007387 */ /* 0x0007e80000100a00 */
[----:B---3--:R-:W3:Y:S04]  /*5ed60*/  LDL.LU.64 R238, [R1+0x3968] ;  /* 0x0039680001ee7983 */ /* 0x008ee80000300a00 */
[----:B------:R-:W3:Y:S04]  /*5ed70*/  LDL.LU.64 R236, [R1+0x3960] ;  /* 0x0039600001ec7983 */ /* 0x000ee80000300a00 */
        /* <DEDUP_REMOVED lines=13> */
[----:B------:R1:W-:Y:S02]  /*5ee50*/  STL.64 [R1+0x8d8], R218 ;  /* 0x0008d8da01007387 */ /* 0x0003e40000100a00 */
[C---:B-1----:R-:W-:Y:S08]  /*5ee60*/  HMMA.1688.F32.TF32 R216, R156.reuse, R30, R220 ;  /* 0x0000001e9cd8723c */ /* 0x042ff000000810dc */
        /* <DEDUP_REMOVED lines=12> */
[C---:B-1----:R-:W-:Y:S08]  /*5ef30*/  HMMA.1688.F32.TF32 R216, R156.reuse, R10, R132 ;  /* 0x0000000a9cd8723c */ /* 0x042ff00000081084 */
[C---:B------:R-:W-:Y:S08]  /*5ef40*/  HMMA.1688.F32.TF32 R132, R156.reuse, R214, R124 ;  /* 0x000000d69c84723c */ /* 0x040ff0000008107c */
[C---:B------:R-:W-:Y:S08]  /*5ef50*/  HMMA.1688.F32.TF32 R128, R156.reuse, R210, R120 ;  /* 0x000000d29c80723c */ /* 0x040ff00000081078 */
[C---:B------:R-:W-:Y:S08]  /*5ef60*/  HMMA.1688.F32.TF32 R124, R156.reuse, R206, R116 ;  /* 0x000000ce9c7c723c */ /* 0x040ff00000081074 */
[C---:B------:R-:W-:Y:S01]  /*5ef70*/  HMMA.1688.F32.TF32 R120, R156.reuse, R202, R112 ;  /* 0x000000ca9c78723c */ /* 0x040fe20000081070 */
[----:B------:R1:W-:Y:S07]  /*5ef80*/  STL.64 [R1+0xa40], R224 ;  /* 0x000a40e001007387 */ /* 0x0003ee0000100a00 */
[C---:B------:R-:W-:Y:S01]  /*5ef90*/  HMMA.1688.F32.TF32 R116, R156.reuse, R198, R108 ;  /* 0x000000c69c74723c */ /* 0x040fe2000008106c */
[----:B------:R1:W-:Y:S07]  /*5efa0*/  STL.64 [R1+0xa48], R226 ;  /* 0x000a48e201007387 */ /* 0x0003ee0000100a00 */
[C---:B------:R-:W-:Y:S01]  /*5efb0*/  HMMA.1688.F32.TF32 R112, R156.reuse, R194, R104 ;  /* 0x000000c29c70723c */ /* 0x040fe20000081068 */
[----:B------:R-:W-:Y:S07]  /*5efc0*/  STL.64 [R1+0xb30], R220 ;  /* 0x000b30dc01007387 */ /* 0x000fee0000100a00 */
[C---:B------:R-:W-:Y:S01]  /*5efd0*/  HMMA.1688.F32.TF32 R108, R156.reuse, R190, R100 ;  /* 0x000000be9c6c723c */ /* 0x040fe20000081064 */
[----:B------:R-:W-:Y:S07]  /*5efe0*/  STL.64 [R1+0xb38], R222 ;  /* 0x000b38de01007387 */ /* 0x000fee0000100a00 */
[C---:B------:R-:W-:Y:S01]  /*5eff0*/  HMMA.1688.F32.TF32 R104, R156.reuse, R186, R96 ;  /* 0x000000ba9c68723c */ /* 0x040fe20000081060 */
[----:B------:R1:W-:Y:S07]  /*5f000*/  STL.64 [R1+0xba0], R216 ;  /* 0x000ba0d801007387 */ /* 0x0003ee0000100a00 */
[C---:B------:R-:W-:Y:S01]  /*5f010*/  HMMA.1688.F32.TF32 R100, R156.reuse, R182, R92 ;  /* 0x000000b69c64723c */ /* 0x040fe2000008105c */
[----:B------:R1:W-:Y:S04]  /*5f020*/  STL.64 [R1+0xba8], R218 ;  /* 0x000ba8da01007387 */ /* 0x0003e80000100a00 */
        /* <DEDUP_REMOVED lines=35> */
[----:B------:R1:W-:Y:S04]  /*5f260*/  STL.64 [R1+0x1b80], R80 ;  /* 0x001b805001007387 */ /* 0x0003e80000100a00 */
[----:B------:R1:W-:Y:S04]  /*5f270*/  STL.64 [R1+0x1b88], R82 ;  /* 0x001b885201007387 */ /* 0x0003e80000100a00 */
        /* <DEDUP_REMOVED lines=89> */
[----:B------:R-:W4:Y:S04]  /*5f810*/  LDL.LU R104, [R1] ;  /* 0x0000000001687983 */ /* 0x000f280000300800 */
[----:B------:R-:W4:Y:S04]  /*5f820*/  LDL.LU R105, [R1+0x4] ;  /* 0x0000040001697983 */ /* 0x000f280000300800 */
[----:B------:R-:W4:Y:S04]  /*5f830*/  LDL.LU R106, [R1+0x8] ;  /* 0x00000800016a7983 */ /* 0x000f280000300800 */
[----:B------:R-:W4:Y:S04]  /*5f840*/  LDL.LU R107, [R1+0xc] ;  /* 0x00000c00016b7983 */ /* 0x000f280000300800 */
[----:B------:R-:W-:Y:S04]  /*5f850*/  LDS R156, [R3+0xc400] ;  /* 0x00c40000039c7984 */ /* 0x000fe80000000800 */
[----:B------:R-:W-:Y:S01]  /*5f860*/  LDS R158, [R3+0xe400] ;  /* 0x00e40000039e7984 */ /* 0x000fe20000000800 */
[C---:B--2---:R-:W-:Y:S03]  /*5f870*/  HMMA.1688.F32.TF32 R248, R152.reuse, R6, R248 ;  /* 0x0000000698f8723c */ /* 0x044fe600000810f8 */
[----:B------:R-:W-:Y:S04]  /*5f880*/  LDS R157, [R240+0xc400] ;  /* 0x00c40000f09d7984 */ /* 0x000fe80000000800 */
[----:B------:R-:W2:Y:S01]  /*5f890*/  LDS R159, [R240+0xe400] ;  /* 0x00e40000f09f7984 */ /* 0x000ea20000000800 */
        /* <DEDUP_REMOVED lines=13> */
[----:B------:R2:W-:Y:S04]  /*5f970*/  STL.64 [R1+0x6e0], R100 ;  /* 0x0006e06401007387 */ /* 0x0005e80000100a00 */
[----:B------:R3:W-:Y:S04]  /*5f980*/  STL.64 [R1+0x6e8], R102 ;  /* 0x0006e86601007387 */ /* 0x0007e80000100a00 */
[----:B--2---:R-:W2:Y:S01]  /*5f990*/  LDL.LU R100, [R1+0x29b0] ;  /* 0x0029b00001647983 */ /* 0x004ea20000300800 */
[C---:B------:R-:W-:Y:S03]  /*5f9a0*/  HMMA.1688.F32.TF32 R116, R152.reuse, R46, R116 ;  /* 0x0000002e9874723c */ /* 0x040fe60000081074 */
[----:B------:R-:W2:Y:S04]  /*5f9b0*/  LDL.LU R101, [R1+0x29b4] ;  /* 0x0029b40001657983 */ /* 0x000ea80000300800 */
[----:B---3--:R-:W2:Y:S04]  /*5f9c0*/  LDL.LU R102, [R1+0x29b8] ;  /* 0x0029b80001667983 */ /* 0x008ea80000300800 */
[----:B------:R-:W2:Y:S04]  /*5f9d0*/  LDL.LU R103, [R1+0x29bc] ;  /* 0x0029bc0001677983 */ /* 0x000ea80000300800 */
[----:B------:R-:W-:Y:S04]  /*5f9e0*/  STL.64 [R1+0x6d0], R136 ;  /* 0x0006d08801007387 */ /* 0x000fe80000100a00 */
[----:B------:R2:W-:Y:S01]  /*5f9f0*/  STL.64 [R1+0x6d8], R138 ;  /* 0x0006d88a01007387 */ /* 0x0005e20000100a00 */
[C---:B------:R-:W-:Y:S03]  /*5fa00*/  HMMA.1688.F32.TF32 R92, R152.reuse, R30, R92 ;  /* 0x0000001e985c723c */ /* 0x040fe6000008105c */
[----:B--2---:R-:W2:Y:S04]  /*5fa10*/  LDL.LU.64 R138, [R1+0x3928] ;  /* 0x00392800018a7983 */ /* 0x004ea80000300a00 */
[----:B------:R-:W2:Y:S04]  /*5fa20*/  LDL.LU.64 R136, [R1+0x3920] ;  /* 0x0039200001887983 */ /* 0x000ea80000300a00 */
[----:B------:R-:W-:Y:S04]  /*5fa30*/  STL.64 [R1+0x700], R132 ;  /* 0x0007008401007387 */ /* 0x000fe80000100a00 */
[----:B------:R3:W-:Y:S04]  /*5fa40*/  STL.64 [R1+0x708], R134 ;  /* 0x0007088601007387 */ /* 0x0007e80000100a00 */
        /* <DEDUP_REMOVED lines=11> */
[----:B------:R1:W-:Y:S01]  /*5fb00*/  STL.64 [R1+0x718], R122 ;  /* 0x0007187a01007387 */ /* 0x0003e20000100a00 */
[C---:B------:R-:W-:Y:S03]  /*5fb10*/  HMMA.1688.F32.TF32 R76, R152.reuse, R14, R76 ;  /* 0x0000000e984c723c */ /* 0x040fe6000008104c */
        /* <DEDUP_REMOVED lines=46> */
[C---:B------:R-:W-:Y:S11]  /*5fe00*/  HMMA.1688.F32.TF32 R216, R152.reuse, R214, R216 ;  /* 0x000000d698d8723c */ /* 0x040ff600000810d8 */
        /* <DEDUP_REMOVED lines=8> */
[----:B------:R1:W-:Y:S02]  /*5fe90*/  STL.64 [R1+0x1a78], R218 ;  /* 0x001a78da01007387 */ /* 0x0003e40000100a00 */
[C---:B-1----:R-:W-:Y:S02]  /*5fea0*/  HMMA.1688.F32.TF32 R216, R152.reuse, R198, R232 ;  /* 0x000000c698d8723c */ /* 0x042fe400000810e8 */
[----:B------:R-:W-:Y:S04]  /*5feb0*/  STL.64 [R1+0x1a60], R220 ;  /* 0x001a60dc01007387 */ /* 0x000fe80000100a00 */
[----:B------:R1:W-:Y:S04]  /*5fec0*/  STL.64 [R1+0x1a68], R222 ;  /* 0x001a68de01007387 */ /* 0x0003e80000100a00 */
[----:B------:R-:W-:Y:S04]  /*5fed0*/  STL.64 [R1+0x1a50], R224 ;  /* 0x001a50e001007387 */ /* 0x000fe80000100a00 */
[----:B------:R-:W-:Y:S01]  /*5fee0*/  STL.64 [R1+0x1a58], R226 ;  /* 0x001a58e201007387 */ /* 0x000fe20000100a00 */
[C---:B-1----:R-:W-:Y:S08]  /*5fef0*/  HMMA.1688.F32.TF32 R220, R152.reuse, R194, R104 ;  /* 0x000000c298dc723c */ /* 0x042ff00000081068 */
[----:B------:R-:W-:Y:S04]  /*5ff00*/  STL.64 [R1+0x1a40], R216 ;  /* 0x001a40d801007387 */ /* 0x000fe80000100a00 */
[----:B------:R3:W-:Y:S11]  /*5ff10*/  STL.64 [R1+0x1a48], R218 ;  /* 0x001a48da01007387 */ /* 0x0007f60000100a00 */
[----:B------:R-:W-:Y:S04]  /*5ff20*/  STL.64 [R1+0x1a30], R220 ;  /* 0x001a30dc01007387 */ /* 0x000fe80000100a00 */
[----:B------:R-:W-:Y:S01]  /*5ff30*/  STL.64 [R1+0x1a38], R222 ;  /* 0x001a38de01007387 */ /* 0x000fe20000100a00 */
[C---:B--2---:R-:W-:Y:S08]  /*5ff40*/  HMMA.1688.F32.TF32 R76, R152.reuse, R182, R76 ;  /* 0x000000b6984c723c */ /* 0x044ff0000008104c */
[C---:B---3--:R-:W-:Y:S08]  /*5ff50*/  HMMA.1688.F32.TF32 R216, R152.reuse, R186, R244 ;  /* 0x000000ba98d8723c */ /* 0x048ff000000810f4 */
[C---:B----4-:R-:W-:Y:S11]  /*5ff60*/  HMMA.1688.F32.TF32 R104, R152.reuse, R190, R248 ;  /* 0x000000be9868723c */ /* 0x050ff600000810f8 */
[----:B------:R-:W-:Y:S11]  /*5ff70*/  @!UPT UIADD3 URZ, URZ, URZ, URZ ;  /* 0x0000003f3f3ff290 */ /* 0x000ff6000fffe03f */
[----:B------:R-:W-:Y:S01]  /*5ff80*/  @!UPT UIADD3 URZ, URZ, URZ, URZ ;  /* 0x0000003f3f3ff290 */ /* 0x000fe2000fffe03f */
        /* <DEDUP_REMOVED lines=19> */
[----:B------:R-:W-:Y:S04]  /*600c0*/  STL.64 [R1+0x19c8], R86 ;  /* 0x0019c85601007387 */ /* 0x000fe80000100a00 */
[----:B------:R-:W2:Y:S06]  /*600d0*/  LDL.LU R224, [R1+0xb90] ;  /* 0x000b900001e07983 */ /* 0x000eac0000300800 */
[----:B------:R1:W-:Y:S04]  /*600e0*/  STL.64 [R1+0x19b0], R80 ;  /* 0x0019b05001007387 */ /* 0x0003e80000100a00 */
[----:B------:R3:W-:Y:S04]  /*600f0*/  STL.64 [R1+0x19b8], R82 ;  /* 0x0019b85201007387 */ /* 0x0007e80000100a00 */
[----:B------:R-:W-:Y:S04]  /*60100*/  STL.64 [R1+0x5a0], R76 ;  /* 0x0005a04c01007387 */ /* 0x000fe80000100a00 */
[----:B------:R-:W-:Y:S04]  /*60110*/  STL.64 [R1+0x5a8], R78 ;  /* 0x0005a84e01007387 */ /* 0x000fe80000100a00 */
        /* <DEDUP_REMOVED lines=64> */
[C---:B---3--:R-:W-:Y:S11]  /*60520*/  HMMA.1688.F32.TF32 R104, R156.reuse, R70, R104 ;  /* 0x000000469c68723c */ /* 0x048ff60000081068 */
[----:B------:R-:W-:Y:S11]  /*60530*/  @!UPT UIADD3 URZ, URZ, URZ, URZ ;  /* 0x0000003f3f3ff290 */ /* 0x000ff6000fffe03f */
[----:B------:R-:W-:Y:S01]  /*60540*/  @!UPT UIADD3 URZ, URZ, URZ, URZ ;  /* 0x0000003f3f3ff290 */ /* 0x000fe2000fffe03f */
[----:B------:R-:W-:Y:S01]  /*60550*/  STL.64 [R1+0x5e0], R104 ;  /* 0x0005e06801007387 */ /* 0x000fe20000100a00 */
[C---:B----4-:R-:W-:Y:S03]  /*60560*/  HMMA.1688.F32.TF32 R232, R156.reuse, R62, R232 ;  /* 0x0000003e9ce8723c */ /* 0x050fe600000810e8 */
[----:B------:R2:W-:Y:S04]  /*60570*/  STL.64 [R1+0x5e8], R106 ;  /* 0x0005e86a01007387 */ /* 0x0005e80000100a00 */
        /* <DEDUP_REMOVED lines=8> */
[----:B----4-:R-:W4:Y:S04]  /*60600*/  LDL.LU R64, [R1+0x2550] ;  /* 0x0025500001407983 */ /* 0x010f280000300800 */
[----:B------:R-:W4:Y:S04]  /*60610*/  LDL.LU R65, [R1+0x2554] ;  /* 0x0025540001417983 */ /* 0x000f280000300800 */
[----:B------:R-:W4:Y:S04]  /*60620*/  LDL.LU R66, [R1+0x2558] ;  /* 0x0025580001427983 */ /* 0x000f280000300800 */
[----:B------:R-:W4:Y:S04]  /*60630*/  LDL.LU R67, [R1+0x255c] ;  /* 0x00255c0001437983 */ /* 0x000f280000300800 */
[----:B------:R1:W-:Y:S04]  /*60640*/  STL.64 [R1+0x600], R232 ;  /* 0x000600e801007387 */ /* 0x0003e80000100a00 */
[----:B------:R1:W-:Y:S04]  /*60650*/  STL.64 [R1+0x608], R234 ;  /* 0x000608ea01007387 */ /* 0x0003e80000100a00 */
[----:B-1----:R-:W2:Y:S04]  /*60660*/  LDL.LU R232, [R1+0x2aa0] ;  /* 0x002aa00001e87983 */ /* 0x002ea80000300800 */
[----:B------:R-:W2:Y:S04]  /*60670*/  LDL.LU R233, [R1+0x2aa4] ;  /* 0x002aa40001e97983 */ /* 0x000ea80000300800 */
[----:B------:R-:W2:Y:S04]  /*60680*/  LDL.LU R234, [R1+0x2aa8] ;  /* 0x002aa80001ea7983 */ /* 0x000ea80000300800 */
[----:B------:R-:W2:Y:S04]  /*60690*/  LDL.LU R235, [R1+0x2aac] ;  /* 0x002aac0001eb7983 */ /* 0x000ea80000300800 */
[----:B------:R-:W-:Y:S04]  /*606a0*/  STL.64 [R1+0x37f8], R62 ;  /* 0x0037f83e01007387 */ /* 0x000fe80000100a00 */
[----:B------:R1:W-:Y:S04]  /*606b0*/  STL.64 [R1+0x37f0], R60 ;  /* 0x0037f03c01007387 */ /* 0x0003e80000100a00 */
[----:B-1----:R-:W2:Y:S04]  /*606c0*/  LDL.LU R60, [R1+0x25e0] ;  /* 0x0025e000013c7983 */ /* 0x002ea80000300800 */
[----:B------:R-:W2:Y:S04]  /*606d0*/  LDL.LU R61, [R1+0x25e4] ;  /* 0x0025e400013d7983 */ /* 0x000ea80000300800 */
[----:B------:R-:W2:Y:S04]  /*606e0*/  LDL.LU R62, [R1+0x25e8] ;  /* 0x0025e800013e7983 */ /* 0x000ea80000300800 */
[----:B------:R-:W2:Y:S04]  /*606f0*/  LDL.LU R63, [R1+0x25ec] ;  /* 0x0025ec00013f7983 */ /* 0x000ea80000300800 */
[----:B------:R-:W-:Y:S04]  /*60700*/  STL.64 [R1+0x37e8], R58 ;  /* 0x0037e83a01007387 */ /* 0x000fe80000100a00 */
[----:B------:R1:W-:Y:S01]  /*60710*/  STL.64 [R1+0x37e0], R56 ;  /* 0x0037e03801007387 */ /* 0x0003e20000100a00 */
[C---:B----4-:R-:W-:Y:S08]  /*60720*/  HMMA.1688.F32.TF32 R64, R156.reuse, R54, R64 ;  /* 0x000000369c40723c */ /* 0x050ff00000081040 */
[C---:B--2---:R-:W-:Y:S08]  /*60730*/  HMMA.1688.F32.TF32 R60, R156.reuse, R58, R60 ;  /* 0x0000003a9c3c723c */ /* 0x044ff0000008103c */
[C---:B-1----:R-:W-:Y:S11]  /*60740*/  HMMA.1688.F32.TF32 R56, R156.reuse, R46, R96 ;  /* 0x0000002e9c38723c */ /* 0x042ff60000081060 */
[----:B------:R-:W-:Y:S04]  /*60750*/  @!UPT UIADD3 URZ, URZ, URZ, URZ ;  /* 0x0000003f3f3ff290 */ /* 0x000fe8000fffe03f */
[----:B------:R-:W-:Y:S04]  /*60760*/  STL.64 [R1+0x5f0], R60 ;  /* 0x0005f03c01007387 */ /* 0x000fe80000100a00 */
[----:B------:R1:W-:Y:S02]  /*60770*/  STL.64 [R1+0x5f8], R62 ;  /* 0x0005f83e01007387 */ /* 0x0003e40000100a00 */
[C---:B-1----:R-:W-:Y:S02]  /*60780*/  HMMA.1688.F32.TF32 R60, R156.reuse, R50, R152 ;  /* 0x000000329c3c723c */ /* 0x042fe40000081098 */
[----:B------:R-:W-:Y:S04]  /*60790*/  STL.64 [R1+0x620], R64 ;  /* 0x0006204001007387 */ /* 0x000fe80000100a00 */
[----:B------:R1:W-:Y:S02]  /*607a0*/  STL.64 [R1+0x628], R66 ;  /* 0x0006284201007387 */ /* 0x0003e40000100a00 */
[C---:B-1----:R-:W-:Y:S11]  /*607b0*/  HMMA.1688.F32.TF32 R64, R156.reuse, R42, R92 ;  /* 0x0000002a9c40723c */ /* 0x042ff6000008105c */
[----:B------:R-:W-:Y:S04]  /*607c0*/  @!UPT UIADD3 URZ, URZ, URZ, URZ ;  /* 0x0000003f3f3ff290 */ /* 0x000fe8000fffe03f */
        /* <DEDUP_REMOVED lines=13> */
[C---:B-1----:R-:W-:Y:S03]  /*608a0*/  HMMA.1688.F32.TF32 R60, R156.reuse, R26, R244 ;  /* 0x0000001a9c3c723c */ /* 0x042fe600000810f4 */
[----:B------:R-:W-:Y:S04]  /*608b0*/  LDS R80, [R3+0xc500] ;  /* 0x00c5000003507984 */ /* 0x000fe80000000800 */
[----:B------:R-:W-:Y:S01]  /*608c0*/  LDS R82, [R3+0xe500] ;  /* 0x00e5000003527984 */ /* 0x000fe20000000800 */
[C---:B--2---:R-:W-:Y:S03]  /*608d0*/  HMMA.1688.F32.TF32 R56, R156.reuse, R22, R248 ;  /* 0x000000169c38723c */ /* 0x044fe600000810f8 */
        /* <DEDUP_REMOVED lines=18> */
[C---:B---3--:R-:W-:Y:S08]  /*60a00*/  HMMA.1688.F32.TF32 R60, R156.reuse, R214, R100 ;  /* 0x000000d69c3c723c */ /* 0x048ff00000081064 */
[C---:B-1----:R-:W-:Y:S03]  /*60a10*/  HMMA.1688.F32.TF32 R56, R156.reuse, R210, R104 ;  /* 0x000000d29c38723c */ /* 0x042fe60000081068 */
        /* <DEDUP_REMOVED lines=8> */
[C---:B---3--:R-:W-:Y:S03]  /*60aa0*/  HMMA.1688.F32.TF32 R56, R156.reuse, R198, R116 ;  /* 0x000000c69c38723c */ /* 0x048fe60000081074 */
        /* <DEDUP_REMOVED lines=26> */
[----:B---3--:R-:W-:Y:S03]  /*60c50*/  HMMA.1688.F32.TF32 R56, R156, R162, R236 ;  /* 0x000000a29c38723c */ /* 0x008fe600000810ec */
[----:B------:R-:W-:Y:S04]  /*60c60*/  STL.64 [R1+0x1800], R64 ;  /* 0x0018004001007387 */ /* 0x000fe80000100a00 */
[----:B------:R-:W-:Y:S08]  /*60c70*/  STL.64 [R1+0x1808], R66 ;  /* 0x0018084201007387 */ /* 0x000ff00000100a00 */
[----:B------:R-:W-:Y:S04]  /*60c80*/  STL.64 [R1+0x17f0], R60 ;  /* 0x0017f03c01007387 */ /* 0x000fe80000100a00 */
[----:B------:R-:W-:Y:S04]  /*60c90*/  STL.64 [R1+0x17f8], R62 ;  /* 0x0017f83e01007387 */ /* 0x000fe80000100a00 */
[----:B------:R-:W3:Y:S04]  /*60ca0*/  LDL.LU R220, [R1+0xa50] ;  /* 0x000a500001dc7983 */ /* 0x000ee80000300800 */
        /* <DEDUP_REMOVED lines=96> */
[----:B------:R-:W2:Y:S01]  /*612b0*/  LDL.LU R67, [R1+0x2a3c] ;  /* 0x002a3c0001437983 */ /* 0x000ea20000300800 */
        /* <DEDUP_REMOVED lines=22> */
[----:B------:R1:W-:Y:S04]  /*61420*/  STL.64 [R1+0x35f0], R224 ;  /* 0x0035f0e001007387 */ /* 0x0003e80000100a00 */
[----:B-1----:R-:W3:Y:S04]  /*61430*/  LDL.LU R224, [R1+0x25f0] ;  /* 0x0025f00001e07983 */ /* 0x002ee80000300800 */
[----:B------:R-:W3:Y:S04]  /*61440*/  LDL.LU R225, [R1+0x25f4] ;  /* 0x0025f40001e17983 */ /* 0x000ee80000300800 */
[----:B------:R-:W3:Y:S04]  /*61450*/  LDL.LU R226, [R1+0x25f8] ;  /* 0x0025f80001e27983 */ /* 0x000ee80000300800 */
[----:B------:R-:W3:Y:S01]  /*61460*/  LDL.LU R227, [R1+0x25fc] ;  /* 0x0025fc0001e37983 */ /* 0x000ee20000300800 */
[C---:B--2---:R-:W-:Y:S11]  /*61470*/  HMMA.1688.F32.TF32 R64, R76.reuse, R70, R64 ;  /* 0x000000464c40723c */ /* 0x044ff60000081040 */
[----:B------:R-:W-:Y:S11]  /*61480*/  @!UPT UIADD3 URZ, URZ, URZ, URZ ;  /* 0x0000003f3f3ff290 */ /* 0x000ff6000fffe03f */
[----:B------:R-:W-:Y:S01]  /*61490*/  @!UPT UIADD3 URZ, URZ, URZ, URZ ;  /* 0x0000003f3f3ff290 */ /* 0x000fe2000fffe03f */
[----:B------:R-:W-:Y:S04]  /*614a0*/  STL.64 [R1+0x60], R64 ;  /* 0x0000604001007387 */ /* 0x000fe80000100a00 */
[----:B------:R1:W-:Y:S04]  /*614b0*/  STL.64 [R1+0x68], R66 ;  /* 0x0000684201007387 */ /* 0x0003e80000100a00 */
[----:B-1----:R-:W4:Y:S04]  /*614c0*/  LDL.LU.64 R66, [R1+0x3808] ;  /* 0x0038080001427983 */ /* 0x002f280000300a00 */
[----:B------:R-:W2:Y:S01]  /*614d0*/  LDL.LU.64 R64, [R1+0x3800] ;  /* 0x0038000001407983 */ /* 0x000ea20000300a00 */
[C---:B----4-:R-:W-:Y:S11]  /*614e0*/  HMMA.1688.F32.TF32 R60, R76.reuse, R66, R60 ;  /* 0x000000424c3c723c */ /* 0x050ff6000008103c */
        /* <DEDUP_REMOVED lines=11> */
[----:B-1----:R-:W4:Y:S01]  /*615a0*/  LDL.LU.64 R58, [R1+0x37e8] ;  /* 0x0037e800013a7983 */ /* 0x002f220000300a00 */
[C---:B---3--:R-:W-:Y:S03]  /*615b0*/  HMMA.1688.F32.TF32 R232, R76.reuse, R54, R232 ;  /* 0x000000364ce8723c */ /* 0x048fe600000810e8 */
[----:B------:R-:W3:Y:S05]  /*615c0*/  LDL.LU.64 R56, [R1+0x37e0] ;  /* 0x0037e00001387983 */ /* 0x000eea0000300a00 */
[C---:B------:R-:W-:Y:S08]  /*615d0*/  HMMA.1688.F32.TF32 R224, R76.reuse, R50, R224 ;  /* 0x000000324ce0723c */ /* 0x040ff000000810e0 */
[C---:B------:R-:W-:Y:S08]  /*615e0*/  HMMA.1688.F32.TF32 R156, R76.reuse, R46, R156 ;  /* 0x0000002e4c9c723c */ /* 0x040ff0000008109c */
[C---:B------:R-:W-:Y:S08]  /*615f0*/  HMMA.1688.F32.TF32 R236, R76.reuse, R42, R236 ;  /* 0x0000002a4cec723c */ /* 0x040ff000000810ec */
[C---:B----4-:R-:W-:Y:S11]  /*61600*/  HMMA.1688.F32.TF32 R228, R76.reuse, R58, R228 ;  /* 0x0000003a4ce4723c */ /* 0x050ff600000810e4 */
[----:B------:R-:W-:Y:S11]  /*61610*/  @!UPT UIADD3 URZ, URZ, URZ, URZ ;  /* 0x0000003f3f3ff290 */ /* 0x000ff6000fffe03f */
[----:B------:R-:W-:Y:S01]  /*61620*/  @!UPT UIADD3 URZ, URZ, URZ, URZ ;  /* 0x0000003f3f3ff290 */ /* 0x000fe2000fffe03f */
        /* <DEDUP_REMOVED lines=10> */
[----:B------:R-:W-:Y:S04]  /*616d0*/  STL.64 [R1+0x2e0], R156 ;  /* 0x0002e09c01007387 */ /* 0x000fe80000100a00 */
[----:B------:R3:W-:Y:S01]  /*616e0*/  STL.64 [R1+0x2e8], R158 ;  /* 0x0002e89e01007387 */ /* 0x0007e20000100a00 */
[C---:B-1----:R-:W-:Y:S08]  /*616f0*/  HMMA.1688.F32.TF32 R224, R76.reuse, R38, R148 ;  /* 0x000000264ce0723c */ /* 0x042ff00000081094 */
[C---:B---3--:R-:W-:Y:S08]  /*61700*/  HMMA.1688.F32.TF32 R156, R76.reuse, R34, R144 ;  /* 0x000000224c9c723c */ /* 0x048ff00000081090 */
        /* <DEDUP_REMOVED lines=59> */
[C---:B-1----:R-:W-:Y:S07]  /*61ac0*/  HMMA.1688.F32.TF32 R84, R76.reuse, R166, R220 ;  /* 0x000000a64c54723c */ /* 0x042fee00000810dc */
[----:B------:R-:W-:Y:S04]  /*61ad0*/  STL.64 [R1+0x15b0], R92 ;  /* 0x0015b05c01007387 */ /* 0x000fe80000100a00 */
[----:B------:R-:W-:Y:S04]  /*61ae0*/  STL.64 [R1+0x15b8], R94 ;  /* 0x0015b85e01007387 */ /* 0x000fe80000100a00 */
[----:B------:R-:W-:Y:S04]  /*61af0*/  STL.64 [R1+0x15a0], R88 ;  /* 0x0015a05801007387 */ /* 0x000fe80000100a00 */
[----:B------:R-:W-:Y:S04]  /*61b00*/  STL.64 [R1+0x15a8], R90 ;  /* 0x0015a85a01007387 */ /* 0x000fe80000100a00 */
[----:B------:R-:W3:Y:S01]  /*61b10*/  LDL.LU R248, [R1+0xd00] ;  /* 0x000d000001f87983 */ /* 0x000ee20000300800 */
[----:B--2---:R-:W-:Y:S03]  /*61b20*/  HMMA.1688.F32.TF32 R76, R76, R162, R232 ;  /* 0x000000a24c4c723c */ /* 0x004fe600000810e8 */
[----:B------:R1:W-:Y:S04]  /*61b30*/  STL.64 [R1+0x1590], R84 ;  /* 0x0015905401007387 */ /* 0x0003e80000100a00 */
[----:B------:R2:W-:Y:S11]  /*61b40*/  STL.64 [R1+0x1598], R86 ;  /* 0x0015985601007387 */ /* 0x0005f60000100a00 */
[----:B------:R-:W-:Y:S05]  /*61b50*/  @!UPT UIADD3 URZ, URZ, URZ, URZ ;  /* 0x0000003f3f3ff290 */ /* 0x000fea000fffe03f */
        /* <DEDUP_REMOVED lines=102> */
[----:B------:R-:W-:Y:S04]  /*621c0*/  LDS R76, [R3+0xc580] ;  /* 0x00c58000034c7984 */ /* 0x000fe80000000800 */
[----:B------:R-:W-:Y:S01]  /*621d0*/  LDS R78, [R3+0xe580] ;  /* 0x00e58000034e7984 */ /* 0x000fe20000000800 */
[C---:B------:R-:W-:Y:S03]  /*621e0*/  HMMA.1688.F32.TF32 R92, R80.reuse, R210, R92 ;  /* 0x000000d2505c723c */ /* 0x040fe6000008105c */
[----:B------:R-:W-:Y:S04]  /*621f0*/  LDS R77, [R240+0xc580] ;  /* 0x00c58000f04d7984 */ /* 0x000fe80000000800 */
[----:B------:R-:W1:Y:S01]  /*62200*/  LDS R79, [R240+0xe580] ;  /* 0x00e58000f04f7984 */ /* 0x000e620000000800 */
[C---:B---3--:R-:W-:Y:S08]  /*62210*/  HMMA.1688.F32.TF32 R84, R80.reuse, R202, R84 ;  /* 0x000000ca5054723c */ /* 0x048ff00000081054 */
[C---:B----4-:R-:W-:Y:S11]  /*62220*/  HMMA.1688.F32.TF32 R220, R80.reuse, R74, R220 ;  /* 0x0000004a50dc723c */ /* 0x050ff600000810dc */
[----:B------:R-:W-:Y:S11]  /*62230*/  @!UPT UIADD3 URZ, URZ, URZ, URZ ;  /* 0x0000003f3f3ff290 */ /* 0x000ff6000fffe03f */
[----:B------:R-:W-:Y:S01]  /*62240*/  @!UPT UIADD3 URZ, URZ, URZ, URZ ;  /* 0x0000003f3f3ff290 */ /* 0x000fe2000fffe03f */
[----:B------:R-:W-:Y:S04]  /*62250*/  STL.64 [R1+0x3608], R222 ;  /* 0x003608de01007387 */ /* 0x000fe80000100a00 */
[----:B------:R2:W-:Y:S01]  /*62260*/  STL.64 [R1+0x3600], R220 ;  /* 0x003600dc01007387 */ /* 0x0005e20000100a00 */
[C---:B------:R-:W-:Y:S08]  /*62270*/  HMMA.1688.F32.TF32 R232, R80.reuse, R70, R224 ;  /* 0x0000004650e8723c */ /* 0x040ff000000810e0 */
[C---:B------:R-:W-:Y:S08]  /*62280*/  HMMA.1688.F32.TF32 R224, R80.reuse, R66, R156 ;  /* 0x0000004250e0723c */ /* 0x040ff0000008109c */
[C---:B--2---:R-:W-:Y:S08]  /*62290*/  HMMA.1688.F32.TF32 R220, R80.reuse, R62, R236 ;  /* 0x0000003e50dc723c */ /* 0x044ff000000810ec */
        /* <DEDUP_REMOVED lines=55> */
[C---:B--2---:R-:W-:Y:S03]  /*62610*/  HMMA.1688.F32.TF32 R92, R80.reuse, R198, R244 ;  /* 0x000000c6505c723c */ /* 0x044fe600000810f4 */
[----:B------:R-:W-:Y:S04]  /*62620*/  STL.64 [R1+0x1440], R84 ;  /* 0x0014405401007387 */ /* 0x000fe80000100a00 */
[----:B------:R2:W-:Y:S01]  /*62630*/  STL.64 [R1+0x1448], R86 ;  /* 0x0014485601007387 */ /* 0x0005e20000100a00 */
[C---:B---3--:R-:W-:Y:S08]  /*62640*/  HMMA.1688.F32.TF32 R88, R80.reuse, R194, R248 ;  /* 0x000000c25058723c */ /* 0x048ff000000810f8 */
[----:B--2---:R-:W-:Y:S07]  /*62650*/  HMMA.1688.F32.TF32 R84, R80, R190, R216 ;  /* 0x000000be5054723c */ /* 0x004fee00000810d8 */
        /* <DEDUP_REMOVED lines=86> */
[C---:B-1----:R-:W-:Y:S08]  /*62bc0*/  HMMA.1688.F32.TF32 R108, R76.reuse, R58, R108 ;  /* 0x0000003a4c6c723c */ /* 0x042ff0000008106c */
[----:B--2---:R-:W-:Y:S08]  /*62bd0*/  HMMA.1688.F32.TF32 R112, R76, R62, R112 ;  /* 0x0000003e4c70723c */ /* 0x004ff00000081070 */
[C---:B---3--:R-:W-:Y:S08]  /*62be0*/  HMMA.1688.F32.TF32 R124, R80.reuse, R166, R124 ;  /* 0x000000a6507c723c */ /* 0x048ff0000008107c */
[C---:B----4-:R-:W-:Y:S08]  /*62bf0*/  HMMA.1688.F32.TF32 R128, R80.reuse, R170, R128 ;  /* 0x000000aa5080723c */ /* 0x050ff00000081080 */
[C---:B------:R-:W-:Y:S08]  /*62c00*/  HMMA.1688.F32.TF32 R132, R80.reuse, R174, R132 ;  /* 0x000000ae5084723c */ /* 0x040ff00000081084 */
[C---:B------:R-:W-:Y:S08]  /*62c10*/  HMMA.1688.F32.TF32 R140, R80.reuse, R182, R140 ;  /* 0x000000b6508c723c */ /* 0x040ff0000008108c */
[C---:B------:R-:W-:Y:S08]  /*62c20*/  HMMA.1688.F32.TF32 R144, R80.reuse, R186, R144 ;  /* 0x000000ba5090723c */ /* 0x040ff00000081090 */
[C---:B------:R-:W-:Y:S08]  /*62c30*/  HMMA.1688.F32.TF32 R136, R80.reuse, R178, R136 ;  /* 0x000000b25088723c */ /* 0x040ff00000081088 */
[----:B------:R-:W-:Y:S08]  /*62c40*/  HMMA.1688.F32.TF32 R80, R80, R162, R228 ;  /* 0x000000a25050723c */ /* 0x000ff000000810e4 */
[C---:B------:R-:W-:Y:S01]  /*62c50*/  HMMA.1688.F32.TF32 R216, R76.reuse, R74, R216 ;  /* 0x0000004a4cd8723c */ /* 0x040fe200000810d8 */
        /* <DEDUP_REMOVED lines=34> */
[----:B------:R-:W-:Y:S01]  /*62e80*/  LDS R82, [R3+0xe600] ;  /* 0x00e6000003527984 */ /* 0x000fe20000000800 */
[C---:B-1----:R-:W-:Y:S03]  /*62e90*/  HMMA.1688.F32.TF32 R48, R76.reuse, R46, R152 ;  /* 0x0000002e4c30723c */ /* 0x042fe60000081098 */
[----:B------:R-:W-:Y:S04]  /*62ea0*/  STL.64 [R1+0x190], R100 ;  /* 0x0001906401007387 */ /* 0x000fe80000100a00 */
[----:B------:R-:W-:Y:S04]  /*62eb0*/  STL.64 [R1+0x198], R102 ;  /* 0x0001986601007387 */ /* 0x000fe80000100a00 */
[----:B------:R-:W-:Y:S04]  /*62ec0*/  STL.64 [R1+0x37a8], R46 ;  /* 0x0037a82e01007387 */ /* 0x000fe80000100a00 */
[----:B------:R1:W-:Y:S01]  /*62ed0*/  STL.64 [R1+0x37a0], R44 ;  /* 0x0037a02c01007387 */ /* 0x0003e20000100a00 */
[C---:B------:R-:W-:Y:S03]  /*62ee0*/  HMMA.1688.F32.TF32 R84, R76.reuse, R30, R84 ;  /* 0x0000001e4c54723c */ /* 0x040fe60000081054 */
[----:B------:R-:W-:Y:S04]  /*62ef0*/  LDS R81, [R240+0xc600] ;  /* 0x00c60000f0517984 */ /* 0x000fe80000000800 */
[----:B------:R-:W2:Y:S04]  /*62f00*/  LDS R83, [R240+0xe600] ;  /* 0x00e60000f0537984 */ /* 0x000ea80000000800 */
[----:B------:R-:W-:Y:S01]  /*62f10*/  STL.64 [R1+0x280], R48 ;  /* 0x0002803001007387 */ /* 0x000fe20000100a00 */
[C---:B-1----:R-:W-:Y:S03]  /*62f20*/  HMMA.1688.F32.TF32 R44, R76.reuse, R34, R88 ;  /* 0x000000224c2c723c */ /* 0x042fe60000081058 */
[----:B------:R1:W-:Y:S05]  /*62f30*/  STL.64 [R1+0x288], R50 ;  /* 0x0002883201007387 */ /* 0x0003ea0000100a00 */
[C---:B-1----:R-:W-:Y:S01]  /*62f40*/  HMMA.1688.F32.TF32 R48, R76.reuse, R38, R92 ;  /* 0x000000264c30723c */ /* 0x042fe2000008105c */
[----:B------:R-:W-:Y:S04]  /*62f50*/  STL.64 [R1+0x270], R96 ;  /* 0x0002706001007387 */ /* 0x000fe80000100a00 */
[----:B------:R-:W-:Y:S11]  /*62f60*/  STL.64 [R1+0x278], R98 ;  /* 0x0002786201007387 */ /* 0x000ff60000100a00 */
[----:B------:R-:W-:Y:S07]  /*62f70*/  @!UPT UIADD3 URZ, URZ, URZ, URZ ;  /* 0x0000003f3f3ff290 */ /* 0x000fee000fffe03f */
[----:B------:R-:W-:Y:S04]  /*62f80*/  STL.64 [R1+0x360], R48 ;  /* 0x0003603001007387 */ /* 0x000fe80000100a00 */
[----:B------:R1:W-:Y:S04]  /*62f90*/  STL.64 [R1+0x368], R50 ;  /* 0x0003683201007387 */ /* 0x0003e80000100a00 */
[----:B------:R-:W-:Y:S04]  /*62fa0*/  STL.64 [R1+0x350], R44 ;  /* 0x0003502c01007387 */ /* 0x000fe80000100a00 */
[----:B------:R3:W-:Y:S01]  /*62fb0*/  STL.64 [R1+0x358], R46 ;  /* 0x0003582e01007387 */ /* 0x0007e20000100a00 */
[C---:B-1----:R-:W-:Y:S08]  /*62fc0*/  HMMA.1688.F32.TF32 R48, R76.reuse, R26, R244 ;  /* 0x0000001a4c30723c */ /* 0x042ff000000810f4 */
[C---:B---3--:R-:W-:Y:S01]  /*62fd0*/  HMMA.1688.F32.TF32 R44, R76.reuse, R22, R248 ;  /* 0x000000164c2c723c */ /* 0x048fe200000810f8 */
[----:B------:R1:W-:Y:S04]  /*62fe0*/  STL.64 [R1+0x420], R84 ;  /* 0x0004205401007387 */ /* 0x0003e80000100a00 */
[----:B------:R3:W-:Y:S04]  /*62ff0*/  STL.64 [R1+0x428], R86 ;  /* 0x0004285601007387 */ /* 0x0007e80000100a00 */
[----:B-1----:R-:W4:Y:S06]  /*63000*/  LDL.LU R84, [R1+0x2be0] ;  /* 0x002be00001547983 */ /* 0x002f2c0000300800 */
[----:B------:R-:W-:Y:S04]  /*63010*/  STL.64 [R1+0x410], R48 ;  /* 0x0004103001007387 */ /* 0x000fe80000100a00 */
[----:B------:R1:W-:Y:S04]  /*63020*/  STL.64 [R1+0x418], R50 ;  /* 0x0004183201007387 */ /* 0x0003e80000100a00 */
[----:B------:R-:W-:Y:S04]  /*63030*/  STL.64 [R1+0x4d0], R44 ;  /* 0x0004d02c01007387 */ /* 0x000fe80000100a00 */
[----:B------:R1:W-:Y:S04]  /*63040*/  STL.64 [R1+0x4d8], R46 ;  /* 0x0004d82e01007387 */ /* 0x0003e80000100a00 */
        /* <DEDUP_REMOVED lines=94> */
[C---:B-1----:R-:W-:Y:S08]  /*63630*/  HMMA.1688.F32.TF32 R48, R76.reuse, R14, R156 ;  /* 0x0000000e4c30723c */ /* 0x042ff0000008109c */
        /* <DEDUP_REMOVED lines=36> */
[----:B--2---:R-:W-:Y:S01]  /*63880*/  HMMA.1688.F32.TF32 R44, R76, R174, R104 ;  /* 0x000000ae4c2c723c */ /* 0x004fe20000081068 */
[----:B------:R-:W-:Y:S04]  /*63890*/  STL.64 [R1+0x12f0], R112 ;  /* 0x0012f07001007387 */ /* 0x000fe80000100a00 */
[----:B------:R-:W-:Y:S03]  /*638a0*/  STL.64 [R1+0x12f8], R114 ;  /* 0x0012f87201007387 */ /* 0x000fe60000100a00 */
[----:B------:R-:W-:Y:S07]  /*638b0*/  HMMA.1688.F32.TF32 R156, R80, R74, R92 ;  /* 0x0000004a509c723c */ /* 0x000fee000008105c */
        /* <DEDUP_REMOVED lines=8> */
[C---:B------:R-:W-:Y:S01]  /*63940*/  HMMA.1688.F32.TF32 R248, R80.reuse, R66, R248 ;  /* 0x0000004250f8723c */ /* 0x040fe200000810f8 */
[----:B------:R-:W-:Y:S04]  /*63950*/  LDS R76, [R3+0xc680] ;  /* 0x00c68000034c7984 */ /* 0x000fe80000000800 */
[----:B------:R-:W-:Y:S04]  /*63960*/  LDS R78, [R3+0xe680] ;  /* 0x00e68000034e7984 */ /* 0x000fe80000000800 */
[----:B------:R-:W-:Y:S04]  /*63970*/  STL.64 [R1+0xd40], R48 ;  /* 0x000d403001007387 */ /* 0x000fe80000100a00 */
[----:B------:R-:W-:Y:S04]  /*63980*/  STL.64 [R1+0xd48], R50 ;  /* 0x000d483201007387 */ /* 0x000fe80000100a00 */
[----:B------:R-:W-:Y:S04]  /*63990*/  STL.64 [R1+0x3628], R158 ;  /* 0x0036289e01007387 */ /* 0x000fe80000100a00 */
[----:B------:R-:W-:Y:S04]  /*639a0*/  STL.64 [R1+0x12a0], R44 ;  /* 0x0012a02c01007387 */ /* 0x000fe80000100a00 */
[----:B------:R1:W-:Y:S04]  /*639b0*/  STL.64 [R1+0x12a8], R46 ;  /* 0x0012a82e01007387 */ /* 0x0003e80000100a00 */
[----:B------:R-:W-:Y:S04]  /*639c0*/  LDS R77, [R240+0xc680] ;  /* 0x00c68000f04d7984 */ /* 0x000fe80000000800 */
[----:B------:R-:W2:Y:S01]  /*639d0*/  LDS R79, [R240+0xe680] ;  /* 0x00e68000f04f7984 */ /* 0x000ea20000000800 */
[C---:B-1----:R-:W-:Y:S03]  /*639e0*/  HMMA.1688.F32.TF32 R44, R80.reuse, R70, R88 ;  /* 0x00000046502c723c */ /* 0x042fe60000081058 */
[----:B------:R-:W-:Y:S04]  /*639f0*/  STL.64 [R1+0x3620], R156 ;  /* 0x0036209c01007387 */ /* 0x000fe80000100a00 */
[----:B------:R-:W-:Y:S01]  /*63a00*/  STL.64 [R1+0x3638], R250 ;  /* 0x003638fa01007387 */ /* 0x000fe20000100a00 */
[C---:B------:R-:W-:Y:S11]  /*63a10*/  HMMA.1688.F32.TF32 R48, R80.reuse, R62, R84 ;  /* 0x0000003e5030723c */ /* 0x040ff60000081054 */
[----:B------:R-:W-:Y:S04]  /*63a20*/  @!UPT UIADD3 URZ, URZ, URZ, URZ ;  /* 0x0000003f3f3ff290 */ /* 0x000fe8000fffe03f */
[----:B------:R-:W-:Y:S04]  /*63a30*/  STL.64 [R1], R44 ;  /* 0x0000002c01007387 */ /* 0x000fe80000100a00 */
[----:B------:R1:W-:Y:S02]  /*63a40*/  STL.64 [R1+0x8], R46 ;  /* 0x0000082e01007387 */ /* 0x0003e40000100a00 */
[C---:B-1----:R-:W-:Y:S02]  /*63a50*/  HMMA.1688.F32.TF32 R44, R80.reuse, R58, R244 ;  /* 0x0000003a502c723c */ /* 0x042fe400000810f4 */
[----:B------:R-:W-:Y:S04]  /*63a60*/  STL.64 [R1+0x3630], R248 ;  /* 0x003630f801007387 */ /* 0x000fe80000100a00 */
[----:B------:R-:W2:Y:S04]  /*63a70*/  LDL.LU R84, [R1+0x2d20] ;  /* 0x002d200001547983 */ /* 0x000ea80000300800 */
[----:B------:R-:W-:Y:S04]  /*63a80*/  STL.64 [R1+0xc0], R48 ;  /* 0x0000c03001007387 */ /* 0x000fe80000100a00 */
[----:B------:R-:W-:Y:S09]  /*63a90*/  STL.64 [R1+0xc8], R50 ;  /* 0x0000c83201007387 */ /* 0x000ff20000100a00 */
        /* <DEDUP_REMOVED lines=117> */
[C---:B---3--:R-:W-:Y:S11]  /*641f0*/  HMMA.1688.F32.TF32 R48, R80.reuse, R54, R48 ;  /* 0x000000365030723c */ /* 0x048ff60000081030 */
[----:B------:R-:W-:Y:S11]  /*64200*/  @!UPT UIADD3 URZ, URZ, URZ, URZ ;  /* 0x0000003f3f3ff290 */ /* 0x000ff6000fffe03f */
[----:B------:R-:W-:Y:S01]  /*64210*/  @!UPT UIADD3 URZ, URZ, URZ, URZ ;  /* 0x0000003f3f3ff290 */ /* 0x000fe2000fffe03f */
[----:B------:R-:W-:Y:S04]  /*64220*/  STL.64 [R1+0x180], R48 ;  /* 0x0001803001007387 */ /* 0x000fe80000100a00 */
[----:B------:R1:W-:Y:S04]  /*64230*/  STL.64 [R1+0x188], R50 ;  /* 0x0001883201007387 */ /* 0x0003e80000100a00 */
[----:B-1----:R-:W2:Y:S04]  /*64240*/  LDL.LU.64 R50, [R1+0x37b8] ;  /* 0x0037b80001327983 */ /* 0x002ea80000300a00 */
[----:B------:R-:W3:Y:S01]  /*64250*/  LDL.LU.64 R48, [R1+0x37b0] ;  /* 0x0037b00001307983 */ /* 0x000ee20000300a00 */
[C---:B--2---:R-:W-:Y:S11]  /*64260*/  HMMA.1688.F32.TF32 R44, R80.reuse, R50, R44 ;  /* 0x00000032502c723c */ /* 0x044ff6000008102c */
[----:B------:R-:W-:Y:S11]  /*64270*/  @!UPT UIADD3 URZ, URZ, URZ, URZ ;  /* 0x0000003f3f3ff290 */ /* 0x000ff6000fffe03f */
[----:B------:R-:W-:Y:S01]  /*64280*/  @!UPT UIADD3 URZ, URZ, URZ, URZ ;  /* 0x0000003f3f3ff290 */ /* 0x000fe2000fffe03f */
[----:B------:R-:W-:Y:S04]  /*64290*/  STL.64 [R1+0x170], R44 ;  /* 0x0001702c01007387 */ /* 0x000fe80000100a00 */
[----:B------:R1:W-:Y:S04]  /*642a0*/  STL.64 [R1+0x178], R46 ;  /* 0x0001782e01007387 */ /* 0x0003e80000100a00 */
[----:B-1----:R-:W2:Y:S04]  /*642b0*/  LDL.LU.64 R46, [R1+0x37a8] ;  /* 0x0037a800012e7983 */ /* 0x002ea80000300a00 */
[----:B------:R-:W3:Y:S01]  /*642c0*/  LDL.LU.64 R44, [R1+0x37a0] ;  /* 0x0037a000012c7983 */ /* 0x000ee20000300a00 */
[C---:B------:R-:W-:Y:S08]  /*642d0*/  HMMA.1688.F32.TF32 R228, R80.reuse, R34, R228 ;  /* 0x0000002250e4723c */ /* 0x040ff000000810e4 */
[C---:B------:R-:W-:Y:S08]  /*642e0*/  HMMA.1688.F32.TF32 R96, R80.reuse, R170, R96 ;  /* 0x000000aa5060723c */ /* 0x040ff00000081060 */
[C---:B----4-:R-:W-:Y:S08]  /*642f0*/  HMMA.1688.F32.TF32 R92, R80.reuse, R166, R92 ;  /* 0x000000a6505c723c */ /* 0x050ff0000008105c */
[C---:B--2---:R-:W-:Y:S11]  /*64300*/  HMMA.1688.F32.TF32 R248, R80.reuse, R46, R248 ;  /* 0x0000002e50f8723c */ /* 0x044ff600000810f8 */
        /* <DEDUP_REMOVED lines=47> */
[----:B------:R-:W-:Y:S01]  /*64600*/  HMMA.1688.F32.TF32 R152, R76, R74, R84 ;  /* 0x0000004a4c98723c */ /* 0x000fe20000081054 */
        /* <DEDUP_REMOVED lines=19> */
[----:B------:R1:W-:Y:S04]  /*64740*/  STL.64 [R1+0xf78], R102 ;  /* 0x000f786601007387 */ /* 0x0003e80000100a00 */
[----:B------:R-:W-:Y:S04]  /*64750*/  STL.64 [R1+0x1100], R96 ;  /* 0x0011006001007387 */ /* 0x000fe80000100a00 */
[----:B------:R-:W-:Y:S04]  /*64760*/  STL.64 [R1+0x1108], R98 ;  /* 0x0011086201007387 */ /* 0x000fe80000100a00 */
[----:B------:R1:W-:Y:S04]  /*64770*/  STL.64 [R1+0xf50], R92 ;  /* 0x000f505c01007387 */ /* 0x0003e80000100a00 */
[----:B------:R1:W-:Y:S04]  /*64780*/  STL.64 [R1+0xf58], R94 ;  /* 0x000f585e01007387 */ /* 0x0003e80000100a00 */
[----:B------:R-:W-:Y:S04]  /*64790*/  STL.64 [R1+0x3648], R154 ;  /* 0x0036489a01007387 */ /* 0x000fe80000100a00 */
[----:B------:R-:W-:Y:S04]  /*647a0*/  STL.64 [R1+0x10d0], R80 ;  /* 0x0010d05001007387 */ /* 0x000fe80000100a00 */
[----:B------:R2:W-:Y:S04]  /*647b0*/  STL.64 [R1+0x10d8], R82 ;  /* 0x0010d85201007387 */ /* 0x0005e80000100a00 */
[----:B------:R-:W-:Y:S04]  /*647c0*/  STL.64 [R1+0x3640], R152 ;  /* 0x0036409801007387 */ /* 0x000fe80000100a00 */
        /* <DEDUP_REMOVED lines=50> */
[----:B------:R-:W4:Y:S03]  /*64af0*/  LDL.LU R90, [R1+0x2648] ;  /* 0x00264800015a7983 */ /* 0x000f260000300800 */
[----:B------:R-:W4:Y:S01]  /*64b00*/  LDL.LU R91, [R1+0x264c] ;  /* 0x00264c00015b7983 */ /* 0x000f220000300800 */
[----:B------:R-:W4:Y:S02]  /*64b10*/  LDL.LU R84, [R1+0x25b0] ;  /* 0x0025b00001547983 */ /* 0x000f240000300800 */
[----:B------:R-:W4:Y:S02]  /*64b20*/  LDL.LU R85, [R1+0x25b4] ;  /* 0x0025b40001557983 */ /* 0x000f240000300800 */
[----:B------:R-:W4:Y:S01]  /*64b30*/  LDL.LU R86, [R1+0x25b8] ;  /* 0x0025b80001567983 */ /* 0x000f220000300800 */
[----:B------:R-:W4:Y:S01]  /*64b40*/  LDL.LU R87, [R1+0x25bc] ;  /* 0x0025bc0001577983 */ /* 0x000f220000300800 */
[C---:B------:R-:W-:Y:S11]  /*64b50*/  HMMA.1688.F32.TF32 R244, R76.reuse, R70, R244 ;  /* 0x000000464cf4723c */ /* 0x040ff600000810f4 */
[----:B------:R-:W-:Y:S11]  /*64b60*/  @!UPT UIADD3 URZ, URZ, URZ, URZ ;  /* 0x0000003f3f3ff290 */ /* 0x000ff6000fffe03f */
[----:B------:R-:W-:Y:S01]  /*64b70*/  @!UPT UIADD3 URZ, URZ, URZ, URZ ;  /* 0x0000003f3f3ff290 */ /* 0x000fe2000fffe03f */
[----:B------:R-:W-:Y:S01]  /*64b80*/  STL.64 [R1+0x3658], R246 ;  /* 0x003658f601007387 */ /* 0x000fe20000100a00 */
[----:B------:R-:W-:Y:S01]  /*64b90*/  STL.64 [R1+0x3650], R244 ;  /* 0x003650f401007387 */ /* 0x000fe20000100a00 */
[C---:B--2---:R-:W-:Y:S08]  /*64ba0*/  HMMA.1688.F32.TF32 R108, R76.reuse, R38, R108 ;  /* 0x000000264c6c723c */ /* 0x044ff0000008106c */
[C---:B---3--:R-:W-:Y:S08]  /*64bb0*/  HMMA.1688.F32.TF32 R120, R76.reuse, R50, R120 ;  /* 0x000000324c78723c */ /* 0x048ff00000081078 */
[C---:B------:R-:W-:Y:S08]  /*64bc0*/  HMMA.1688.F32.TF32 R132, R76.reuse, R62, R132 ;  /* 0x0000003e4c84723c */ /* 0x040ff00000081084 */
[C---:B------:R-:W-:Y:S08]  /*64bd0*/  HMMA.1688.F32.TF32 R236, R76.reuse, R66, R136 ;  /* 0x000000424cec723c */ /* 0x040ff00000081088 */
[C---:B------:R-:W-:Y:S08]  /*64be0*/  HMMA.1688.F32.TF32 R80, R76.reuse, R58, R128 ;  /* 0x0000003a4c50723c */ /* 0x040ff00000081080 */
[C---:B------:R-:W-:Y:S07]  /*64bf0*/  HMMA.1688.F32.TF32 R124, R76.reuse, R54, R124 ;  /* 0x000000364c7c723c */ /* 0x040fee000008107c */
[----:B------:R-:W-:Y:S01]  /*64c00*/  STL.64 [R1+0x36b0], R238 ;  /* 0x0036b0ee01007387 */ /* 0x000fe20000100a00 */
[----:B------:R-:W-:Y:S02]  /*64c10*/  STL.64 [R1+0x36a8], R236 ;  /* 0x0036a8ec01007387 */ /* 0x000fe40000100a00 */
[----:B------:R-:W-:Y:S02]  /*64c20*/  STL.64 [R1+0xa0], R132 ;  /* 0x0000a08401007387 */ /* 0x000fe40000100a00 */
[----:B------:R-:W-:Y:S01]  /*64c30*/  STL.64 [R1+0xa8], R134 ;  /* 0x0000a88601007387 */ /* 0x000fe20000100a00 */
[C---:B------:R-:W-:Y:S02]  /*64c40*/  HMMA.1688.F32.TF32 R112, R76.reuse, R42, R112 ;  /* 0x0000002a4c70723c */ /* 0x040fe40000081070 */
[----:B------:R-:W-:Y:S01]  /*64c50*/  STL.64 [R1+0x90], R80 ;  /* 0x0000905001007387 */ /* 0x000fe20000100a00 */
[----:B------:R1:W-:Y:S05]  /*64c60*/  STL.64 [R1+0x98], R82 ;  /* 0x0000985201007387 */ /* 0x0003ea0000100a00 */
[C---:B-1----:R-:W-:Y:S02]  /*64c70*/  HMMA.1688.F32.TF32 R80, R76.reuse, R46, R116 ;  /* 0x0000002e4c50723c */ /* 0x042fe40000081074 */
[----:B------:R-:W-:Y:S01]  /*64c80*/  STL.64 [R1+0x160], R124 ;  /* 0x0001607c01007387 */ /* 0x000fe20000100a00 */
[----:B------:R-:W-:Y:S02]  /*64c90*/  STL.64 [R1+0x168], R126 ;  /* 0x0001687e01007387 */ /* 0x000fe40000100a00 */
[----:B------:R-:W-:Y:S02]  /*64ca0*/  STL.64 [R1+0x150], R120 ;  /* 0x0001507801007387 */ /* 0x000fe40000100a00 */
[----:B------:R-:W-:Y:S11]  /*64cb0*/  STL.64 [R1+0x158], R122 ;  /* 0x0001587a01007387 */ /* 0x000ff60000100a00 */
[----:B------:R-:W-:Y:S05]  /*64cc0*/  @!UPT UIADD3 URZ, URZ, URZ, URZ ;  /* 0x0000003f3f3ff290 */ /* 0x000fea000fffe03f */
[----:B------:R-:W-:Y:S01]  /*64cd0*/  STL.64 [R1+0x220], R80 ;  /* 0x0002205001007387 */ /* 0x000fe20000100a00 */
[----:B------:R1:W-:Y:S02]  /*64ce0*/  STL.64 [R1+0x228], R82 ;  /* 0x0002285201007387 */ /* 0x0003e40000100a00 */
[----:B------:R-:W-:Y:S02]  /*64cf0*/  STL.64 [R1+0x210], R112 ;  /* 0x0002107001007387 */ /* 0x000fe40000100a00 */
[----:B------:R-:W-:Y:S01]  /*64d00*/  STL.64 [R1+0x218], R114 ;  /* 0x0002187201007387 */ /* 0x000fe20000100a00 */
[----:B------:R-:W-:Y:S01]  /*64d10*/  STL.64 [R1+0x3720], R34 ;  /* 0x0037202201007387 */ /* 0x000fe20000100a00 */
[----:B------:R-:W-:Y:S02]  /*64d20*/  STL.64 [R1+0x2b0], R108 ;  /* 0x0002b06c01007387 */ /* 0x000fe40000100a00 */
[----:B------:R-:W-:Y:S02]  /*64d30*/  STL.64 [R1+0x2b8], R110 ;  /* 0x0002b86e01007387 */ /* 0x000fe40000100a00 */
[----:B------:R4:W-:Y:S01]  /*64d40*/  STL.64 [R1+0x3718], R32 ;  /* 0x0037182001007387 */ /* 0x0009e20000100a00 */
[C---:B-1----:R-:W-:Y:S08]  /*64d50*/  HMMA.1688.F32.TF32 R80, R76.reuse, R34, R104 ;  /* 0x000000224c50723c */ /* 0x042ff00000081068 */
[C---:B----4-:R-:W-:Y:S11]  /*64d60*/  HMMA.1688.F32.TF32 R32, R76.reuse, R30, R100 ;  /* 0x0000001e4c20723c */ /* 0x050ff60000081064 */
[----:B------:R-:W-:Y:S04]  /*64d70*/  @!UPT UIADD3 URZ, URZ, URZ, URZ ;  /* 0x0000003f3f3ff290 */ /* 0x000fe8000fffe03f */
[----:B------:R-:W-:Y:S01]  /*64d80*/  STL.64 [R1+0x2a0], R80 ;  /* 0x0002a05001007387 */ /* 0x000fe20000100a00 */
[----:B------:R-:W-:Y:S02]  /*64d90*/  STL.64 [R1+0x2a8], R82 ;  /* 0x0002a85201007387 */ /* 0x000fe40000100a00 */
[----:B------:R-:W-:Y:S02]  /*64da0*/  STL.64 [R1+0x3710], R30 ;  /* 0x0037101e01007387 */ /* 0x000fe40000100a00 */
[----:B------:R1:W-:Y:S03]  /*64db0*/  STL.64 [R1+0x3708], R28 ;  /* 0x0037081c01007387 */ /* 0x0003e60000100a00 */
[----:B------:R-:W-:Y:S01]  /*64dc0*/  STL.64 [R1+0x340], R32 ;  /* 0x0003402001007387 */ /* 0x000fe20000100a00 */
[----:B------:R-:W-:Y:S02]  /*64dd0*/  STL.64 [R1+0x348], R34 ;  /* 0x0003482201007387 */ /* 0x000fe40000100a00 */
[----:B------:R-:W-:Y:S02]  /*64de0*/  STL.64 [R1+0x3700], R26 ;  /* 0x0037001a01007387 */ /* 0x000fe40000100a00 */
[----:B------:R2:W-:Y:S01]  /*64df0*/  STL.64 [R1+0x36f8], R24 ;  /* 0x0036f81801007387 */ /* 0x0005e20000100a00 */
[----:B------:R-:W-:Y:S04]  /*64e00*/  LDS R80, [R3+0xc700] ;  /* 0x00c7000003507984 */ /* 0x000fe80000000800 */
[----:B------:R-:W-:Y:S04]  /*64e10*/  LDS R82, [R3+0xe700] ;  /* 0x00e7000003527984 */ /* 0x000fe80000000800 */
[----:B------:R-:W-:Y:S04]  /*64e20*/  LDS R81, [R240+0xc700] ;  /* 0x00c70000f0517984 */ /* 0x000fe80000000800 */
[----:B------:R-:W3:Y:S01]  /*64e30*/  LDS R83, [R240+0xe700] ;  /* 0x00e70000f0537984 */ /* 0x000ee20000000800 */
[C---:B-1----:R-:W-:Y:S08]  /*64e40*/  HMMA.1688.F32.TF32 R28, R76.reuse, R26, R96 ;  /* 0x0000001a4c1c723c */ /* 0x042ff00000081060 */
[C---:B--2---:R-:W-:Y:S11]  /*64e50*/  HMMA.1688.F32.TF32 R24, R76.reuse, R22, R92 ;  /* 0x000000164c18723c */ /* 0x044ff6000008105c */
        /* <DEDUP_REMOVED lines=9> */
[C---:B-1----:R-:W-:Y:S08]  /*64ef0*/  HMMA.1688.F32.TF32 R20, R76.reuse, R18, R88 ;  /* 0x000000124c14723c */ /* 0x042ff00000081058 */
[C---:B--2---:R-:W-:Y:S11]  /*64f00*/  HMMA.1688.F32.TF32 R16, R76.reuse, R14, R84 ;  /* 0x0000000e4c10723c */ /* 0x044ff60000081054 */
[----:B------:R-:W-:Y:S04]  /*64f10*/  @!UPT UIADD3 URZ, URZ, URZ, URZ ;  /* 0x0000003f3f3ff290 */ /* 0x000fe8000fffe03f */
[----:B------:R-:W-:Y:S01]  /*64f20*/  STL.64 [R1+0x3f0], R20 ;  /* 0x0003f01401007387 */ /* 0x000fe20000100a00 */
[----:B------:R-:W-:Y:S02]  /*64f30*/  STL.64 [R1+0x3f8], R22 ;  /* 0x0003f81601007387 */ /* 0x000fe40000100a00 */
[----:B------:R-:W2:Y:S05]  /*64f40*/  LDL.LU R84, [R1+0x2bb0] ;  /* 0x002bb00001547983 */ /* 0x000eaa0000300800 */
[----:B------:R-:W-:Y:S01]  /*64f50*/  STL.64 [R1+0x4b0], R16 ;  /* 0x0004b01001007387 */ /* 0x000fe20000100a00 */
[----:B------:R-:W-:Y:S01]  /*64f60*/  STL.64 [R1+0x4b8], R18 ;  /* 0x0004b81201007387 */ /* 0x000fe20000100a00 */
[----:B------:R-:W2:Y:S02]  /*64f70*/  LDL.LU R85, [R1+0x2bb4] ;  /* 0x002bb40001557983 */ /* 0x000ea40000300800 */
[----:B------:R-:W2:Y:S02]  /*64f80*/  LDL.LU R86, [R1+0x2bb8] ;  /* 0x002bb80001567983 */ /* 0x000ea40000300800 */
[----:B------:R-:W2:Y:S01]  /*64f90*/  LDL.LU R87, [R1+0x2bbc] ;  /* 0x002bbc0001577983 */ /* 0x000ea20000300800 */
[----:B------:R-:W4:Y:S01]  /*64fa0*/  LDL.LU R88, [R1+0x2c00] ;  /* 0x002c000001587983 */ /* 0x000f220000300800 */
[----:B------:R-:W4:Y:S02]  /*64fb0*/  LDL.LU R89, [R1+0x2c04] ;  /* 0x002c040001597983 */ /* 0x000f240000300800 */
[----:B------:R-:W4:Y:S02]  /*64fc0*/  LDL.LU R90, [R1+0x2c08] ;  /* 0x002c0800015a7983 */ /* 0x000f240000300800 */
[----:B------:R-:W4:Y:S01]  /*64fd0*/  LDL.LU R91, [R1+0x2c0c] ;  /* 0x002c0c00015b7983 */ /* 0x000f220000300800 */
[----:B------:R-:W2:Y:S01]  /*64fe0*/  LDL.LU R96, [R1+0x2c90] ;  /* 0x002c900001607983 */ /* 0x000ea20000300800 */
[----:B------:R-:W2:Y:S02]  /*64ff0*/  LDL.LU R97, [R1+0x2c94] ;  /* 0x002c940001617983 */ /* 0x000ea40000300800 */
[----:B------:R-:W2:Y:S02]  /*65000*/  LDL.LU R98, [R1+0x2c98] ;  /* 0x002c980001627983 */ /* 0x000ea40000300800 */
[----:B------:R-:W2:Y:S01]  /*65010*/  LDL.LU R99, [R1+0x2c9c] ;  /* 0x002c9c0001637983 */ /* 0x000ea20000300800 */
        /* <DEDUP_REMOVED lines=60> */
[----:B------:R-:W3:Y:S01]  /*653e0*/  LDL.LU R156, [R1+0x14c0] ;  /* 0x0014c000019c7983 */ /* 0x000ee20000300800 */
[----:B------:R-:W3:Y:S02]  /*653f0*/  LDL.LU R157, [R1+0x14c4] ;  /* 0x0014c400019d7983 */ /* 0x000ee40000300800 */
[----:B------:R-:W3:Y:S02]  /*65400*/  LDL.LU R158, [R1+0x14c8] ;  /* 0x0014c800019e7983 */ /* 0x000ee40000300800 */
[----:B------:R-:W3:Y:S01]  /*65410*/  LDL.LU R159, [R1+0x14cc] ;  /* 0x0014cc00019f7983 */ /* 0x000ee20000300800 */
        /* <DEDUP_REMOVED lines=24> */
[----:B------:R-:W-:Y:S01]  /*655a0*/  STL.64 [R1+0x36d0], R14 ;  /* 0x0036d00e01007387 */ /* 0x000fe20000100a00 */
[----:B------:R2:W-:Y:S02]  /*655b0*/  STL.64 [R1+0x36c8], R12 ;  /* 0x0036c80c01007387 */ /* 0x0005e40000100a00 */
[----:B------:R-:W-:Y:S02]  /*655c0*/  STL.64 [R1+0x36c0], R10 ;  /* 0x0036c00a01007387 */ /* 0x000fe40000100a00 */
[----:B------:R1:W-:Y:S01]  /*655d0*/  STL.64 [R1+0x36b8], R8 ;  /* 0x0036b80801007387 */ /* 0x0003e20000100a00 */
[C---:B--2---:R-:W-:Y:S08]  /*655e0*/  HMMA.1688.F32.TF32 R12, R76.reuse, R10, R152 ;  /* 0x0000000a4c0c723c */ /* 0x044ff00000081098 */
[C---:B------:R-:W-:Y:S08]  /*655f0*/  HMMA.1688.F32.TF32 R16, R76.reuse, R6, R248 ;  /* 0x000000064c10723c */ /* 0x040ff000000810f8 */
[C---:B-1----:R-:W-:Y:S07]  /*65600*/  HMMA.1688.F32.TF32 R8, R76.reuse, R210, R216 ;  /* 0x000000d24c08723c */ /* 0x042fee00000810d8 */
[----:B------:R-:W-:Y:S01]  /*65610*/  STL.64 [R1+0x4a0], R12 ;  /* 0x0004a00c01007387 */ /* 0x000fe20000100a00 */
[----:B------:R3:W-:Y:S02]  /*65620*/  STL.64 [R1+0x4a8], R14 ;  /* 0x0004a80e01007387 */ /* 0x0007e40000100a00 */
[C---:B---3--:R-:W-:Y:S05]  /*65630*/  HMMA.1688.F32.TF32 R12, R76.reuse, R214, R156 ;  /* 0x000000d64c0c723c */ /* 0x048fea000008109c */
[----:B------:R-:W-:Y:S01]  /*65640*/  STL.64 [R1+0x670], R16 ;  /* 0x0006701001007387 */ /* 0x000fe20000100a00 */
[----:B------:R1:W-:Y:S02]  /*65650*/  STL.64 [R1+0x678], R18 ;  /* 0x0006781201007387 */ /* 0x0003e40000100a00 */
[C---:B-1----:R-:W-:Y:S11]  /*65660*/  HMMA.1688.F32.TF32 R16, R76.reuse, R206, R228 ;  /* 0x000000ce4c10723c */ /* 0x042ff600000810e4 */
[----:B------:R-:W-:Y:S04]  /*65670*/  @!UPT UIADD3 URZ, URZ, URZ, URZ ;  /* 0x0000003f3f3ff290 */ /* 0x000fe8000fffe03f */
[----:B------:R-:W-:Y:S01]  /*65680*/  STL.64 [R1+0x10f0], R12 ;  /* 0x0010f00c01007387 */ /* 0x000fe20000100a00 */
[----:B------:R1:W-:Y:S02]  /*65690*/  STL.64 [R1+0x10f8], R14 ;  /* 0x0010f80e01007387 */ /* 0x0003e40000100a00 */
[----:B------:R-:W-:Y:S02]  /*656a0*/  STL.64 [R1+0x1150], R8 ;  /* 0x0011500801007387 */ /* 0x000fe40000100a00 */
[----:B------:R2:W-:Y:S01]  /*656b0*/  STL.64 [R1+0x1158], R10 ;  /* 0x0011580a01007387 */ /* 0x0005e20000100a00 */
[C---:B-1----:R-:W-:Y:S08]  /*656c0*/  HMMA.1688.F32.TF32 R12, R76.reuse, R202, R220 ;  /* 0x000000ca4c0c723c */ /* 0x042ff000000810dc */
[C---:B--2---:R-:W-:Y:S01]  /*656d0*/  HMMA.1688.F32.TF32 R8, R76.reuse, R198, R232 ;  /* 0x000000c64c08723c */ /* 0x044fe200000810e8 */
[----:B------:R-:W-:Y:S01]  /*656e0*/  STL.64 [R1+0x1180], R16 ;  /* 0x0011801001007387 */ /* 0x000fe20000100a00 */
[----:B------:R1:W-:Y:S06]  /*656f0*/  STL.64 [R1+0x1188], R18 ;  /* 0x0011881201007387 */ /* 0x0003ec0000100a00 */
[C---:B-1----:R-:W-:Y:S07]  /*65700*/  HMMA.1688.F32.TF32 R16, R76.reuse, R194, R224 ;  /* 0x000000c24c10723c */ /* 0x042fee00000810e0 */
[----:B------:R-:W-:Y:S01]  /*65710*/  STL.64 [R1+0x1200], R12 ;  /* 0x0012000c01007387 */ /* 0x000fe20000100a00 */
[----:B------:R1:W-:Y:S07]  /*65720*/  STL.64 [R1+0x1208], R14 ;  /* 0x0012080e01007387 */ /* 0x0003ee0000100a00 */
        /* <DEDUP_REMOVED lines=21> */
[----:B--2---:R-:W-:Y:S01]  /*65880*/  HMMA.1688.F32.TF32 R8, R76, R162, R120 ;  /* 0x000000a24c08723c */ /* 0x004fe20000081078 */
[----:B------:R-:W-:Y:S01]  /*65890*/  STL.64 [R1+0x1580], R16 ;  /* 0x0015801001007387 */ /* 0x000fe20000100a00 */
[----:B------:R1:W-:Y:S06]  /*658a0*/  STL.64 [R1+0x1588], R18 ;  /* 0x0015881201007387 */ /* 0x0003ec0000100a00 */
[C---:B------:R-:W-:Y:S08]  /*658b0*/  HMMA.1688.F32.TF32 R228, R80.reuse, R66, R108 ;  /* 0x0000004250e4723c */ /* 0x040ff0000008106c */
[----:B------:R-:W-:Y:S01]  /*658c0*/  HMMA.1688.F32.TF32 R232, R80, R70, R112 ;  /* 0x0000004650e8723c */ /* 0x000fe20000081070 */
[----:B------:R-:W-:-:S02]  /*658d0*/  IMAD.MOV.U32 R130, RZ, RZ, R65 ;  /* 0x000000ffff827224 */ /* 0x000fc400078e0041 */
[----:B------:R-:W-:Y:S02]  /*658e0*/  IMAD.MOV.U32 R124, RZ, RZ, R49 ;  /* 0x000000ffff7c7224 */ /* 0x000fe400078e0031 */
[----:B------:R-:W-:Y:S02]  /*658f0*/  IMAD.MOV.U32 R125, RZ, RZ, R61 ;  /* 0x000000ffff7d7224 */ /* 0x000fe400078e003d */
[----:B------:R-:W-:Y:S02]  /*65900*/  IMAD.MOV.U32 R126, RZ, RZ, R44 ;  /* 0x000000ffff7e7224 */ /* 0x000fe400078e002c */
[----:B------:R-:W-:Y:S02]  /*65910*/  IMAD.MOV.U32 R127, RZ, RZ, R45 ;  /* 0x000000ffff7f7224 */ /* 0x000fe400078e002d */
[----:B------:R-:W-:Y:S01]  /*65920*/  IMAD.MOV.U32 R131, RZ, RZ, R64 ;  /* 0x000000ffff837224 */ /* 0x000fe200078e0040 */
[----:B------:R-:W-:Y:S04]  /*65930*/  LDS R78, [R3+0xe780] ;  /* 0x00e78000034e7984 */ /* 0x000fe80000000800 */
[----:B------:R-:W-:Y:S04]  /*65940*/  LDS R76, [R3+0xc780] ;  /* 0x00c78000034c7984 */ /* 0x000fe80000000800 */
[----:B------:R-:W-:Y:S01]  /*65950*/  LDS R79, [R240+0xe780] ;  /* 0x00e78000f04f7984 */ /* 0x000fe20000000800 */
[C---:B-1----:R-:W-:Y:S03]  /*65960*/  HMMA.1688.F32.TF32 R16, R80.reuse, R62, R104 ;  /* 0x0000003e5010723c */ /* 0x042fe60000081068 */
[----:B------:R-:W1:Y:S04]  /*65970*/  LDS R77, [R240+0xc780] ;  /* 0x00c78000f04d7984 */ /* 0x000e680000000800 */
[----:B------:R-:W-:Y:S01]  /*65980*/  STL.64 [R1+0x1670], R12 ;  /* 0x0016700c01007387 */ /* 0x000fe20000100a00 */
[----:B------:R2:W-:Y:S02]  /*65990*/  STL.64 [R1+0x1678], R14 ;  /* 0x0016780e01007387 */ /* 0x0005e40000100a00 */
[----:B------:R-:W-:Y:S02]  /*659a0*/  STL.64 [R1+0x1660], R8 ;  /* 0x0016600801007387 */ /* 0x000fe40000100a00 */
[----:B------:R3:W-:Y:S01]  /*659b0*/  STL.64 [R1+0x1668], R10 ;  /* 0x0016680a01007387 */ /* 0x0007e20000100a00 */
[C---:B--2---:R-:W-:Y:S08]  /*659c0*/  HMMA.1688.F32.TF32 R12, R80.reuse, R58, R100 ;  /* 0x0000003a500c723c */ /* 0x044ff00000081064 */
[----:B---3--:R-:W-:Y:S02]  /*659d0*/  HMMA.1688.F32.TF32 R8, R80, R54, R96 ;  /* 0x000000365008723c */ /* 0x008fe40000081060 */
[----:B------:R-:W-:Y:S01]  /*659e0*/  STL.64 [R1+0x80], R16 ;  /* 0x0000801001007387 */ /* 0x000fe20000100a00 */
[----:B------:R2:W-:Y:S02]  /*659f0*/  STL.64 [R1+0x88], R18 ;  /* 0x0000881201007387 */ /* 0x0005e40000100a00 */
[----:B------:R-:W-:-:S02]  /*65a00*/  IMAD.MOV.U32 R120, RZ, RZ, R60 ;  /* 0x000000ffff787224 */ /* 0x000fc400078e003c */
[----:B------:R-:W-:Y:S01]  /*65a10*/  IMAD.MOV.U32 R121, RZ, RZ, R48 ;  /* 0x000000ffff797224 */ /* 0x000fe200078e0030 */
[C---:B--2---:R-:W-:Y:S07]  /*65a20*/  HMMA.1688.F32.TF32 R16, R80.reuse, R50, R92 ;  /* 0x000000325010723c */ /* 0x044fee000008105c */
[----:B------:R-:W-:Y:S01]  /*65a30*/  STL.64 [R1+0x70], R12 ;  /* 0x0000700c01007387 */ /* 0x000fe20000100a00 */
[----:B------:R4:W-:Y:S07]  /*65a40*/  STL.64 [R1+0x78], R14 ;  /* 0x0000780e01007387 */ /* 0x0009ee0000100a00 */
[----:B------:R-:W-:Y:S02]  /*65a50*/  STL.64 [R1+0x140], R8 ;  /* 0x0001400801007387 */ /* 0x000fe40000100a00 */
[----:B------:R2:W-:Y:S01]  /*65a60*/  STL.64 [R1+0x148], R10 ;  /* 0x0001480a01007387 */ /* 0x0005e20000100a00 */
[C---:B----4-:R-:W-:Y:S08]  /*65a70*/  HMMA.1688.F32.TF32 R12, R80.reuse, R46, R88 ;  /* 0x0000002e500c723c */ /* 0x050ff00000081058 */
[----:B--2---:R-:W-:Y:S01]  /*65a80*/  HMMA.1688.F32.TF32 R8, R80, R42, R84 ;  /* 0x0000002a5008723c */ /* 0x004fe20000081054 */
[----:B------:R-:W-:Y:S01]  /*65a90*/  STL.64 [R1+0x130], R16 ;  /* 0x0001301001007387 */ /* 0x000fe20000100a00 */
[----:B------:R-:W-:Y:S02]  /*65aa0*/  STL.64 [R1+0x138], R18 ;  /* 0x0001381201007387 */ /* 0x000fe40000100a00 */
[----:B------:R-:W2:Y:S01]  /*65ab0*/  LDL.LU R88, [R1+0x2ce0] ;  /* 0x002ce00001587983 */ /* 0x000ea20000300800 */
[----:B------:R-:W-:-:S10]  /*65ac0*/  MOV R122, R72 ;  /* 0x00000048007a7202 */ /* 0x000fd40000000f00 */
[----:B------:R3:W-:Y:S01]  /*65ad0*/  STL.64 [R1+0x1c0], R12 ;  /* 0x0001c00c01007387 */ /* 0x0007e20000100a00 */
[----:B------:R4:W-:Y:S07]  /*65ae0*/  STL.64 [R1+0x1c8], R14 ;  /* 0x0001c80e01007387 */ /* 0x0009ee0000100a00 */
[----:B------:R1:W-:Y:S02]  /*65af0*/  STL.64 [R1+0x1b0], R8 ;  /* 0x0001b00801007387 */ /* 0x0003e40000100a00 */
[----:B------:R1:W-:Y:S01]  /*65b00*/  STL.64 [R1+0x1b8], R10 ;  /* 0x0001b80a01007387 */ /* 0x0003e20000100a00 */
        /* <DEDUP_REMOVED lines=25> */
[----:B------:R-:W4:Y:S02]  /*65ca0*/  LDL.LU R72, [R1+0x3794] ;  /* 0x0037940001487983 */ /* 0x000f240000300800 */
[----:B------:R-:W-:Y:S01]  /*65cb0*/  IMAD.MOV.U32 R123, RZ, RZ, R73 ;  /* 0x000000ffff7b7224 */ /* 0x000fe200078e0049 */
[C---:B------:R-:W-:Y:S01]  /*65cc0*/  HMMA.1688.F32.TF32 R144, R80.reuse, R74, R116 ;  /* 0x0000004a5090723c */ /* 0x040fe20000081074 */
[----:B------:R-:W4:Y:S01]  /*65cd0*/  LDL.LU R73, [R1+0x3790] ;  /* 0x0037900001497983 */ /* 0x000f220000300800 */
[----:B------:R-:W4:Y:S02]  /*65ce0*/  LDL.LU R49, [R1+0x378c] ;  /* 0x00378c0001317983 */ /* 0x000f240000300800 */
[----:B------:R-:W4:Y:S02]  /*65cf0*/  LDL.LU R61, [R1+0x3788] ;  /* 0x00378800013d7983 */ /* 0x000f240000300800 */
[----:B------:R-:W4:Y:S01]  /*65d00*/  LDL.LU R44, [R1+0x3784] ;  /* 0x00378400012c7983 */ /* 0x000f220000300800 */
[----:B------:R-:W4:Y:S01]  /*65d10*/  LDL.LU R45, [R1+0x3780] ;  /* 0x00378000012d7983 */ /* 0x000f220000300800 */
[----:B------:R-:W-:Y:S03]  /*65d20*/  HMMA.1688.F32.TF32 R124, R80, R170, R124 ;  /* 0x000000aa507c723c */ /* 0x000fe6000008107c */
[----:B------:R-:W-:Y:S01]  /*65d30*/  BAR.SYNC.DEFER_BLOCKING 0x0 ;  /* 0x0000000000007b1d */ /* 0x000fe20000010000 */
[----:B--2---:R-:W-:-:S02]  /*65d40*/  IMAD.MOV.U32 R129, RZ, RZ, R60 ;  /* 0x000000ffff817224 */ /* 0x004fc400078e003c */
[----:B---3--:R-:W-:-:S03]  /*65d50*/  IMAD.MOV.U32 R128, RZ, RZ, R48 ;  /* 0x000000ffff807224 */ /* 0x008fc600078e0030 */
[----:B------:R-:W2:Y:S01]  /*65d60*/  LDL.LU R48, [R1+0x377c] ;  /* 0x00377c0001307983 */ /* 0x000ea20000300800 */
[----:B------:R-:W3:Y:S02]  /*65d70*/  LDL.LU R60, [R1+0x3778] ;  /* 0x00377800013c7983 */ /* 0x000ee40000300800 */
[----:B------:R-:W2:Y:S02]  /*65d80*/  LDL.LU R65, [R1+0x3774] ;  /* 0x0037740001417983 */ /* 0x000ea40000300800 */
[----:B------:R-:W3:Y:S01]  /*65d90*/  LDL.LU R64, [R1+0x3770] ;  /* 0x0037700001407983 */ /* 0x000ee20000300800 */
[----:B------:R-:W3:Y:S01]  /*65da0*/  LDL.LU R136, [R1+0x1940] ;  /* 0x0019400001887983 */ /* 0x000ee20000300800 */
[----:B------:R-:W3:Y:S02]  /*65db0*/  LDL.LU R137, [R1+0x1944] ;  /* 0x0019440001897983 */ /* 0x000ee40000300800 */
[----:B----4-:R-:W-:Y:S02]  /*65dc0*/  IMAD.MOV.U32 R138, RZ, RZ, R45 ;  /* 0x000000ffff8a7224 */ /* 0x010fe400078e002d */
[----:B------:R-:W-:Y:S01]  /*65dd0*/  IMAD.MOV.U32 R139, RZ, RZ, R44 ;  /* 0x000000ffff8b7224 */ /* 0x000fe200078e002c */
[----:B------:R-:W4:Y:S01]  /*65de0*/  LDL.LU R45, [R1+0x376c] ;  /* 0x00376c00012d7983 */ /* 0x000f220000300800 */
[----:B------:R-:W4:Y:S02]  /*65df0*/  LDL.LU R44, [R1+0x3768] ;  /* 0x00376800012c7983 */ /* 0x000f240000300800 */
[----:B--2---:R-:W-:-:S02]  /*65e00*/  IMAD.MOV.U32 R140, RZ, RZ, R65 ;  /* 0x000000ffff8c7224 */ /* 0x004fc400078e0041 */
[----:B---3--:R-:W-:Y:S01]  /*65e10*/  IMAD.MOV.U32 R141, RZ, RZ, R64 ;  /* 0x000000ffff8d7224 */ /* 0x008fe200078e0040 */
[----:B------:R-:W2:Y:S01]  /*65e20*/  LDL.LU R65, [R1+0x3764] ;  /* 0x0037640001417983 */ /* 0x000ea20000300800 */
[----:B------:R-:W3:Y:S01]  /*65e30*/  LDL.LU R64, [R1+0x3760] ;  /* 0x0037600001407983 */ /* 0x000ee20000300800 */
[----:B------:R-:W-:Y:S01]  /*65e40*/  MOV R142, R60 ;  /* 0x0000003c008e7202 */ /* 0x000fe20000000f00 */
[----:B------:R-:W-:Y:S01]  /*65e50*/  IMAD.MOV.U32 R143, RZ, RZ, R48 ;  /* 0x000000ffff8f7224 */ /* 0x000fe200078e0030 */
[----:B------:R-:W2:Y:S01]  /*65e60*/  LDL.LU R60, [R1+0x375c] ;  /* 0x00375c00013c7983 */ /* 0x000ea20000300800 */
[----:B------:R-:W2:Y:S02]  /*65e70*/  LDL.LU R48, [R1+0x3758] ;  /* 0x0037580001307983 */ /* 0x000ea40000300800 */
[----:B------:R-:W2:Y:S02]  /*65e80*/  LDL.LU R148, [R1+0x1720] ;  /* 0x0017200001947983 */ /* 0x000ea40000300800 */
[----:B------:R-:W2:Y:S02]  /*65e90*/  LDL.LU R149, [R1+0x1724] ;  /* 0x0017240001957983 */ /* 0x000ea40000300800 */
[----:B----4-:R-:W-:-:S02]  /*65ea0*/  IMAD.MOV.U32 R150, RZ, RZ, R44 ;  /* 0x000000ffff967224 */ /* 0x010fc400078e002c */
[----:B------:R-:W-:Y:S01]  /*65eb0*/  IMAD.MOV.U32 R151, RZ, RZ, R45 ;  /* 0x000000ffff977224 */ /* 0x000fe200078e002d */
[----:B------:R-:W4:Y:S01]  /*65ec0*/  LDL.LU R44, [R1+0x3754] ;  /* 0x00375400012c7983 */ /* 0x000f220000300800 */
[----:B------:R-:W2:Y:S02]  /*65ed0*/  LDL.LU R45, [R1+0x3750] ;  /* 0x00375000012d7983 */ /* 0x000ea40000300800 */
[----:B------:R-:W3:Y:S02]  /*65ee0*/  LDL.LU R220, [R1+0x1960] ;  /* 0x0019600001dc7983 */ /* 0x000ee40000300800 */
[----:B------:R-:W3:Y:S01]  /*65ef0*/  LDL.LU R221, [R1+0x1964] ;  /* 0x0019640001dd7983 */ /* 0x000ee20000300800 */
[----:B------:R-:W3:Y:S01]  /*65f00*/  LDL.LU R222, [R1+0x1968] ;  /* 0x0019680001de7983 */ /* 0x000ee20000300800 */
[----:B------:R-:W3:Y:S02]  /*65f10*/  LDL.LU R223, [R1+0x196c] ;  /* 0x00196c0001df7983 */ /* 0x000ee40000300800 */
[----:B------:R-:W3:Y:S02]  /*65f20*/  LDL.LU R216, [R1+0x1980] ;  /* 0x0019800001d87983 */ /* 0x000ee40000300800 */
[----:B------:R-:W3:Y:S02]  /*65f30*/  LDL.LU R217, [R1+0x1984] ;  /* 0x0019840001d97983 */ /* 0x000ee40000300800 */
[----:B----4-:R-:W-:-:S02]  /*65f40*/  IMAD.MOV.U32 R219, RZ, RZ, R44 ;  /* 0x000000ffffdb7224 */ /* 0x010fc400078e002c */
[----:B--2---:R-:W-:Y:S02]  /*65f50*/  IMAD.MOV.U32 R218, RZ, RZ, R45 ;  /* 0x000000ffffda7224 */ /* 0x004fe400078e002d */
[----:B------:R-:W2:Y:S01]  /*65f60*/  LDL.LU R45, [R1+0x374c] ;  /* 0x00374c00012d7983 */ /* 0x000ea20000300800 */
[----:B------:R-:W4:Y:S02]  /*65f70*/  LDL.LU R44, [R1+0x3748] ;  /* 0x00374800012c7983 */ /* 0x000f240000300800 */
[----:B------:R-:W4:Y:S02]  /*65f80*/  LDL.LU R156, [R1+0x1a90] ;  /* 0x001a9000019c7983 */ /* 0x000f240000300800 */
[----:B------:R-:W4:Y:S01]  /*65f90*/  LDL.LU R157, [R1+0x1a94] ;  /* 0x001a9400019d7983 */ /* 0x000f220000300800 */
[----:B------:R-:W4:Y:S01]  /*65fa0*/  LDL.LU R158, [R1+0x1a98] ;  /* 0x001a9800019e7983 */ /* 0x000f220000300800 */
        /* <DEDUP_REMOVED lines=37> */
[----:B-1----:R-:W4:Y:S02]  /*66200*/  LDL.LU R8, [R1+0x27a0] ;  /* 0x0027a00001087983 */ /* 0x002f240000300800 */
[----:B------:R-:W4:Y:S01]  /*66210*/  LDL.LU R9, [R1+0x27a4] ;  /* 0x0027a40001097983 */ /* 0x000f220000300800 */
[----:B------:R-:W4:Y:S01]  /*66220*/  LDL.LU R10, [R1+0x27a8] ;  /* 0x0027a800010a7983 */ /* 0x000f220000300800 */
[----:B------:R-:W4:Y:S02]  /*66230*/  LDL.LU R11, [R1+0x27ac] ;  /* 0x0027ac00010b7983 */ /* 0x000f240000300800 */
[----:B------:R-:W4:Y:S02]  /*66240*/  LDL.LU R248, [R1+0x1aa0] ;  /* 0x001aa00001f87983 */ /* 0x000f240000300800 */
[----:B------:R-:W4:Y:S02]  /*66250*/  LDL.LU R249, [R1+0x1aa4] ;  /* 0x001aa40001f97983 */ /* 0x000f240000300800 */
[----:B------:R-:W-:-:S02]  /*66260*/  IMAD.MOV.U32 R224, RZ, RZ, R48 ;  /* 0x000000ffffe07224 */ /* 0x000fc400078e0030 */
[----:B------:R-:W-:Y:S02]  /*66270*/  IMAD.MOV.U32 R225, RZ, RZ, R60 ;  /* 0x000000ffffe17224 */ /* 0x000fe400078e003c */
[----:B---3--:R-:W-:Y:S02]  /*66280*/  IMAD.MOV.U32 R226, RZ, RZ, R64 ;  /* 0x000000ffffe27224 */ /* 0x008fe400078e0040 */
[----:B------:R-:W-:Y:S02]  /*66290*/  IMAD.MOV.U32 R227, RZ, RZ, R65 ;  /* 0x000000ffffe37224 */ /* 0x000fe400078e0041 */
[----:B------:R-:W-:Y:S02]  /*662a0*/  IMAD.MOV.U32 R132, RZ, RZ, R61 ;  /* 0x000000ffff847224 */ /* 0x000fe400078e003d */
[----:B------:R-:W-:Y:S02]  /*662b0*/  IMAD.MOV.U32 R133, RZ, RZ, R49 ;  /* 0x000000ffff857224 */ /* 0x000fe400078e0031 */
[----:B--2---:R-:W-:-:S02]  /*662c0*/  IMAD.MOV.U32 R251, RZ, RZ, R45 ;  /* 0x000000fffffb7224 */ /* 0x004fc400078e002d */
[----:B----4-:R-:W-:Y:S02]  /*662d0*/  IMAD.MOV.U32 R250, RZ, RZ, R44 ;  /* 0x000000fffffa7224 */ /* 0x010fe400078e002c */
[----:B------:R-:W2:Y:S01]  /*662e0*/  LDL.LU R44, [R1+0x3744] ;  /* 0x00374400012c7983 */ /* 0x000ea20000300800 */
[----:B------:R-:W3:Y:S02]  /*662f0*/  LDL.LU R45, [R1+0x3740] ;  /* 0x00374000012d7983 */ /* 0x000ee40000300800 */
[----:B------:R-:W4:Y:S02]  /*66300*/  LDL.LU R48, [R1+0x373c] ;  /* 0x00373c0001307983 */ /* 0x000f240000300800 */
[----:B------:R-:W2:Y:S01]  /*66310*/  LDL.LU R60, [R1+0x3738] ;  /* 0x00373800013c7983 */ /* 0x000ea20000300800 */
[----:B------:R-:W2:Y:S01]  /*66320*/  LDL.LU R64, [R1+0x3734] ;  /* 0x0037340001407983 */ /* 0x000ea20000300800 */
[----:B------:R-:W2:Y:S02]  /*66330*/  LDL.LU R65, [R1+0x3730] ;  /* 0x0037300001417983 */ /* 0x000ea40000300800 */
[----:B------:R-:W2:Y:S02]  /*66340*/  LDL.LU R61, [R1+0x372c] ;  /* 0x00372c00013d7983 */ /* 0x000ea40000300800 */
[----:B------:R-:W2:Y:S01]  /*66350*/  LDL.LU R49, [R1+0x3728] ;  /* 0x0037280001317983 */ /* 0x000ea20000300800 */
[C---:B------:R-:W-:Y:S11]  /*66360*/  HMMA.1688.F32.TF32 R32, R80.reuse, R38, R32 ;  /* 0x000000265020723c */ /* 0x040ff60000081020 */
[----:B------:R-:W-:Y:S11]  /*66370*/  @!UPT UIADD3 URZ, URZ, URZ, URZ ;  /* 0x0000003f3f3ff290 */ /* 0x000ff6000fffe03f */
[----:B------:R-:W-:Y:S01]  /*66380*/  @!UPT UIADD3 URZ, URZ, URZ, URZ ;  /* 0x0000003f3f3ff290 */ /* 0x000fe2000fffe03f */
[----:B------:R-:W-:Y:S01]  /*66390*/  STL.64 [R1+0x240], R32 ;  /* 0x0002402001007387 */ /* 0x000fe20000100a00 */
[----:B------:R1:W-:Y:S03]  /*663a0*/  STL.64 [R1+0x248], R34 ;  /* 0x0002482201007387 */ /* 0x0003e60000100a00 */
[----:B-1----:R-:W2:Y:S01]  /*663b0*/  LDL.LU.64 R34, [R1+0x3720] ;  /* 0x0037200001227983 */ /* 0x002ea20000300a00 */
[----:B------:R-:W3:Y:S01]  /*663c0*/  LDL.LU.64 R32, [R1+0x3718] ;  /* 0x0037180001207983 */ /* 0x000ee20000300a00 */
[C---:B--2---:R-:W-:Y:S11]  /*663d0*/  HMMA.1688.F32.TF32 R28, R80.reuse, R34, R28 ;  /* 0x00000022501c723c */ /* 0x044ff6000008101c */
        /* <DEDUP_REMOVED lines=40> */
[C---:B------:R-:W-:Y:S08]  /*66660*/  HMMA.1688.F32.TF32 R244, R80.reuse, R6, R244 ;  /* 0x0000000650f4723c */ /* 0x040ff000000810f4 */
[C---:B------:R-:W-:Y:S01]  /*66670*/  HMMA.1688.F32.TF32 R152, R80.reuse, R214, R152 ;  /* 0x000000d65098723c */ /* 0x040fe20000081098 */
[----:B------:R-:W3:Y:S07]  /*66680*/  LDL.LU.64 R8, [R1+0x36b8] ;  /* 0x0036b80001087983 */ /* 0x000eee0000300a00 */
[----:B------:R-:W-:Y:S01]  /*66690*/  HMMA.1688.F32.TF32 R216, R80, R202, R216 ;  /* 0x000000ca50d8723c */ /* 0x000fe200000810d8 */
[----:B------:R-:W-:Y:S01]  /*666a0*/  MOV R134, R73 ;  /* 0x0000004900867202 */ /* 0x000fe20000000f00 */
[----:B------:R-:W-:-:S06]  /*666b0*/  IMAD.MOV.U32 R135, RZ, RZ, R72 ;  /* 0x000000ffff877224 */ /* 0x000fcc00078e0048 */
[C---:B------:R-:W-:Y:S08]  /*666c0*/  HMMA.1688.F32.TF32 R148, R80.reuse, R190, R148 ;  /* 0x000000be5094723c */ /* 0x040ff00000081094 */
[C---:B------:R-:W-:Y:S08]  /*666d0*/  HMMA.1688.F32.TF32 R140, R80.reuse, R186, R140 ;  /* 0x000000ba508c723c */ /* 0x040ff0000008108c */
[C---:B------:R-:W-:Y:S08]  /*666e0*/  HMMA.1688.F32.TF32 R136, R80.reuse, R182, R136 ;  /* 0x000000b65088723c */ /* 0x040ff00000081088 */
[----:B------:R-:W-:Y:S01]  /*666f0*/  HMMA.1688.F32.TF32 R132, R80, R178, R132 ;  /* 0x000000b25084723c */ /* 0x000fe20000081084 */
[----:B------:R-:W-:-:S02]  /*66700*/  IMAD.MOV.U32 R116, RZ, RZ, R57 ;  /* 0x000000ffff747224 */ /* 0x000fc400078e0039 */
[----:B------:R-:W-:Y:S02]  /*66710*/  IMAD.MOV.U32 R117, RZ, RZ, R56 ;  /* 0x000000ffff757224 */ /* 0x000fe400078e0038 */
[----:B------:R-:W-:Y:S02]  /*66720*/  IMAD.MOV.U32 R118, RZ, RZ, R53 ;  /* 0x000000ffff767224 */ /* 0x000fe400078e0035 */
[----:B------:R-:W-:Y:S01]  /*66730*/  IMAD.MOV.U32 R119, RZ, RZ, R52 ;  /* 0x000000ffff777224 */ /* 0x000fe200078e0034 */
[C---:B------:R-:W-:Y:S08]  /*66740*/  HMMA.1688.F32.TF32 R128, R80.reuse, R174, R128 ;  /* 0x000000ae5080723c */ /* 0x040ff00000081080 */
[----:B------:R-:W-:Y:S01]  /*66750*/  HMMA.1688.F32.TF32 R120, R80, R166, R120 ;  /* 0x000000a65078723c */ /* 0x000fe20000081078 */
[----:B------:R-:W-:-:S02]  /*66760*/  IMAD.MOV.U32 R100, RZ, RZ, R65 ;  /* 0x000000ffff647224 */ /* 0x000fc400078e0041 */
[----:B------:R-:W-:Y:S02]  /*66770*/  IMAD.MOV.U32 R101, RZ, RZ, R64 ;  /* 0x000000ffff657224 */ /* 0x000fe400078e0040 */
[----:B------:R-:W-:Y:S02]  /*66780*/  IMAD.MOV.U32 R102, RZ, RZ, R61 ;  /* 0x000000ffff667224 */ /* 0x000fe400078e003d */
[----:B------:R-:W-:Y:S01]  /*66790*/  IMAD.MOV.U32 R103, RZ, RZ, R60 ;  /* 0x000000ffff677224 */ /* 0x000fe200078e003c */
[C---:B------:R-:W-:Y:S08]  /*667a0*/  HMMA.1688.F32.TF32 R72, R76.reuse, R74, R112 ;  /* 0x0000004a4c48723c */ /* 0x040ff00000081070 */
[----:B------:R-:W-:Y:S07]  /*667b0*/  HMMA.1688.F32.TF32 R60, R76, R62, R100 ;  /* 0x0000003e4c3c723c */ /* 0x000fee0000081064 */
[----:B------:R-:W-:-:S02]  /*667c0*/  IMAD.MOV.U32 R100, RZ, RZ, R212 ;  /* 0x000000ffff647224 */ /* 0x000fc400078e00d4 */
[----:B------:R-:W-:Y:S02]  /*667d0*/  IMAD.MOV.U32 R101, RZ, RZ, R213 ;  /* 0x000000ffff657224 */ /* 0x000fe400078e00d5 */
[----:B------:R-:W-:Y:S02]  /*667e0*/  IMAD.MOV.U32 R112, RZ, RZ, R241 ;  /* 0x000000ffff707224 */ /* 0x000fe400078e00f1 */
[----:B------:R-:W-:Y:S01]  /*667f0*/  IMAD.MOV.U32 R113, RZ, RZ, R68 ;  /* 0x000000ffff717224 */ /* 0x000fe200078e0044 */
[C---:B--2---:R-:W-:Y:S11]  /*66800*/  HMMA.1688.F32.TF32 R236, R80.reuse, R10, R236 ;  /* 0x0000000a50ec723c */ /* 0x044ff600000810ec */
[----:B------:R-:W-:Y:S11]  /*66810*/  @!UPT UIADD3 URZ, URZ, URZ, URZ ;  /* 0x0000003f3f3ff290 */ /* 0x000ff6000fffe03f */
[----:B------:R-:W-:Y:S01]  /*66820*/  @!UPT UIADD3 URZ, URZ, URZ, URZ ;  /* 0x0000003f3f3ff290 */ /* 0x000fe2000fffe03f */
[----:B------:R-:W-:Y:S01]  /*66830*/  STL.64 [R1+0x450], R236 ;  /* 0x000450ec01007387 */ /* 0x000fe20000100a00 */
[----:B------:R1:W-:Y:S03]  /*66840*/  STL.64 [R1+0x458], R238 ;  /* 0x000458ee01007387 */ /* 0x0003e60000100a00 */
[----:B-1----:R1:W5:Y:S01]  /*66850*/  LDL.LU.64 R238, [R1+0x36b0] ;  /* 0x0036b00001ee7983 */ /* 0x0023620000300a00 */
[----:B------:R1:W5:Y:S02]  /*66860*/  LDL.LU.64 R236, [R1+0x36a8] ;  /* 0x0036a80001ec7983 */ /* 0x0003640000300a00 */
[----:B------:R-:W-:Y:S02]  /*66870*/  STL.64 [R1+0x440], R244 ;  /* 0x000440f401007387 */ /* 0x000fe40000100a00 */
[----:B------:R2:W-:Y:S01]  /*66880*/  STL.64 [R1+0x448], R246 ;  /* 0x000448f601007387 */ /* 0x0005e20000100a00 */
[----:B------:R-:W-:Y:S01]  /*66890*/  STL.64 [R1+0x16a0], R152 ;  /* 0x0016a09801007387 */ /* 0x000fe20000100a00 */
[----:B------:R1:W-:Y:S01]  /*668a0*/  STL.64 [R1+0x16a8], R154 ;  /* 0x0016a89a01007387 */ /* 0x0003e20000100a00 */
[C---:B--2---:R-:W-:Y:S08]  /*668b0*/  HMMA.1688.F32.TF32 R244, R80.reuse, R210, R248 ;  /* 0x000000d250f4723c */ /* 0x044ff000000810f8 */
[C---:B-1----:R-:W-:Y:S08]  /*668c0*/  HMMA.1688.F32.TF32 R152, R80.reuse, R206, R156 ;  /* 0x000000ce5098723c */ /* 0x042ff0000008109c */
[C---:B------:R-:W-:Y:S07]  /*668d0*/  HMMA.1688.F32.TF32 R156, R80.reuse, R198, R220 ;  /* 0x000000c6509c723c */ /* 0x040fee00000810dc */
[----:B------:R-:W-:Y:S01]  /*668e0*/  STL.64 [R1+0x16c0], R244 ;  /* 0x0016c0f401007387 */ /* 0x000fe20000100a00 */
[----:B------:R-:W-:Y:S07]  /*668f0*/  STL.64 [R1+0x16c8], R246 ;  /* 0x0016c8f601007387 */ /* 0x000fee0000100a00 */
[----:B------:R-:W-:Y:S02]  /*66900*/  STL.64 [R1+0x16d0], R152 ;  /* 0x0016d09801007387 */ /* 0x000fe40000100a00 */
[----:B------:R1:W-:Y:S02]  /*66910*/  STL.64 [R1+0x16d8], R154 ;  /* 0x0016d89a01007387 */ /* 0x0003e40000100a00 */
[C---:B-1----:R-:W-:Y:S08]  /*66920*/  HMMA.1688.F32.TF32 R152, R80.reuse, R194, R224 ;  /* 0x000000c25098723c */ /* 0x042ff000000810e0 */
[----:B------:R-:W-:Y:S01]  /*66930*/  HMMA.1688.F32.TF32 R80, R80, R162, R116 ;  /* 0x000000a25050723c */ /* 0x000fe20000081074 */
[----:B------:R-:W-:Y:S01]  /*66940*/  STL.64 [R1+0x16e0], R216 ;  /* 0x0016e0d801007387 */ /* 0x000fe20000100a00 */
[----:B------:R-:W-:Y:S02]  /*66950*/  STL.64 [R1+0x16e8], R218 ;  /* 0x0016e8da01007387 */ /* 0x000fe40000100a00 */
[----:B------:R-:W-:Y:S02]  /*66960*/  STL.64 [R1+0x16f0], R156 ;  /* 0x0016f09c01007387 */ /* 0x000fe40000100a00 */
[----:B------:R-:W-:Y:S09]  /*66970*/  STL.64 [R1+0x16f8], R158 ;  /* 0x0016f89e01007387 */ /* 0x000ff20000100a00 */
[----:B------:R-:W-:Y:S01]  /*66980*/  STL.64 [R1+0x1710], R152 ;  /* 0x0017109801007387 */ /* 0x000fe20000100a00 */
[----:B------:R-:W-:Y:S02]  /*66990*/  STL.64 [R1+0x1718], R154 ;  /* 0x0017189a01007387 */ /* 0x000fe40000100a00 */
[----:B------:R-:W-:Y:S02]  /*669a0*/  STL.64 [R1+0x1720], R148 ;  /* 0x0017209401007387 */ /* 0x000fe40000100a00 */
[----:B------:R-:W-:Y:S01]  /*669b0*/  STL.64 [R1+0x1728], R150 ;  /* 0x0017289601007387 */ /* 0x000fe20000100a00 */
[----:B------:R-:W-:Y:S01]  /*669c0*/  STL.64 [R1+0x1750], R140 ;  /* 0x0017508c01007387 */ /* 0x000fe20000100a00 */
[----:B------:R-:W-:Y:S02]  /*669d0*/  STL.64 [R1+0x1758], R142 ;  /* 0x0017588e01007387 */ /* 0x000fe40000100a00 */
[----:B------:R-:W-:Y:S02]  /*669e0*/  STL.64 [R1+0x1760], R136 ;  /* 0x0017608801007387 */ /* 0x000fe40000100a00 */
[----:B------:R-:W-:Y:S01]  /*669f0*/  STL.64 [R1+0x1768], R138 ;  /* 0x0017688a01007387 */ /* 0x000fe20000100a00 */
[----:B------:R-:W-:Y:S01]  /*66a00*/  STL.64 [R1+0x1770], R132 ;  /* 0x0017708401007387 */ /* 0x000fe20000100a00 */
[----:B------:R-:W-:Y:S02]  /*66a10*/  STL.64 [R1+0x1778], R134 ;  /* 0x0017788601007387 */ /* 0x000fe40000100a00 */
[----:B------:R1:W-:Y:S02]  /*66a20*/  STL.64 [R1+0x1780], R128 ;  /* 0x0017808001007387 */ /* 0x0003e40000100a00 */
[----:B------:R-:W-:Y:S01]  /*66a30*/  STL.64 [R1+0x1788], R130 ;  /* 0x0017888201007387 */ /* 0x000fe20000100a00 */
[----:B------:R-:W-:Y:S01]  /*66a40*/  STL.64 [R1+0x1790], R124 ;  /* 0x0017907c01007387 */ /* 0x000fe20000100a00 */
[----:B------:R-:W-:Y:S02]  /*66a50*/  STL.64 [R1+0x1798], R126 ;  /* 0x0017987e01007387 */ /* 0x000fe40000100a00 */
[----:B------:R-:W-:Y:S02]  /*66a60*/  STL.64 [R1+0x17b0], R120 ;  /* 0x0017b07801007387 */ /* 0x000fe40000100a00 */
[----:B------:R-:W-:Y:S01]  /*66a70*/  STL.64 [R1+0x17b8], R122 ;  /* 0x0017b87a01007387 */ /* 0x000fe20000100a00 */
[----:B------:R2:W-:Y:S01]  /*66a80*/  STL.64 [R1+0x17a0], R80 ;  /* 0x0017a05001007387 */ /* 0x0005e20000100a00 */
[----:B------:R2:W-:Y:S02]  /*66a90*/  STL.64 [R1+0x17a8], R82 ;  /* 0x0017a85201007387 */ /* 0x0005e40000100a00 */
[----:B------:R-:W2:Y:S02]  /*66aa0*/  LDL.LU R212, [R1+0x36a4] ;  /* 0x0036a40001d47983 */ /* 0x000ea40000300800 */
[----:B------:R-:W2:Y:S01]  /*66ab0*/  LDL.LU R213, [R1+0x36a0] ;  /* 0x0036a00001d57983 */ /* 0x000ea20000300800 */
[----:B------:R-:W2:Y:S01]  /*66ac0*/  LDL.LU R241, [R1+0x369c] ;  /* 0x00369c0001f17983 */ /* 0x000ea20000300800 */
[----:B------:R-:W2:Y:S02]  /*66ad0*/  LDL.LU R68, [R1+0x3698] ;  /* 0x0036980001447983 */ /* 0x000ea40000300800 */
[----:B------:R-:W-:-:S02]  /*66ae0*/  IMAD.MOV.U32 R116, RZ, RZ, R242 ;  /* 0x000000ffff747224 */ /* 0x000fc400078e00f2 */
[----:B------:R-:W-:Y:S01]  /*66af0*/  IMAD.MOV.U32 R117, RZ, RZ, R243 ;  /* 0x000000ffff757224 */ /* 0x000fe200078e00f3 */
[----:B------:R-:W3:Y:S01]  /*66b00*/  LDL.LU R242, [R1+0x3694] ;  /* 0x0036940001f27983 */ /* 0x000ee20000300800 */
[----:B------:R-:W3:Y:S02]  /*66b10*/  LDL.LU R243, [R1+0x3690] ;  /* 0x0036900001f37983 */ /* 0x000ee40000300800 */
[----:B-1----:R-:W-:Y:S02]  /*66b20*/  IMAD.MOV.U32 R128, RZ, RZ, R252 ;  /* 0x000000ffff807224 */ /* 0x002fe400078e00fc */
[----:B------:R-:W-:Y:S01]  /*66b30*/  IMAD.MOV.U32 R129, RZ, RZ, R0 ;  /* 0x000000ffff817224 */ /* 0x000fe200078e0000 */
[----:B------:R-:W3:Y:S01]  /*66b40*/  LDL.LU R252, [R1+0x368c] ;  /* 0x00368c0001fc7983 */ /* 0x000ee20000300800 */
[----:B------:R-:W3:Y:S01]  /*66b50*/  LDL.LU R0, [R1+0x3688] ;  /* 0x0036880001007983 */ /* 0x000ee20000300800 */
[----:B------:R-:W-:Y:S01]  /*66b60*/  MOV R132, R2 ;  /* 0x0000000200847202 */ /* 0x000fe20000000f00 */
[----:B------:R-:W-:Y:S01]  /*66b70*/  IMAD.MOV.U32 R133, RZ, RZ, R69 ;  /* 0x000000ffff857224 */ /* 0x000fe200078e0045 */
[----:B------:R-:W4:Y:S01]  /*66b80*/  LDL.LU R2, [R1+0x3684] ;  /* 0x0036840001027983 */ /* 0x000f220000300800 */
[----:B------:R-:W4:Y:S02]  /*66b90*/  LDL.LU R69, [R1+0x3680] ;  /* 0x0036800001457983 */ /* 0x000f240000300800 */
[----:B--2---:R-:W-:-:S02]  /*66ba0*/  IMAD.MOV.U32 R136, RZ, RZ, R68 ;  /* 0x000000ffff887224 */ /* 0x004fc400078e0044 */
[----:B------:R-:W2:Y:S01]  /*66bb0*/  LDL.LU R68, [R1+0x367c] ;  /* 0x00367c0001447983 */ /* 0x000ea20000300800 */
[----:B---3--:R-:W-:-:S03]  /*66bc0*/  IMAD.MOV.U32 R80, RZ, RZ, R0 ;  /* 0x000000ffff507224 */ /* 0x008fc600078e0000 */
[----:B------:R-:W3:Y:S01]  /*66bd0*/  LDL.LU R0, [R1+0x3678] ;  /* 0x0036780001007983 */ /* 0x000ee20000300800 */
[----:B------:R-:W2:Y:S02]  /*66be0*/  LDL.LU R81, [R1+0x2844] ;  /* 0x0028440001517983 */ /* 0x000ea40000300800 */
[----:B------:R-:W2:Y:S01]  /*66bf0*/  LDL.LU R82, [R1+0x2848] ;  /* 0x0028480001527983 */ /* 0x000ea20000300800 */
[----:B------:R-:W-:Y:S01]  /*66c00*/  HMMA.1688.F32.TF32 R148, R76, R70, R108 ;  /* 0x000000464c94723c */ /* 0x000fe2000008106c */
[----:B------:R-:W2:Y:S01]  /*66c10*/  LDL.LU R83, [R1+0x284c] ;  /* 0x00284c0001537983 */ /* 0x000ea20000300800 */
[----:B------:R-:W2:Y:S05]  /*66c20*/  LDL.LU R70, [R1+0x29a8] ;  /* 0x0029a80001467983 */ /* 0x000eaa0000300800 */
[----:B---3--:R-:W-:-:S02]  /*66c30*/  IMAD.MOV.U32 R71, RZ, RZ, R0 ;  /* 0x000000ffff477224 */ /* 0x008fc400078e0000 */
        /* <DEDUP_REMOVED lines=27> */
[----:B------:R-:W3:Y:S02]  /*66df0*/  LDL.LU R226, [R1+0x2a28] ;  /* 0x002a280001e27983 */ /* 0x000ee40000300800 */
[----:B------:R-:W-:-:S02]  /*66e00*/  IMAD.MOV.U32 R84, RZ, RZ, R49 ;  /* 0x000000ffff547224 */ /* 0x000fc400078e0031 */
[----:B----4-:R-:W-:Y:S02]  /*66e10*/  IMAD.MOV.U32 R85, RZ, RZ, R48 ;  /* 0x000000ffff557224 */ /* 0x010fe400078e0030 */
[----:B------:R-:W-:Y:S02]  /*66e20*/  IMAD.MOV.U32 R86, RZ, RZ, R45 ;  /* 0x000000ffff567224 */ /* 0x000fe400078e002d */
[----:B------:R-:W-:Y:S02]  /*66e30*/  IMAD.MOV.U32 R87, RZ, RZ, R44 ;  /* 0x000000ffff577224 */ /* 0x000fe400078e002c */
[----:B------:R-:W-:Y:S02]  /*66e40*/  IMAD.MOV.U32 R137, RZ, RZ, R241 ;  /* 0x000000ffff897224 */ /* 0x000fe400078e00f1 */
[----:B------:R-:W-:Y:S02]  /*66e50*/  IMAD.MOV.U32 R138, RZ, RZ, R213 ;  /* 0x000000ffff8a7224 */ /* 0x000fe400078e00d5 */
[----:B------:R-:W-:-:S02]  /*66e60*/  IMAD.MOV.U32 R139, RZ, RZ, R212 ;  /* 0x000000ffff8b7224 */ /* 0x000fc400078e00d4 */
[----:B------:R-:W-:Y:S02]  /*66e70*/  IMAD.MOV.U32 R134, RZ, RZ, R209 ;  /* 0x000000ffff867224 */ /* 0x000fe400078e00d1 */
[----:B------:R-:W-:Y:S01]  /*66e80*/  IMAD.MOV.U32 R135, RZ, RZ, R208 ;  /* 0x000000ffff877224 */ /* 0x000fe200078e00d0 */
[C---:B------:R-:W-:Y:S08]  /*66e90*/  HMMA.1688.F32.TF32 R44, R76.reuse, R46, R84 ;  /* 0x0000002e4c2c723c */ /* 0x040ff00000081054 */
[----:B------:R-:W-:Y:S01]  /*66ea0*/  HMMA.1688.F32.TF32 R136, R76, R214, R136 ;  /* 0x000000d64c88723c */ /* 0x000fe20000081088 */
[----:B------:R-:W-:-:S02]  /*66eb0*/  IMAD.MOV.U32 R140, RZ, RZ, R2 ;  /* 0x000000ffff8c7224 */ /* 0x000fc400078e0002 */
[----:B------:R-:W-:Y:S02]  /*66ec0*/  IMAD.MOV.U32 R141, RZ, RZ, R252 ;  /* 0x000000ffff8d7224 */ /* 0x000fe400078e00fc */
[----:B------:R-:W-:Y:S02]  /*66ed0*/  IMAD.MOV.U32 R84, RZ, RZ, R9 ;  /* 0x000000ffff547224 */ /* 0x000fe400078e0009 */
[----:B------:R-:W-:Y:S02]  /*66ee0*/  IMAD.MOV.U32 R85, RZ, RZ, R8 ;  /* 0x000000ffff557224 */ /* 0x000fe400078e0008 */
[C---:B--2---:R-:W-:Y:S08]  /*66ef0*/  HMMA.1688.F32.TF32 R8, R76.reuse, R10, R80 ;  /* 0x0000000a4c08723c */ /* 0x044ff00000081050 */
[----:B------:R-:W-:Y:S01]  /*66f00*/  HMMA.1688.F32.TF32 R80, R76, R210, R132 ;  /* 0x000000d24c50723c */ /* 0x000fe20000081084 */
[----:B------:R-:W-:Y:S01]  /*66f10*/  IMAD.MOV.U32 R142, RZ, RZ, R243 ;  /* 0x000000ffff8e7224 */ /* 0x000fe200078e00f3 */
[----:B------:R-:W-:Y:S01]  /*66f20*/  MOV R143, R242 ;  /* 0x000000f2008f7202 */ /* 0x000fe20000000f00 */
[----:B------:R-:W-:-:S02]  /*66f30*/  IMAD.MOV.U32 R124, RZ, RZ, R41 ;  /* 0x000000ffff7c7224 */ /* 0x000fc400078e0029 */
[----:B------:R-:W-:Y:S02]  /*66f40*/  IMAD.MOV.U32 R125, RZ, RZ, R40 ;  /* 0x000000ffff7d7224 */ /* 0x000fe400078e0028 */
[----:B------:R-:W-:Y:S02]  /*66f50*/  IMAD.MOV.U32 R126, RZ, RZ, R37 ;  /* 0x000000ffff7e7224 */ /* 0x000fe400078e0025 */
[----:B------:R-:W-:Y:S02]  /*66f60*/  IMAD.MOV.U32 R127, RZ, RZ, R36 ;  /* 0x000000ffff7f7224 */ /* 0x000fe400078e0024 */
[----:B------:R-:W-:Y:S02]  /*66f70*/  IMAD.MOV.U32 R108, RZ, RZ, R33 ;  /* 0x000000ffff6c7224 */ /* 0x000fe400078e0021 */
[----:B------:R-:W-:Y:S02]  /*66f80*/  IMAD.MOV.U32 R109, RZ, RZ, R32 ;  /* 0x000000ffff6d7224 */ /* 0x000fe400078e0020 */
[----:B------:R-:W-:-:S02]  /*66f90*/  IMAD.MOV.U32 R110, RZ, RZ, R29 ;  /* 0x000000ffff6e7224 */ /* 0x000fc400078e001d */
[----:B------:R-:W-:Y:S01]  /*66fa0*/  IMAD.MOV.U32 R111, RZ, RZ, R28 ;  /* 0x000000ffff6f7224 */ /* 0x000fe200078e001c */
[----:B------:R-:W-:Y:S01]  /*66fb0*/  HMMA.1688.F32.TF32 R56, R76, R58, R96 ;  /* 0x0000003a4c38723c */ /* 0x000fe20000081060 */
[----:B------:R-:W-:Y:S02]  /*66fc0*/  IMAD.MOV.U32 R130, RZ, RZ, R205 ;  /* 0x000000ffff827224 */ /* 0x000fe400078e00cd */
[----:B------:R-:W-:-:S05]  /*66fd0*/  IMAD.MOV.U32 R131, RZ, RZ, R204 ;  /* 0x000000ffff837224 */ /* 0x000fca00078e00cc */
[C---:B------:R-:W-:Y:S01]  /*66fe0*/  HMMA.1688.F32.TF32 R52, R76.reuse, R54, R92 ;  /* 0x000000364c34723c */ /* 0x040fe2000008105c */
[----:B------:R-:W-:Y:S02]  /*66ff0*/  IMAD.MOV.U32 R96, RZ, RZ, R25 ;  /* 0x000000ffff607224 */ /* 0x000fe400078e0019 */
[----:B------:R-:W-:Y:S02]  /*67000*/  IMAD.MOV.U32 R97, RZ, RZ, R24 ;  /* 0x000000ffff617224 */ /* 0x000fe400078e0018 */
[----:B------:R-:W-:Y:S02]  /*67010*/  IMAD.MOV.U32 R98, RZ, RZ, R21 ;  /* 0x000000ffff627224 */ /* 0x000fe400078e0015 */
[----:B------:R-:W-:Y:S02]  /*67020*/  IMAD.MOV.U32 R99, RZ, RZ, R20 ;  /* 0x000000ffff637224 */ /* 0x000fe400078e0014 */
[----:B------:R-:W-:Y:S01]  /*67030*/  IMAD.MOV.U32 R92, RZ, RZ, R17 ;  /* 0x000000ffff5c7224 */ /* 0x000fe200078e0011 */
[----:B------:R-:W-:Y:S01]  /*67040*/  MOV R93, R16 ;  /* 0x00000010005d7202 */ /* 0x000fe20000000f00 */
[----:B------:R-:W-:Y:S01]  /*67050*/  HMMA.1688.F32.TF32 R64, R76, R66, R104 ;  /* 0x000000424c40723c */ /* 0x000fe20000081068 */
[----:B------:R-:W-:-:S02]  /*67060*/  IMAD.MOV.U32 R120, RZ, RZ, R201 ;  /* 0x000000ffff787224 */ /* 0x000fc400078e00c9 */
[----:B------:R-:W-:Y:S02]  /*67070*/  IMAD.MOV.U32 R121, RZ, RZ, R200 ;  /* 0x000000ffff797224 */ /* 0x000fe400078e00c8 */
[----:B------:R-:W-:Y:S02]  /*67080*/  IMAD.MOV.U32 R122, RZ, RZ, R197 ;  /* 0x000000ffff7a7224 */ /* 0x000fe400078e00c5 */
[----:B------:R-:W-:Y:S02]  /*67090*/  IMAD.MOV.U32 R123, RZ, RZ, R196 ;  /* 0x000000ffff7b7224 */ /* 0x000fe400078e00c4 */
[----:B------:R-:W-:Y:S02]  /*670a0*/  IMAD.MOV.U32 R94, RZ, RZ, R13 ;  /* 0x000000ffff5e7224 */ /* 0x000fe400078e000d */
[----:B------:R-:W-:Y:S02]  /*670b0*/  IMAD.MOV.U32 R95, RZ, RZ, R12 ;  /* 0x000000ffff5f7224 */ /* 0x000fe400078e000c */
[----:B------:R-:W-:Y:S01]  /*670c0*/  IMAD.MOV.U32 R105, RZ, RZ, R184 ;  /* 0x000000ffff697224 */ /* 0x000fe200078e00b8 */
[C---:B------:R-:W-:Y:S08]  /*670d0*/  HMMA.1688.F32.TF32 R12, R76.reuse, R14, R68 ;  /* 0x0000000e4c0c723c */ /* 0x040ff00000081044 */
[C---:B------:R-:W-:Y:S08]  /*670e0*/  HMMA.1688.F32.TF32 R68, R76.reuse, R206, R128 ;  /* 0x000000ce4c44723c */ /* 0x040ff00000081080 */
[----:B------:R-:W-:Y:S01]  /*670f0*/  HMMA.1688.F32.TF32 R124, R76, R202, R124 ;  /* 0x000000ca4c7c723c */ /* 0x000fe2000008107c */
[----:B------:R-:W-:-:S02]  /*67100*/  IMAD.MOV.U32 R118, RZ, RZ, R193 ;  /* 0x000000ffff767224 */ /* 0x000fc400078e00c1 */
[----:B------:R-:W-:Y:S01]  /*67110*/  IMAD.MOV.U32 R119, RZ, RZ, R192 ;  /* 0x000000ffff777224 */ /* 0x000fe200078e00c0 */
[----:B------:R-:W-:Y:S01]  /*67120*/  MOV R114, R189 ;  /* 0x000000bd00727202 */ /* 0x000fe20000000f00 */
[----:B------:R-:W-:-:S07]  /*67130*/  IMAD.MOV.U32 R115, RZ, RZ, R188 ;  /* 0x000000ffff737224 */ /* 0x000fce00078e00bc */
[C---:B------:R-:W-:Y:S01]  /*67140*/  HMMA.1688.F32.TF32 R112, R76.reuse, R190, R112 ;  /* 0x000000be4c70723c */ /* 0x040fe20000081070 */
[----:B------:R-:W-:Y:S02]  /*67150*/  IMAD.MOV.U32 R104, RZ, RZ, R185 ;  /* 0x000000ffff687224 */ /* 0x000fe400078e00b9 */
[----:B------:R-:W-:Y:S02]  /*67160*/  IMAD.MOV.U32 R106, RZ, RZ, R181 ;  /* 0x000000ffff6a7224 */ /* 0x000fe400078e00b5 */
[----:B------:R-:W-:Y:S02]  /*67170*/  IMAD.MOV.U32 R107, RZ, RZ, R180 ;  /* 0x000000ffff6b7224 */ /* 0x000fe400078e00b4 */
[----:B------:R-:W-:Y:S02]  /*67180*/  IMAD.MOV.U32 R102, RZ, RZ, R177 ;  /* 0x000000ffff667224 */ /* 0x000fe400078e00b1 */
[----:B------:R-:W-:Y:S01]  /*67190*/  IMAD.MOV.U32 R103, RZ, RZ, R176 ;  /* 0x000000ffff677224 */ /* 0x000fe200078e00b0 */
[C---:B------:R-:W-:Y:S08]  /*671a0*/  HMMA.1688.F32.TF32 R96, R76.reuse, R174, R96 ;  /* 0x000000ae4c60723c */ /* 0x040ff00000081060 */
[----:B------:R-:W-:Y:S01]  /*671b0*/  HMMA.1688.F32.TF32 R48, R76, R50, R88 ;  /* 0x000000324c30723c */ /* 0x000fe20000081058 */
[----:B------:R-:W-:-:S02]  /*671c0*/  IMAD.MOV.U32 R86, RZ, RZ, R5 ;  /* 0x000000ffff567224 */ /* 0x000fc400078e0005 */
[----:B------:R-:W-:-:S04]  /*671d0*/  IMAD.MOV.U32 R87, RZ, RZ, R4 ;  /* 0x000000ffff577224 */ /* 0x000fc800078e0004 */
[----:B------:R-:W-:Y:S01]  /*671e0*/  MOV R88, R169 ;  /* 0x000000a900587202 */ /* 0x000fe20000000f00 */
[----:B------:R-:W-:Y:S02]  /*671f0*/  IMAD.MOV.U32 R89, RZ, RZ, R168 ;  /* 0x000000ffff597224 */ /* 0x000fe400078e00a8 */
[----:B------:R-:W-:Y:S02]  /*67200*/  IMAD.MOV.U32 R90, RZ, RZ, R165 ;  /* 0x000000ffff5a7224 */ /* 0x000fe400078e00a5 */
[----:B------:R-:W-:Y:S01]  /*67210*/  IMAD.MOV.U32 R91, RZ, RZ, R164 ;  /* 0x000000ffff5b7224 */ /* 0x000fe200078e00a4 */
[C---:B------:R-:W-:Y:S01]  /*67220*/  HMMA.1688.F32.TF32 R4, R76.reuse, R6, R140 ;  /* 0x000000064c04723c */ /* 0x040fe2000008108c */
[----:B---3--:R-:W-:Y:S02]  /*67230*/  IMAD.MOV.U32 R227, RZ, RZ, R0 ;  /* 0x000000ffffe37224 */ /* 0x008fe400078e0000 */
[----:B------:R-:W2:Y:S01]  /*67240*/  LDL.LU R0, [R1+0x3670] ;  /* 0x0036700001007983 */ /* 0x000ea20000300800 */
[----:B------:R-:W3:Y:S02]  /*67250*/  LDL.LU R2, [R1+0x366c] ;  /* 0x00366c0001027983 */ /* 0x000ee40000300800 */
[----:B------:R1:W5:Y:S02]  /*67260*/  LDL.LU R252, [R1+0x3668] ;  /* 0x0036680001fc7983 */ /* 0x0003640000300800 */
[----:B------:R1:W5:Y:S01]  /*67270*/  LDL.LU R243, [R1+0x3664] ;  /* 0x0036640001f37983 */ /* 0x0003620000300800 */
[----:B------:R1:W5:Y:S01]  /*67280*/  LDL.LU R242, [R1+0x3660] ;  /* 0x0036600001f27983 */ /* 0x0003620000300800 */
[C---:B------:R-:W-:Y:S08]  /*67290*/  HMMA.1688.F32.TF32 R24, R76.reuse, R26, R216 ;  /* 0x0000001a4c18723c */ /* 0x040ff000000810d8 */
[C---:B------:R-:W-:Y:S08]  /*672a0*/  HMMA.1688.F32.TF32 R28, R76.reuse, R30, R156 ;  /* 0x0000001e4c1c723c */ /* 0x040ff0000008109c */
[C---:B------:R-:W-:Y:S08]  /*672b0*/  HMMA.1688.F32.TF32 R36, R76.reuse, R38, R152 ;  /* 0x000000264c24723c */ /* 0x040ff00000081098 */
[C---:B------:R-:W-:Y:S01]  /*672c0*/  HMMA.1688.F32.TF32 R40, R76.reuse, R42, R244 ;  /* 0x0000002a4c28723c */ /* 0x040fe200000810f4 */
[----:B------:R1:W5:Y:S01]  /*672d0*/  LDL.LU.64 R246, [R1+0x3658] ;  /* 0x0036580001f67983 */ /* 0x0003620000300a00 */
[----:B------:R1:W5:Y:S02]  /*672e0*/  LDL.LU.64 R244, [R1+0x3650] ;  /* 0x0036500001f47983 */ /* 0x0003640000300a00 */
[----:B------:R1:W5:Y:S02]  /*672f0*/  LDL.LU.64 R154, [R1+0x3648] ;  /* 0x00364800019a7983 */ /* 0x0003640000300a00 */
[----:B------:R1:W5:Y:S02]  /*67300*/  LDL.LU.64 R152, [R1+0x3640] ;  /* 0x0036400001987983 */ /* 0x0003640000300a00 */
[C---:B------:R-:W-:Y:S01]  /*67310*/  HMMA.1688.F32.TF32 R32, R76.reuse, R34, R248 ;  /* 0x000000224c20723c */ /* 0x040fe200000810f8 */
[----:B------:R1:W5:Y:S01]  /*67320*/  LDL.LU.64 R250, [R1+0x3638] ;  /* 0x0036380001fa7983 */ /* 0x0003620000300a00 */
[----:B------:R1:W5:Y:S02]  /*67330*/  LDL.LU.64 R248, [R1+0x3630] ;  /* 0x0036300001f87983 */ /* 0x0003640000300a00 */
[----:B------:R1:W5:Y:S02]  /*67340*/  LDL.LU.64 R158, [R1+0x3628] ;  /* 0x00362800019e7983 */ /* 0x0003640000300a00 */
[----:B------:R1:W5:Y:S01]  /*67350*/  LDL.LU.64 R156, [R1+0x3620] ;  /* 0x00362000019c7983 */ /* 0x0003620000300a00 */
[----:B------:R1:W5:Y:S01]  /*67360*/  LDL.LU.64 R218, [R1+0x3618] ;  /* 0x0036180001da7983 */ /* 0x0003620000300a00 */
[----:B------:R1:W5:Y:S01]  /*67370*/  LDL.LU.64 R216, [R1+0x3610] ;  /* 0x0036100001d87983 */ /* 0x0003620000300a00 */
[C---:B------:R-:W-:Y:S01]  /*67380*/  HMMA.1688.F32.TF32 R20, R76.reuse, R22, R220 ;  /* 0x000000164c14723c */ /* 0x040fe200000810dc */
[----:B------:R1:W5:Y:S01]  /*67390*/  LDL.LU.64 R222, [R1+0x3608] ;  /* 0x0036080001de7983 */ /* 0x0003620000300a00 */
[----:B------:R1:W5:Y:S06]  /*673a0*/  LDL.LU.64 R220, [R1+0x3600] ;  /* 0x0036000001dc7983 */ /* 0x00036c0000300a00 */
[C---:B------:R-:W-:Y:S01]  /*673b0*/  HMMA.1688.F32.TF32 R16, R76.reuse, R18, R224 ;  /* 0x000000124c10723c */ /* 0x040fe200000810e0 */
[----:B------:R1:W5:Y:S02]  /*673c0*/  LDL.LU.64 R226, [R1+0x35f8] ;  /* 0x0035f80001e27983 */ /* 0x0003640000300a00 */
[----:B------:R1:W5:Y:S01]  /*673d0*/  LDL.LU.64 R224, [R1+0x35f0] ;  /* 0x0035f00001e07983 */ /* 0x0003620000300a00 */
[----:B------:R-:W4:Y:S01]  /*673e0*/  LDL.LU R184, [R1+0x30b8] ;  /* 0x0030b80001b87983 */ /* 0x000f220000300800 */
[----:B------:R-:W-:Y:S02]  /*673f0*/  STL.64 [R1+0x11f0], R136 ;  /* 0x0011f08801007387 */ /* 0x000fe40000100a00 */
[----:B------:R-:W-:Y:S02]  /*67400*/  STL.64 [R1+0x11f8], R138 ;  /* 0x0011f88a01007387 */ /* 0x000fe40000100a00 */
[----:B------:R-:W-:Y:S01]  /*67410*/  STL.64 [R1+0x11e0], R80 ;  /* 0x0011e05001007387 */ /* 0x000fe20000100a00 */
[----:B------:R1:W-:Y:S02]  /*67420*/  STL.64 [R1+0x11e8], R82 ;  /* 0x0011e85201007387 */ /* 0x0003e40000100a00 */
[C---:B-1----:R-:W-:Y:S02]  /*67430*/  HMMA.1688.F32.TF32 R80, R76.reuse, R198, R120 ;  /* 0x000000c64c50723c */ /* 0x042fe40000081078 */
[----:B------:R-:W-:Y:S01]  /*67440*/  STL.64 [R1+0x1530], R68 ;  /* 0x0015304401007387 */ /* 0x000fe20000100a00 */
[----:B------:R1:W-:Y:S02]  /*67450*/  STL.64 [R1+0x1538], R70 ;  /* 0x0015384601007387 */ /* 0x0003e40000100a00 */
[----:B------:R-:W-:Y:S02]  /*67460*/  STL.64 [R1+0x1520], R124 ;  /* 0x0015207c01007387 */ /* 0x000fe40000100a00 */
[----:B------:R-:W-:Y:S01]  /*67470*/  STL.64 [R1+0x1528], R126 ;  /* 0x0015287e01007387 */ /* 0x000fe20000100a00 */
[C---:B-1----:R-:W-:Y:S11]  /*67480*/  HMMA.1688.F32.TF32 R68, R76.reuse, R194, R116 ;  /* 0x000000c24c44723c */ /* 0x042ff60000081074 */
[----:B------:R-:W-:Y:S04]  /*67490*/  @!UPT UIADD3 URZ, URZ, URZ, URZ ;  /* 0x0000003f3f3ff290 */ /* 0x000fe8000fffe03f */
[----:B------:R-:W-:Y:S01]  /*674a0*/  STL.64 [R1+0x1510], R80 ;  /* 0x0015105001007387 */ /* 0x000fe20000100a00 */
[----:B------:R1:W-:Y:S02]  /*674b0*/  STL.64 [R1+0x1518], R82 ;  /* 0x0015185201007387 */ /* 0x0003e40000100a00 */
[C---:B-1----:R-:W-:Y:S05]  /*674c0*/  HMMA.1688.F32.TF32 R80, R76.reuse, R186, R108 ;  /* 0x000000ba4c50723c */ /* 0x042fea000008106c */
[----:B------:R-:W-:Y:S01]  /*674d0*/  STL.64 [R1+0x1500], R68 ;  /* 0x0015004401007387 */ /* 0x000fe20000100a00 */
[----:B------:R1:W-:Y:S02]  /*674e0*/  STL.64 [R1+0x1508], R70 ;  /* 0x0015084601007387 */ /* 0x0003e40000100a00 */
[----:B------:R-:W-:Y:S02]  /*674f0*/  STL.64 [R1+0x14f0], R112 ;  /* 0x0014f07001007387 */ /* 0x000fe40000100a00 */
[----:B------:R-:W-:Y:S01]  /*67500*/  STL.64 [R1+0x14f8], R114 ;  /* 0x0014f87201007387 */ /* 0x000fe20000100a00 */
[----:B------:R-:W2:Y:S01]  /*67510*/  LDL.LU R3, [R1+0x18ac] ;  /* 0x0018ac0001037983 */ /* 0x000ea20000300800 */
[C---:B-1----:R-:W-:Y:S11]  /*67520*/  HMMA.1688.F32.TF32 R68, R76.reuse, R182, R104 ;  /* 0x000000b64c44723c */ /* 0x042ff60000081068 */
[----:B------:R-:W-:Y:S01]  /*67530*/  STL.64 [R1+0x14e0], R80 ;  /* 0x0014e05001007387 */ /* 0x000fe20000100a00 */
[----:B------:R1:W-:Y:S02]  /*67540*/  STL.64 [R1+0x14e8], R82 ;  /* 0x0014e85201007387 */ /* 0x0003e40000100a00 */
[C---:B-1----:R-:W-:Y:S09]  /*67550*/  HMMA.1688.F32.TF32 R80, R76.reuse, R178, R100 ;  /* 0x000000b24c50723c */ /* 0x042ff20000081064 */
[----:B------:R-:W-:Y:S01]  /*67560*/  STL.64 [R1+0x14d0], R68 ;  /* 0x0014d04401007387 */ /* 0x000fe20000100a00 */
[----:B------:R1:W-:Y:S03]  /*67570*/  STL.64 [R1+0x14d8], R70 ;  /* 0x0014d84601007387 */ /* 0x0003e60000100a00 */
[----:B-1----:R-:W3:Y:S01]  /*67580*/  LDL.LU R71, [R1+0x34b4] ;  /* 0x0034b40001477983 */ /* 0x002ee20000300800 */
[----:B------:R-:W3:Y:S09]  /*67590*/  LDL.LU R70, [R1+0x34bc] ;  /* 0x0034bc0001467983 */ /* 0x000ef20000300800 */
[----:B------:R-:W-:Y:S01]  /*675a0*/  STL.64 [R1+0x14c0], R80 ;  /* 0x0014c05001007387 */ /* 0x000fe20000100a00 */
[----:B------:R1:W-:Y:S02]  /*675b0*/  STL.64 [R1+0x14c8], R82 ;  /* 0x0014c85201007387 */ /* 0x0003e40000100a00 */
[C---:B-1----:R-:W-:Y:S01]  /*675c0*/  HMMA.1688.F32.TF32 R80, R76.reuse, R170, R92 ;  /* 0x000000aa4c50723c */ /* 0x042fe2000008105c */
[----:B------:R-:W-:Y:S01]  /*675d0*/  STL.64 [R1+0x14b0], R96 ;  /* 0x0014b06001007387 */ /* 0x000fe20000100a00 */
[----:B------:R-:W-:Y:S11]  /*675e0*/  STL.64 [R1+0x14b8], R98 ;  /* 0x0014b86201007387 */ /* 0x000ff60000100a00 */
[----:B------:R-:W-:Y:S10]  /*675f0*/  @!UPT UIADD3 URZ, URZ, URZ, URZ ;  /* 0x0000003f3f3ff290 */ /* 0x000ff4000fffe03f */
[----:B------:R-:W-:Y:S01]  /*67600*/  STL.64 [R1+0x14a0], R80 ;  /* 0x0014a05001007387 */ /* 0x000fe20000100a00 */
[----:B------:R1:W-:Y:S02]  /*67610*/  STL.64 [R1+0x14a8], R82 ;  /* 0x0014a85201007387 */ /* 0x0003e40000100a00 */
[C---:B-1----:R-:W-:Y:S08]  /*67620*/  HMMA.1688.F32.TF32 R80, R76.reuse, R166, R88 ;  /* 0x000000a64c50723c */ /* 0x042ff00000081058 */
[----:B------:R-:W-:Y:S11]  /*67630*/  HMMA.1688.F32.TF32 R76, R76, R162, R84 ;  /* 0x000000a24c4c723c */ /* 0x000ff60000081054 */
[----:B------:R-:W-:Y:S04]  /*67640*/  @!UPT UIADD3 URZ, URZ, URZ, URZ ;  /* 0x0000003f3f3ff290 */ /* 0x000fe8000fffe03f */
[----:B------:R-:W-:Y:S01]  /*67650*/  STL.64 [R1+0x1490], R80 ;  /* 0x0014905001007387 */ /* 0x000fe20000100a00 */
[----:B------:R1:W-:Y:S07]  /*67660*/  STL.64 [R1+0x1498], R82 ;  /* 0x0014985201007387 */ /* 0x0003ee0000100a00 */
[----:B------:R1:W-:Y:S02]  /*67670*/  STL.64 [R1+0x1480], R76 ;  /* 0x0014804c01007387 */ /* 0x0003e40000100a00 */
[----:B------:R2:W-:Y:S01]  /*67680*/  STL.64 [R1+0x1488], R78 ;  /* 0x0014884e01007387 */ /* 0x0005e20000100a00 */
[----:B------:R-:W3:Y:S01]  /*67690*/  LDL.LU R87, [R1+0x34b8] ;  /* 0x0034b80001577983 */ /* 0x000ee20000300800 */
[----:B------:R-:W3:Y:S02]  /*676a0*/  LDL.LU R85, [R1+0x34b0] ;  /* 0x0034b00001557983 */ /* 0x000ee40000300800 */
[----:B------:R-:W3:Y:S02]  /*676b0*/  LDL.LU R88, [R1+0x34ac] ;  /* 0x0034ac0001587983 */ /* 0x000ee40000300800 */
[----:B------:R-:W3:Y:S01]  /*676c0*/  LDL.LU R86, [R1+0x34a4] ;  /* 0x0034a40001567983 */ /* 0x000ee20000300800 */
[----:B------:R-:W3:Y:S04]  /*676d0*/  LDL.LU R84, [R1+0x349c] ;  /* 0x00349c0001547983 */ /* 0x000ee80000300800 */
[----:B-1----:R-:W3:Y:S01]  /*676e0*/  LDL.LU R83, [R1+0x34a8] ;  /* 0x0034a80001537983 */ /* 0x002ee20000300800 */
[----:B------:R-:W3:Y:S02]  /*676f0*/  LDL.LU R77, [R1+0x3494] ;  /* 0x00349400014d7983 */ /* 0x000ee40000300800 */
[----:B------:R-:W3:Y:S02]  /*67700*/  LDL.LU R76, [R1+0x34a0] ;  /* 0x0034a000014c7983 */ /* 0x000ee40000300800 */
[----:B------:R-:W-:-:S02]  /*67710*/  IMAD.MOV.U32 R241, RZ, RZ, 0x1f ;  /* 0x0000001ffff17424 */ /* 0x000fc400078e00ff */
[----:B------:R-:W-:Y:S01]  /*67720*/  IMAD.MOV.U32 R69, RZ, RZ, c[0x0][0x180] ;  /* 0x00006000ff457624 */ /* 0x000fe200078e00ff */
[----:B------:R-:W1:Y:S02]  /*67730*/  S2R R213, SR_TID.X ;  /* 0x0000000000d57919 */ /* 0x000e640000002100 */
[----:B------:R-:W-:Y:S02]  /*67740*/  IADD3 R241, R241, c[0x0][0x180], RZ ;  /* 0x00006000f1f17a10 */ /* 0x000fe40007ffe0ff */
[----:B------:R-:W-:Y:S01]  /*67750*/  IADD3 R68, R69, -0xa0, RZ ;  /* 0xffffff6045447810 */ /* 0x000fe20007ffe0ff */
[----:B------:R-:W-:Y:S01]  /*67760*/  IMAD.MOV.U32 R80, RZ, RZ, c[0x0][0x188] ;  /* 0x00006200ff507624 */ /* 0x000fe200078e00ff */
[----:B------:R-:W-:-:S03]  /*67770*/  SHF.R.S32.HI R69, RZ, 0x1f, R241 ;  /* 0x0000001fff457819 */ /* 0x000fc600000114f1 */
[----:B------:R-:W-:Y:S01]  /*67780*/  IMAD.SHL.U32 R80, R80, 0x20, RZ ;  /* 0x0000002050507824 */ /* 0x000fe200078e00ff */
[----:B------:R-:W-:-:S03]  /*67790*/  LEA.HI R69, R69, R241, RZ, 0x5 ;  /* 0x000000f145457211 */ /* 0x000fc600078f28ff */
[----:B------:R-:W-:Y:S01]  /*677a0*/  IMAD.SHL.U32 R80, R80, 0x4, RZ ;  /* 0x0000000450507824 */ /* 0x000fe200078e00ff */
[----:B------:R-:W-:-:S04]  /*677b0*/  SHF.R.S32.HI R69, RZ, 0x5, R69 ;  /* 0x00000005ff457819 */ /* 0x000fc80000011445 */
[----:B------:R-:W-:Y:S02]  /*677c0*/  IADD3 R69, R69, -0x5, RZ ;  /* 0xfffffffb45457810 */ /* 0x000fe40007ffe0ff */
[----:B-1----:R-:W-:-:S05]  /*677d0*/  LOP3.LUT R241, R213, 0x7f, RZ, 0xc0, !PT ;  /* 0x0000007fd5f17812 */ /* 0x002fca00078ec0ff */
[----:B------:R-:W-:Y:S02]  /*677e0*/  IMAD.SHL.U32 R185, R241, 0x4, RZ ;  /* 0x00000004f1b97824 */ /* 0x000fe400078e00ff */
[C---:B----4-:R-:W-:Y:S01]  /*677f0*/  IMAD R68, R184.reuse, -0x20, R68 ;  /* 0xffffffe0b8447824 */ /* 0x050fe200078e0244 */
[----:B------:R-:W-:-:S04]  /*67800*/  ISETP.GE.AND P0, PT, R184, R69, PT ;  /* 0x00000045b800720c */ /* 0x000fc80003f06270 */
[----:B------:R-:W-:-:S04]  /*67810*/  ISETP.GT.AND P1, PT, R68, RZ, PT ;  /* 0x000000ff4400720c */ /* 0x000fc80003f24270 */
[----:B------:R-:W-:-:S04]  /*67820*/  SEL R69, RZ, 0x4, !P1 ;  /* 0x00000004ff457807 */ /* 0x000fc80004800000 */
[----:B------:R-:W-:-:S04]  /*67830*/  SEL R69, R69, RZ, !P0 ;  /* 0x000000ff45457207 */ /* 0x000fc80004000000 */
[----:B------:R-:W-:Y:S02]  /*67840*/  ISETP.NE.U32.AND P1, PT, R69, RZ, PT ;  /* 0x000000ff4500720c */ /* 0x000fe40003f25070 */
[----:B--2---:R-:W-:-:S04]  /*67850*/  IADD3 R3, R3, 0x1, RZ ;  /* 0x0000000103037810 */ /* 0x004fc80007ffe0ff */
[----:B------:R-:W-:-:S04]  /*67860*/  ISETP.GT.AND P2, PT, R3, 0x4, PT ;  /* 0x000000040300780c */ /* 0x000fc80003f44270 */
[----:B------:R-:W-:-:S04]  /*67870*/  SEL R183, R3, RZ, !P2 ;  /* 0x000000ff03b77207 */ /* 0x000fc80005000000 */
[----:B------:R-:W-:Y:S02]  /*67880*/  LEA R3, R183, R185, 0x10 ;  /* 0x000000b9b7037211 */ /* 0x000fe400078e80ff */
[----:B---3--:R-:W-:-:S05]  /*67890*/  IADD3 R70, P3, R70, R80, RZ ;  /* 0x0000005046467210 */ /* 0x008fca0007f7e0ff */
[----:B------:R-:W-:Y:S01]  /*678a0*/  IMAD.X R71, R71, 0x1, R0, P3 ;  /* 0x0000000147477824 */ /* 0x000fe200018e0600 */
[----:B------:R1:W-:Y:S01]  /*678b0*/  STL [R1+0x34bc], R70 ;  /* 0x0034bc4601007387 */ /* 0x0003e20000100800 */
[----:B------:R-:W-:Y:S03]  /*678c0*/  STL [R1+0x18ac], R183 ;  /* 0x0018acb701007387 */ /* 0x000fe60000100800 */
[----:B------:R2:W-:Y:S01]  /*678d0*/  STL [R1+0x34b4], R71 ;  /* 0x0034b44701007387 */ /* 0x0005e20000100800 */
[----:B------:R-:W3:Y:S02]  /*678e0*/  LDL.LU R82, [R1+0x339c] ;  /* 0x00339c0001527983 */ /* 0x000ee40000300800 */
[----:B------:R-:W4:Y:S02]  /*678f0*/  LDL.LU R81, [R1+0x33a4] ;  /* 0x0033a40001517983 */ /* 0x000f240000300800 */
[----:B------:R-:W3:Y:S01]  /*67900*/  LDL.LU R79, [R1+0x3394] ;  /* 0x00339400014f7983 */ /* 0x000ee20000300800 */
[----:B------:R-:W3:Y:S04]  /*67910*/  LDL.LU R78, [R1+0x33a0] ;  /* 0x0033a000014e7983 */ /* 0x000ee80000300800 */
[----:B------:R-:W-:Y:S01]  /*67920*/  @!PT LDS RZ, [RZ] ;  /* 0x00000000fffff984 */ /* 0x000fe20000000800 */
[----:B------:R-:W-:Y:S01]  /*67930*/  @!PT LDS RZ, [RZ] ;  /* 0x00000000fffff984 */ /* 0x000fe20000000800 */
[----:B------:R-:W-:Y:S01]  /*67940*/  @!PT LDS RZ, [RZ] ;  /* 0x00000000fffff984 */ /* 0x000fe20000000800 */
[----:B------:R1:W-:Y:S01]  /*67950*/  LDGSTS.E [R3], [R70.64], P1 ;  /* 0x0000000046037fae */ /* 0x0003e20008921844 */
[----:B------:R-:W-:-:S02]  /*67960*/  IADD3 R87, P2, R87, R80, RZ ;  /* 0x0000005057577210 */ /* 0x000fc40007f5e0ff */
[----:B------:R-:W-:-:S03]  /*67970*/  IADD3 R85, P3, R85, R80, RZ ;  /* 0x0000005055557210 */ /* 0x000fc60007f7e0ff */
[--C-:B------:R-:W-:Y:S02]  /*67980*/  IMAD.X R88, R88, 0x1, R0.reuse, P2 ;  /* 0x0000000158587824 */ /* 0x100fe400010e0600 */
[----:B------:R-:W-:Y:S01]  /*67990*/  IMAD.X R86, R86, 0x1, R0, P3 ;  /* 0x0000000156567824 */ /* 0x000fe200018e0600 */
[----:B------:R-:W-:Y:S02]  /*679a0*/  STL [R1+0x34b8], R87 ;  /* 0x0034b85701007387 */ /* 0x000fe40000100800 */
[----:B------:R2:W-:Y:S02]  /*679b0*/  STL [R1+0x34ac], R88 ;  /* 0x0034ac5801007387 */ /* 0x0005e40000100800 */
[----:B-1----:R-:W-:Y:S02]  /*679c0*/  IMAD.MOV.U32 R70, RZ, RZ, R87 ;  /* 0x000000ffff467224 */ /* 0x002fe400078e0057 */
[----:B--2---:R-:W-:Y:S01]  /*679d0*/  IMAD.MOV.U32 R71, RZ, RZ, R88 ;  /* 0x000000ffff477224 */ /* 0x004fe200078e0058 */
[----:B------:R-:W-:Y:S01]  /*679e0*/  STL [R1+0x34b0], R85 ;  /* 0x0034b05501007387 */ /* 0x000fe20000100800 */
[----:B------:R1:W-:Y:S01]  /*679f0*/  STL [R1+0x34a4], R86 ;  /* 0x0034a45601007387 */ /* 0x0003e20000100800 */
[----:B------:R-:W-:-:S02]  /*67a00*/  IADD3 R83, P3, R83, R80, RZ ;  /* 0x0000005053537210 */ /* 0x000fc40007f7e0ff */
[----:B------:R2:W-:Y:S04]  /*67a10*/  LDGSTS.E [R3+0x200], [R70.64], P1 ;  /* 0x0020000046037fae */ /* 0x0005e80008921844 */
[----:B------:R-:W3:Y:S01]  /*67a20*/  LDL.LU R88, [R1+0x338c] ;  /* 0x00338c0001587983 */ /* 0x000ee20000300800 */
[----:B------:R-:W3:Y:S01]  /*67a30*/  LDL.LU R87, [R1+0x3398] ;  /* 0x0033980001577983 */ /* 0x000ee20000300800 */
[----:B------:R-:W-:Y:S01]  /*67a40*/  IADD3 R76, P4, R76, R80, RZ ;  /* 0x000000504c4c7210 */ /* 0x000fe20007f9e0ff */
[----:B------:R-:W-:Y:S02]  /*67a50*/  IMAD.X R84, R84, 0x1, R0, P3 ;  /* 0x0000000154547824 */ /* 0x000fe400018e0600 */
[----:B--2---:R-:W-:Y:S02]  /*67a60*/  IMAD.MOV.U32 R71, RZ, RZ, R86 ;  /* 0x000000ffff477224 */ /* 0x004fe400078e0056 */
[----:B------:R-:W-:Y:S01]  /*67a70*/  IMAD.MOV.U32 R70, RZ, RZ, R85 ;  /* 0x000000ffff467224 */ /* 0x000fe200078e0055 */
[----:B-1----:R-:W3:Y:S01]  /*67a80*/  LDL.LU R86, [R1+0x348c] ;  /* 0x00348c0001567983 */ /* 0x002ee20000300800 */
[----:B------:R-:W3:Y:S02]  /*67a90*/  LDL.LU R85, [R1+0x3498] ;  /* 0x0034980001557983 */ /* 0x000ee40000300800 */
[----:B------:R-:W-:-:S02]  /*67aa0*/  IMAD.X R77, R77, 0x1, R0, P4 ;  /* 0x000000014d4d7824 */ /* 0x000fc400020e0600 */
[----:B------:R-:W-:Y:S01]  /*67ab0*/  STL [R1+0x34a8], R83 ;  /* 0x0034a85301007387 */ /* 0x000fe20000100800 */
[----:B------:R1:W-:Y:S04]  /*67ac0*/  LDGSTS.E [R3+0x400], [R70.64], P1 ;  /* 0x0040000046037fae */ /* 0x0003e80008921844 */
[----:B------:R1:W-:Y:S01]  /*67ad0*/  STL [R1+0x349c], R84 ;  /* 0x00349c5401007387 */ /* 0x0003e20000100800 */
[----:B------:R-:W-:Y:S02]  /*67ae0*/  STL [R1+0x34a0], R76 ;  /* 0x0034a04c01007387 */ /* 0x000fe40000100800 */
[----:B------:R1:W-:Y:S02]  /*67af0*/  STL [R1+0x3494], R77 ;  /* 0x0034944d01007387 */ /* 0x0003e40000100800 */
[----:B-1----:R-:W-:-:S02]  /*67b00*/  IMAD.MOV.U32 R70, RZ, RZ, R83 ;  /* 0x000000ffff467224 */ /* 0x002fc400078e0053 */
[----:B------:R-:W-:Y:S02]  /*67b10*/  IMAD.MOV.U32 R71, RZ, RZ, R84 ;  /* 0x000000ffff477224 */ /* 0x000fe400078e0054 */
[----:B------:R-:W3:Y:S01]  /*67b20*/  LDL.LU R84, [R1+0x3384] ;  /* 0x0033840001547983 */ /* 0x000ee20000300800 */
[----:B------:R-:W3:Y:S03]  /*67b30*/  LDL.LU R83, [R1+0x3390] ;  /* 0x0033900001537983 */ /* 0x000ee60000300800 */
[----:B------:R1:W-:Y:S02]  /*67b40*/  LDGSTS.E [R3+0x600], [R70.64], P1 ;  /* 0x0060000046037fae */ /* 0x0003e40008921844 */
[----:B-1----:R-:W-:Y:S02]  /*67b50*/  IMAD.MOV.U32 R71, RZ, RZ, R77 ;  /* 0x000000ffff477224 */ /* 0x002fe400078e004d */
[----:B------:R-:W-:Y:S01]  /*67b60*/  IMAD.MOV.U32 R70, RZ, RZ, R76 ;  /* 0x000000ffff467224 */ /* 0x000fe200078e004c */
[----:B------:R-:W3:Y:S01]  /*67b70*/  LDL.LU R77, [R1+0x337c] ;  /* 0x00337c00014d7983 */ /* 0x000ee20000300800 */
[----:B------:R-:W3:Y:S01]  /*67b80*/  LDL.LU R76, [R1+0x3388] ;  /* 0x00338800014c7983 */ /* 0x000ee20000300800 */
[----:B------:R-:W-:-:S04]  /*67b90*/  ISETP.GT.AND P2, PT, R68, 0x4, PT ;  /* 0x000000044400780c */ /* 0x000fc80003f44270 */
[----:B------:R-:W-:-:S04]  /*67ba0*/  SEL R69, RZ, 0x4, !P2 ;  /* 0x00000004ff457807 */ /* 0x000fc80005000000 */
[----:B------:R-:W-:-:S04]  /*67bb0*/  SEL R69, R69, RZ, !P0 ;  /* 0x000000ff45457207 */ /* 0x000fc80004000000 */
[----:B------:R-:W-:Y:S11]  /*67bc0*/  ISETP.NE.U32.AND P2, PT, R69, RZ, PT ;  /* 0x000000ff4500720c */ /* 0x000ff60003f45070 */
[----:B------:R-:W-:Y:S02]  /*67bd0*/  @!UPT UIADD3 URZ, URZ, URZ, URZ ;  /* 0x0000003f3f3ff290 */ /* 0x000fe4000fffe03f */
[----:B------:R1:W-:Y:S01]  /*67be0*/  LDGSTS.E [R3+0x2000], [R70.64], P2 ;  /* 0x0200000046037fae */ /* 0x0003e20009121844 */
[-C--:B----4-:R-:W-:Y:S02]  /*67bf0*/  IADD3 R81, P1, R81, R80.reuse, RZ ;  /* 0x0000005051517210 */ /* 0x090fe40007f3e0ff */
[----:B---3--:R-:W-:-:S03]  /*67c00*/  IADD3 R78, P3, R78, R80, RZ ;  /* 0x000000504e4e7210 */ /* 0x008fc60007f7e0ff */
[----:B------:R-:W-:Y:S01]  /*67c10*/  IMAD.X R82, R82, 0x1, R0, P1 ;  /* 0x0000000152527824 */ /* 0x000fe200008e0600 */
[----:B------:R-:W-:Y:S01]  /*67c20*/  IADD3.X R79, R79, R0, RZ, P3, !PT ;  /* 0x000000004f4f7210 */ /* 0x000fe20001ffe4ff */
[----:B------:R-:W-:Y:S01]  /*67c30*/  STL [R1+0x33a4], R81 ;  /* 0x0033a45101007387 */ /* 0x000fe20000100800 */
[----:B-1----:R-:W-:Y:S02]  /*67c40*/  IMAD.MOV.U32 R70, RZ, RZ, R81 ;  /* 0x000000ffff467224 */ /* 0x002fe400078e0051 */
[----:B------:R-:W-:Y:S02]  /*67c50*/  IMAD.MOV.U32 R71, RZ, RZ, R82 ;  /* 0x000000ffff477224 */ /* 0x000fe400078e0052 */
[----:B------:R1:W-:Y:S01]  /*67c60*/  STL [R1+0x339c], R82 ;  /* 0x00339c5201007387 */ /* 0x0003e20000100800 */
[----:B------:R-:W-:Y:S01]  /*67c70*/  STL [R1+0x33a0], R78 ;  /* 0x0033a04e01007387 */ /* 0x000fe20000100800 */
[----:B------:R3:W-:Y:S03]  /*67c80*/  STL [R1+0x3394], R79 ;  /* 0x0033944f01007387 */ /* 0x0007e60000100800 */
[----:B------:R4:W-:Y:S01]  /*67c90*/  LDGSTS.E [R3+0x2200], [R70.64], P2 ;  /* 0x0220000046037fae */ /* 0x0009e20009121844 */
[----:B------:R-:W-:-:S03]  /*67ca0*/  ISETP.GT.AND P1, PT, R68, 0x8, PT ;  /* 0x000000084400780c */ /* 0x000fc60003f24270 */
[----:B-1----:R-:W2:Y:S01]  /*67cb0*/  LDL.LU R82, [R1+0x3374] ;  /* 0x0033740001527983 */ /* 0x002ea20000300800 */
[----:B------:R-:W2:Y:S02]  /*67cc0*/  LDL.LU R81, [R1+0x3380] ;  /* 0x0033800001517983 */ /* 0x000ea40000300800 */
[----:B----4-:R-:W-:Y:S02]  /*67cd0*/  IMAD.MOV.U32 R71, RZ, RZ, R79 ;  /* 0x000000ffff477224 */ /* 0x010fe400078e004f */
[----:B------:R-:W-:Y:S01]  /*67ce0*/  IMAD.MOV.U32 R70, RZ, RZ, R78 ;  /* 0x000000ffff467224 */ /* 0x000fe200078e004e */
[----:B---3--:R-:W3:Y:S01]  /*67cf0*/  LDL.LU R79, [R1+0x3484] ;  /* 0x00348400014f7983 */ /* 0x008ee20000300800 */
[----:B------:R-:W4:Y:S01]  /*67d00*/  LDL.LU R78, [R1+0x3490] ;  /* 0x00349000014e7983 */ /* 0x000f220000300800 */
[----:B------:R-:W-:Y:S02]  /*67d10*/  SEL R69, RZ, 0x4, !P1 ;  /* 0x00000004ff457807 */ /* 0x000fe40004800000 */
[----:B------:R1:W-:Y:S02]  /*67d20*/  LDGSTS.E [R3+0x2400], [R70.64], P2 ;  /* 0x0240000046037fae */ /* 0x0003e40009121844 */
[----:B------:R-:W-:-:S04]  /*67d30*/  SEL R69, R69, RZ, !P0 ;  /* 0x000000ff45457207 */ /* 0x000fc80004000000 */
[----:B------:R-:W-:Y:S02]  /*67d40*/  ISETP.NE.U32.AND P1, PT, R69, RZ, PT ;  /* 0x000000ff4500720c */ /* 0x000fe40003f25070 */
[----:B------:R-:W-:-:S05]  /*67d50*/  IADD3 R87, P3, R87, R80, RZ ;  /* 0x0000005057577210 */ /* 0x000fca0007f7e0ff */
[----:B------:R-:W-:Y:S02]  /*67d60*/  IMAD.X R88, R88, 0x1, R0, P3 ;  /* 0x0000000158587824 */ /* 0x000fe400018e0600 */
[----:B-1----:R-:W-:Y:S01]  /*67d70*/  IMAD.MOV.U32 R70, RZ, RZ, R87 ;  /* 0x000000ffff467224 */ /* 0x002fe200078e0057 */
[-C--:B------:R-:W-:Y:S01]  /*67d80*/  IADD3 R85, P4, R85, R80.reuse, RZ ;  /* 0x0000005055557210 */ /* 0x080fe20007f9e0ff */
[----:B------:R-:W-:Y:S01]  /*67d90*/  IMAD.MOV.U32 R71, RZ, RZ, R88 ;  /* 0x000000ffff477224 */ /* 0x000fe200078e0058 */
[----:B------:R-:W-:Y:S03]  /*67da0*/  STL [R1+0x3398], R87 ;  /* 0x0033985701007387 */ /* 0x000fe60000100800 */
[----:B------:R-:W-:Y:S01]  /*67db0*/  IMAD.X R86, R86, 0x1, R0, P4 ;  /* 0x0000000156567824 */ /* 0x000fe200020e0600 */
[----:B------:R1:W-:Y:S01]  /*67dc0*/  STL [R1+0x338c], R88 ;  /* 0x00338c5801007387 */ /* 0x0003e20000100800 */
[----:B------:R-:W-:Y:S03]  /*67dd0*/  STL [R1+0x3498], R85 ;  /* 0x0034985501007387 */ /* 0x000fe60000100800 */
[----:B------:R1:W-:Y:S04]  /*67de0*/  LDGSTS.E [R3+0x2600], [R70.64], P2 ;  /* 0x0260000046037fae */ /* 0x0003e80009121844 */
[----:B------:R1:W-:Y:S04]  /*67df0*/  STL [R1+0x348c], R86 ;  /* 0x00348c5601007387 */ /* 0x0003e80000100800 */
[----:B-1----:R-:W3:Y:S01]  /*67e00*/  LDL.LU R88, [R1+0x336c] ;  /* 0x00336c0001587983 */ /* 0x002ee20000300800 */
[----:B------:R-:W3:Y:S01]  /*67e10*/  LDL.LU R87, [R1+0x3378] ;  /* 0x0033780001577983 */ /* 0x000ee20000300800 */
[----:B------:R-:W-:Y:S01]  /*67e20*/  IADD3 R83, P2, R83, R80, RZ ;  /* 0x0000005053537210 */ /* 0x000fe20007f5e0ff */
[----:B------:R-:W-:-:S02]  /*67e30*/  IMAD.MOV.U32 R71, RZ, RZ, R86 ;  /* 0x000000ffff477224 */ /* 0x000fc400078e0056 */
[----:B------:R-:W-:Y:S01]  /*67e40*/  IMAD.MOV.U32 R70, RZ, RZ, R85 ;  /* 0x000000ffff467224 */ /* 0x000fe200078e0055 */
[----:B------:R-:W3:Y:S01]  /*67e50*/  LDL.LU R86, [R1+0x3364] ;  /* 0x0033640001567983 */ /* 0x000ee20000300800 */
[----:B------:R-:W3:Y:S02]  /*67e60*/  LDL.LU R85, [R1+0x3370] ;  /* 0x0033700001557983 */ /* 0x000ee40000300800 */
[--C-:B------:R-:W-:Y:S01]  /*67e70*/  IMAD.X R84, R84, 0x1, R0.reuse, P2 ;  /* 0x0000000154547824 */ /* 0x100fe200010e0600 */
[----:B------:R1:W-:Y:S01]  /*67e80*/  LDGSTS.E [R3+0x4000], [R70.64], P1 ;  /* 0x0400000046037fae */ /* 0x0003e20008921844 */
[----:B------:R-:W-:Y:S01]  /*67e90*/  STL [R1+0x3390], R83 ;  /* 0x0033905301007387 */ /* 0x000fe20000100800 */
[----:B------:R-:W-:Y:S02]  /*67ea0*/  IADD3 R76, P3, R76, R80, RZ ;  /* 0x000000504c4c7210 */ /* 0x000fe40007f7e0ff */
[----:B------:R1:W-:Y:S02]  /*67eb0*/  STL [R1+0x3384], R84 ;  /* 0x0033845401007387 */ /* 0x0003e40000100800 */
[----:B-1----:R-:W-:Y:S01]  /*67ec0*/  IMAD.MOV.U32 R70, RZ, RZ, R83 ;  /* 0x000000ffff467224 */ /* 0x002fe200078e0053 */
[----:B------:R-:W-:Y:S01]  /*67ed0*/  MOV R71, R84 ;  /* 0x0000005400477202 */ /* 0x000fe20000000f00 */
[----:B------:R-:W-:Y:S01]  /*67ee0*/  IMAD.X R77, R77, 0x1, R0, P3 ;  /* 0x000000014d4d7824 */ /* 0x000fe200018e0600 */
[----:B------:R-:W-:Y:S04]  /*67ef0*/  STL [R1+0x3388], R76 ;  /* 0x0033884c01007387 */ /* 0x000fe80000100800 */
[----:B------:R1:W-:Y:S04]  /*67f00*/  LDGSTS.E [R3+0x4200], [R70.64], P1 ;  /* 0x0420000046037fae */ /* 0x0003e80008921844 */
[----:B------:R1:W-:Y:S01]  /*67f10*/  STL [R1+0x337c], R77 ;  /* 0x00337c4d01007387 */ /* 0x0003e20000100800 */
[----:B------:R-:W3:Y:S02]  /*67f20*/  LDL.LU R84, [R1+0x335c] ;  /* 0x00335c0001547983 */ /* 0x000ee40000300800 */
[----:B------:R-:W3:Y:S02]  /*67f30*/  LDL.LU R83, [R1+0x3368] ;  /* 0x0033680001537983 */ /* 0x000ee40000300800 */
[----:B-1----:R-:W-:-:S02]  /*67f40*/  IMAD.MOV.U32 R71, RZ, RZ, R77 ;  /* 0x000000ffff477224 */ /* 0x002fc400078e004d */
[----:B------:R-:W-:Y:S01]  /*67f50*/  IMAD.MOV.U32 R70, RZ, RZ, R76 ;  /* 0x000000ffff467224 */ /* 0x000fe200078e004c */
[----:B------:R-:W3:Y:S01]  /*67f60*/  LDL.LU R77, [R1+0x347c] ;  /* 0x00347c00014d7983 */ /* 0x000ee20000300800 */
[----:B------:R-:W3:Y:S01]  /*67f70*/  LDL.LU R76, [R1+0x3488] ;  /* 0x00348800014c7983 */ /* 0x000ee20000300800 */
[----:B------:R-:W-:Y:S02]  /*67f80*/  ISETP.GT.AND P2, PT, R68, 0xc, PT ;  /* 0x0000000c4400780c */ /* 0x000fe40003f44270 */
[----:B------:R1:W-:Y:S02]  /*67f90*/  LDGSTS.E [R3+0x4400], [R70.64], P1 ;  /* 0x0440000046037fae */ /* 0x0003e40008921844 */
[----:B------:R-:W-:-:S04]  /*67fa0*/  SEL R69, RZ, 0x4, !P2 ;  /* 0x00000004ff457807 */ /* 0x000fc80005000000 */
[----:B------:R-:W-:-:S04]  /*67fb0*/  SEL R69, R69, RZ, !P0 ;  /* 0x000000ff45457207 */ /* 0x000fc80004000000 */
[----:B------:R-:W-:Y:S02]  /*67fc0*/  ISETP.NE.U32.AND P2, PT, R69, RZ, PT ;  /* 0x000000ff4500720c */ /* 0x000fe40003f45070 */
[----:B--2---:R-:W-:-:S05]  /*67fd0*/  IADD3 R81, P3, R81, R80, RZ ;  /* 0x0000005051517210 */ /* 0x004fca0007f7e0ff */
[----:B------:R-:W-:Y:S01]  /*67fe0*/  IMAD.X R82, R82, 0x1, R0, P3 ;  /* 0x0000000152527824 */ /* 0x000fe200018e0600 */
[----:B----4-:R-:W-:Y:S01]  /*67ff0*/  IADD3 R78, P4, R78, R80, RZ ;  /* 0x000000504e4e7210 */ /* 0x010fe20007f9e0ff */
[----:B-1----:R-:W-:Y:S02]  /*68000*/  IMAD.MOV.U32 R70, RZ, RZ, R81 ;  /* 0x000000ffff467224 */ /* 0x002fe400078e0051 */
[----:B------:R-:W-:Y:S01]  /*68010*/  IMAD.MOV.U32 R71, RZ, RZ, R82 ;  /* 0x000000ffff477224 */ /* 0x000fe200078e0052 */
[----:B------:R-:W-:Y:S01]  /*68020*/  STL [R1+0x3380], R81 ;  /* 0x0033805101007387 */ /* 0x000fe20000100800 */
[----:B---3--:R-:W-:-:S03]  /*68030*/  IMAD.X R79, R79, 0x1, R0, P4 ;  /* 0x000000014f4f7824 */ /* 0x008fc600020e0600 */
[----:B------:R1:W-:Y:S04]  /*68040*/  STL [R1+0x3374], R82 ;  /* 0x0033745201007387 */ /* 0x0003e80000100800 */
[----:B------:R-:W-:Y:S01]  /*68050*/  STL [R1+0x3490], R78 ;  /* 0x0034904e01007387 */ /* 0x000fe20000100800 */
[----:B------:R2:W-:Y:S03]  /*68060*/  STL [R1+0x3484], R79 ;  /* 0x0034844f01007387 */ /* 0x0005e60000100800 */
[----:B------:R3:W-:Y:S04]  /*68070*/  LDGSTS.E [R3+0x4600], [R70.64], P1 ;  /* 0x0460000046037fae */ /* 0x0007e80008921844 */
[----:B-1----:R-:W4:Y:S01]  /*68080*/  LDL.LU R82, [R1+0x3354] ;  /* 0x0033540001527983 */ /* 0x002f220000300800 */
[----:B------:R-:W4:Y:S02]  /*68090*/  LDL.LU R81, [R1+0x3360] ;  /* 0x0033600001517983 */ /* 0x000f240000300800 */
[----:B---3--:R-:W-:-:S02]  /*680a0*/  IMAD.MOV.U32 R71, RZ, RZ, R79 ;  /* 0x000000ffff477224 */ /* 0x008fc400078e004f */
[----:B------:R-:W-:Y:S01]  /*680b0*/  IMAD.MOV.U32 R70, RZ, RZ, R78 ;  /* 0x000000ffff467224 */ /* 0x000fe200078e004e */
[----:B--2---:R-:W2:Y:S01]  /*680c0*/  LDL.LU R79, [R1+0x334c] ;  /* 0x00334c00014f7983 */ /* 0x004ea20000300800 */
[----:B------:R-:W3:Y:S03]  /*680d0*/  LDL.LU R78, [R1+0x3358] ;  /* 0x00335800014e7983 */ /* 0x000ee60000300800 */
[----:B------:R1:W-:Y:S01]  /*680e0*/  LDGSTS.E [R3+0x6000], [R70.64], P2 ;  /* 0x0600000046037fae */ /* 0x0003e20009121844 */
[-C--:B------:R-:W-:Y:S02]  /*680f0*/  IADD3 R87, P1, R87, R80.reuse, RZ ;  /* 0x0000005057577210 */ /* 0x080fe40007f3e0ff */
[----:B------:R-:W-:-:S03]  /*68100*/  IADD3 R85, P3, R85, R80, RZ ;  /* 0x0000005055557210 */ /* 0x000fc60007f7e0ff */
[--C-:B------:R-:W-:Y:S01]  /*68110*/  IMAD.X R88, R88, 0x1, R0.reuse, P1 ;  /* 0x0000000158587824 */ /* 0x100fe200008e0600 */
[----:B------:R-:W-:Y:S01]  /*68120*/  STL [R1+0x3378], R87 ;  /* 0x0033785701007387 */ /* 0x000fe20000100800 */
[----:B------:R-:W-:-:S03]  /*68130*/  IMAD.X R86, R86, 0x1, R0, P3 ;  /* 0x0000000156567824 */ /* 0x000fc600018e0600 */
[----:B------:R1:W-:Y:S01]  /*68140*/  STL [R1+0x336c], R88 ;  /* 0x00336c5801007387 */ /* 0x0003e20000100800 */
[----:B------:R-:W-:Y:S02]  /*68150*/  STL [R1+0x3370], R85 ;  /* 0x0033705501007387 */ /* 0x000fe40000100800 */
[----:B-1----:R-:W-:Y:S02]  /*68160*/  IMAD.MOV.U32 R71, RZ, RZ, R88 ;  /* 0x000000ffff477224 */ /* 0x002fe400078e0058 */
[----:B------:R-:W-:Y:S01]  /*68170*/  IMAD.MOV.U32 R70, RZ, RZ, R87 ;  /* 0x000000ffff467224 */ /* 0x000fe200078e0057 */
[----:B------:R1:W-:Y:S04]  /*68180*/  STL [R1+0x3364], R86 ;  /* 0x0033645601007387 */ /* 0x0003e80000100800 */
[----:B------:R1:W-:Y:S04]  /*68190*/  LDGSTS.E [R3+0x6200], [R70.64], P2 ;  /* 0x0620000046037fae */ /* 0x0003e80009121844 */
[----:B------:R-:W2:Y:S01]  /*681a0*/  LDL.LU R88, [R1+0x3344] ;  /* 0x0033440001587983 */ /* 0x000ea20000300800 */
[----:B------:R-:W2:Y:S01]  /*681b0*/  LDL.LU R87, [R1+0x3350] ;  /* 0x0033500001577983 */ /* 0x000ea20000300800 */
[----:B------:R-:W-:Y:S01]  /*681c0*/  IADD3 R83, P3, R83, R80, RZ ;  /* 0x0000005053537210 */ /* 0x000fe20007f7e0ff */
[----:B-1----:R-:W-:Y:S01]  /*681d0*/  IMAD.MOV.U32 R70, RZ, RZ, R85 ;  /* 0x000000ffff467224 */ /* 0x002fe200078e0055 */
[----:B------:R-:W-:-:S03]  /*681e0*/  MOV R71, R86 ;  /* 0x0000005600477202 */ /* 0x000fc60000000f00 */
[--C-:B------:R-:W-:Y:S01]  /*681f0*/  IMAD.X R84, R84, 0x1, R0.reuse, P3 ;  /* 0x0000000154547824 */ /* 0x100fe200018e0600 */
[----:B------:R-:W2:Y:S01]  /*68200*/  LDL.LU R86, [R1+0x3474] ;  /* 0x0034740001567983 */ /* 0x000ea20000300800 */
[----:B------:R-:W2:Y:S01]  /*68210*/  LDL.LU R85, [R1+0x3480] ;  /* 0x0034800001557983 */ /* 0x000ea20000300800 */
[----:B------:R-:W-:Y:S02]  /*68220*/  IADD3 R76, P4, R76, R80, RZ ;  /* 0x000000504c4c7210 */ /* 0x000fe40007f9e0ff */
[----:B------:R-:W-:Y:S04]  /*68230*/  STL [R1+0x3368], R83 ;  /* 0x0033685301007387 */ /* 0x000fe80000100800 */
[----:B------:R1:W-:Y:S01]  /*68240*/  LDGSTS.E [R3+0x6400], [R70.64], P2 ;  /* 0x0640000046037fae */ /* 0x0003e20009121844 */
[----:B------:R-:W-:-:S03]  /*68250*/  IMAD.X R77, R77, 0x1, R0, P4 ;  /* 0x000000014d4d7824 */ /* 0x000fc600020e0600 */
[----:B------:R1:W-:Y:S01]  /*68260*/  STL [R1+0x335c], R84 ;  /* 0x00335c5401007387 */ /* 0x0003e20000100800 */
[----:B------:R-:W-:Y:S03]  /*68270*/  STL [R1+0x3488], R76 ;  /* 0x0034884c01007387 */ /* 0x000fe60000100800 */
[----:B------:R1:W-:Y:S02]  /*68280*/  STL [R1+0x347c], R77 ;  /* 0x00347c4d01007387 */ /* 0x0003e40000100800 */
[----:B-1----:R-:W-:Y:S02]  /*68290*/  IMAD.MOV.U32 R70, RZ, RZ, R83 ;  /* 0x000000ffff467224 */ /* 0x002fe400078e0053 */
[----:B------:R-:W-:Y:S02]  /*682a0*/  IMAD.MOV.U32 R71, RZ, RZ, R84 ;  /* 0x000000ffff477224 */ /* 0x000fe400078e0054 */
[----:B------:R-:W2:Y:S01]  /*682b0*/  LDL.LU R84, [R1+0x333c] ;  /* 0x00333c0001547983 */ /* 0x000ea20000300800 */
[----:B------:R-:W2:Y:S03]  /*682c0*/  LDL.LU R83, [R1+0x3348] ;  /* 0x0033480001537983 */ /* 0x000ea60000300800 */
[----:B------:R1:W-:Y:S02]  /*682d0*/  LDGSTS.E [R3+0x6600], [R70.64], P2 ;  /* 0x0660000046037fae */ /* 0x0003e40009121844 */
[----:B-1----:R-:W-:-:S02]  /*682e0*/  IMAD.MOV.U32 R71, RZ, RZ, R77 ;  /* 0x000000ffff477224 */ /* 0x002fc400078e004d */
[----:B------:R-:W-:Y:S01]  /*682f0*/  IMAD.MOV.U32 R70, RZ, RZ, R76 ;  /* 0x000000ffff467224 */ /* 0x000fe200078e004c */
[----:B------:R-:W2:Y:S01]  /*68300*/  LDL.LU R77, [R1+0x3334] ;  /* 0x00333400014d7983 */ /* 0x000ea20000300800 */
[----:B------:R-:W2:Y:S01]  /*68310*/  LDL.LU R76, [R1+0x3340] ;  /* 0x00334000014c7983 */ /* 0x000ea20000300800 */
        /* <DEDUP_REMOVED lines=8> */
[--C-:B------:R-:W-:Y:S01]  /*683a0*/  IMAD.X R82, R82, 0x1, R0.reuse, P2 ;  /* 0x0000000152527824 */ /* 0x100fe200010e0600 */
[----:B------:R-:W-:Y:S01]  /*683b0*/  STL [R1+0x3360], R81 ;  /* 0x0033605101007387 */ /* 0x000fe20000100800 */
[----:B--2---:R-:W-:-:S03]  /*683c0*/  IMAD.X R79, R79, 0x1, R0, P3 ;  /* 0x000000014f4f7824 */ /* 0x004fc600018e0600 */
[----:B------:R2:W-:Y:S01]  /*683d0*/  STL [R1+0x3354], R82 ;  /* 0x0033545201007387 */ /* 0x0005e20000100800 */
[----:B-1----:R-:W-:Y:S02]  /*683e0*/  IMAD.MOV.U32 R70, RZ, RZ, R81 ;  /* 0x000000ffff467224 */ /* 0x002fe400078e0051 */
[----:B------:R-:W-:Y:S02]  /*683f0*/  IMAD.MOV.U32 R71, RZ, RZ, R82 ;  /* 0x000000ffff477224 */ /* 0x000fe400078e0052 */
[----:B------:R-:W-:Y:S01]  /*68400*/  STL [R1+0x3358], R78 ;  /* 0x0033584e01007387 */ /* 0x000fe20000100800 */
[----:B------:R1:W-:Y:S04]  /*68410*/  STL [R1+0x334c], R79 ;  /* 0x00334c4f01007387 */ /* 0x0003e80000100800 */
[----:B------:R3:W-:Y:S01]  /*68420*/  LDGSTS.E [R3+0x8200], [R70.64], P1 ;  /* 0x0820000046037fae */ /* 0x0007e20008921844 */
[----:B------:R-:W-:-:S03]  /*68430*/  ISETP.GT.AND P2, PT, R68, 0x14, PT ;  /* 0x000000144400780c */ /* 0x000fc60003f44270 */
[----:B--2---:R-:W2:Y:S01]  /*68440*/  LDL.LU R82, [R1+0x332c] ;  /* 0x00332c0001527983 */ /* 0x004ea20000300800 */
[----:B------:R-:W4:Y:S01]  /*68450*/  LDL.LU R81, [R1+0x3338] ;  /* 0x0033380001517983 */ /* 0x000f220000300800 */
[----:B------:R-:W-:Y:S01]  /*68460*/  SEL R69, RZ, 0x4, !P2 ;  /* 0x00000004ff457807 */ /* 0x000fe20005000000 */
[----:B---3--:R-:W-:Y:S02]  /*68470*/  IMAD.MOV.U32 R71, RZ, RZ, R79 ;  /* 0x000000ffff477224 */ /* 0x008fe400078e004f */
[----:B------:R-:W-:Y:S01]  /*68480*/  IMAD.MOV.U32 R70, RZ, RZ, R78 ;  /* 0x000000ffff467224 */ /* 0x000fe200078e004e */
[----:B-1----:R-:W3:Y:S01]  /*68490*/  LDL.LU R79, [R1+0x346c] ;  /* 0x00346c00014f7983 */ /* 0x002ee20000300800 */
[----:B------:R-:W3:Y:S01]  /*684a0*/  LDL.LU R78, [R1+0x3478] ;  /* 0x00347800014e7983 */ /* 0x000ee20000300800 */
[----:B------:R-:W-:Y:S02]  /*684b0*/  SEL R69, R69, RZ, !P0 ;  /* 0x000000ff45457207 */ /* 0x000fe40004000000 */
[----:B------:R1:W-:Y:S02]  /*684c0*/  LDGSTS.E [R3+0x8400], [R70.64], P1 ;  /* 0x0840000046037fae */ /* 0x0003e40008921844 */
[----:B------:R-:W-:-:S02]  /*684d0*/  ISETP.NE.U32.AND P2, PT, R69, RZ, PT ;  /* 0x000000ff4500720c */ /* 0x000fc40003f45070 */
[----:B------:R-:W-:-:S05]  /*684e0*/  IADD3 R87, P3, R87, R80, RZ ;  /* 0x0000005057577210 */ /* 0x000fca0007f7e0ff */
[----:B------:R-:W-:Y:S02]  /*684f0*/  IMAD.X R88, R88, 0x1, R0, P3 ;  /* 0x0000000158587824 */ /* 0x000fe400018e0600 */
[----:B-1----:R-:W-:Y:S02]  /*68500*/  IMAD.MOV.U32 R70, RZ, RZ, R87 ;  /* 0x000000ffff467224 */ /* 0x002fe400078e0057 */
[----:B------:R-:W-:Y:S01]  /*68510*/  IMAD.MOV.U32 R71, RZ, RZ, R88 ;  /* 0x000000ffff477224 */ /* 0x000fe200078e0058 */
[----:B------:R-:W-:-:S04]  /*68520*/  IADD3 R85, P4, R85, R80, RZ ;  /* 0x0000005055557210 */ /* 0x000fc80007f9e0ff */
[----:B------:R1:W-:Y:S01]  /*68530*/  LDGSTS.E [R3+0x8600], [R70.64], P1 ;  /* 0x0860000046037fae */ /* 0x0003e20008921844 */
[----:B------:R-:W-:-:S03]  /*68540*/  IADD3.X R86, R86, R0, RZ, P4, !PT ;  /* 0x0000000056567210 */ /* 0x000fc600027fe4ff */
[----:B------:R-:W-:Y:S01]  /*68550*/  STL [R1+0x3350], R87 ;  /* 0x0033505701007387 */ /* 0x000fe20000100800 */
[----:B------:R1:W-:Y:S02]  /*68560*/  STL [R1+0x3344], R88 ;  /* 0x0033445801007387 */ /* 0x0003e40000100800 */
[----:B------:R-:W-:Y:S01]  /*68570*/  STL [R1+0x3480], R85 ;  /* 0x0034805501007387 */ /* 0x000fe20000100800 */
[----:B------:R-:W-:Y:S01]  /*68580*/  STL [R1+0x3474], R86 ;  /* 0x0034745601007387 */ /* 0x000fe20000100800 */
[----:B------:R-:W3:Y:S02]  /*68590*/  LDL.LU R90, [R1+0x3324] ;  /* 0x00332400015a7983 */ /* 0x000ee40000300800 */
[----:B------:R-:W3:Y:S02]  /*685a0*/  LDL.LU R89, [R1+0x3330] ;  /* 0x0033300001597983 */ /* 0x000ee40000300800 */
[----:B-1----:R-:W-:Y:S02]  /*685b0*/  IMAD.MOV.U32 R70, RZ, RZ, R85 ;  /* 0x000000ffff467224 */ /* 0x002fe400078e0055 */
[----:B------:R-:W-:Y:S01]  /*685c0*/  IMAD.MOV.U32 R71, RZ, RZ, R86 ;  /* 0x000000ffff477224 */ /* 0x000fe200078e0056 */
[----:B------:R-:W3:Y:S04]  /*685d0*/  LDL.LU R88, [R1+0x331c] ;  /* 0x00331c0001587983 */ /* 0x000ee80000300800 */
[----:B------:R1:W-:Y:S01]  /*685e0*/  LDGSTS.E [R3+0xa000], [R70.64], P2 ;  /* 0x0a00000046037fae */ /* 0x0003e20009121844 */
[----:B------:R-:W3:Y:S01]  /*685f0*/  LDL.LU R87, [R1+0x3328] ;  /* 0x0033280001577983 */ /* 0x000ee20000300800 */
[----:B------:R-:W-:-:S05]  /*68600*/  IADD3 R83, P1, R83, R80, RZ ;  /* 0x0000005053537210 */ /* 0x000fca0007f3e0ff */
[----:B------:R-:W-:Y:S02]  /*68610*/  IMAD.X R84, R84, 0x1, R0, P1 ;  /* 0x0000000154547824 */ /* 0x000fe400008e0600 */
[----:B-1----:R-:W-:Y:S02]  /*68620*/  IMAD.MOV.U32 R70, RZ, RZ, R83 ;  /* 0x000000ffff467224 */ /* 0x002fe400078e0053 */
[----:B------:R-:W-:Y:S01]  /*68630*/  IMAD.MOV.U32 R71, RZ, RZ, R84 ;  /* 0x000000ffff477224 */ /* 0x000fe200078e0054 */
[----:B------:R-:W-:Y:S01]  /*68640*/  IADD3 R76, P3, R76, R80, RZ ;  /* 0x000000504c4c7210 */ /* 0x000fe20007f7e0ff */
[----:B------:R-:W-:Y:S01]  /*68650*/  STL [R1+0x3348], R83 ;  /* 0x0033485301007387 */ /* 0x000fe20000100800 */
[----:B------:R-:W-:Y:S03]  /*68660*/  STL [R1+0x333c], R84 ;  /* 0x00333c5401007387 */ /* 0x000fe60000100800 */
[----:B------:R1:W-:Y:S01]  /*68670*/  LDGSTS.E [R3+0xa200], [R70.64], P2 ;  /* 0x0a20000046037fae */ /* 0x0003e20009121844 */
[----:B------:R-:W-:-:S03]  /*68680*/  IMAD.X R77, R77, 0x1, R0, P3 ;  /* 0x000000014d4d7824 */ /* 0x000fc600018e0600 */
[----:B------:R-:W-:Y:S04]  /*68690*/  STL [R1+0x3340], R76 ;  /* 0x0033404c01007387 */ /* 0x000fe80000100800 */
[----:B------:R1:W-:Y:S02]  /*686a0*/  STL [R1+0x3334], R77 ;  /* 0x0033344d01007387 */ /* 0x0003e40000100800 */
[----:B-1----:R-:W-:Y:S02]  /*686b0*/  IMAD.MOV.U32 R71, RZ, RZ, R77 ;  /* 0x000000ffff477224 */ /* 0x002fe400078e004d */
[----:B------:R-:W-:Y:S01]  /*686c0*/  IMAD.MOV.U32 R70, RZ, RZ, R76 ;  /* 0x000000ffff467224 */ /* 0x000fe200078e004c */
[----:B------:R-:W3:Y:S01]  /*686d0*/  LDL.LU R77, [R1+0x3314] ;  /* 0x00331400014d7983 */ /* 0x000ee20000300800 */
[----:B------:R-:W3:Y:S02]  /*686e0*/  LDL.LU R76, [R1+0x3320] ;  /* 0x00332000014c7983 */ /* 0x000ee40000300800 */
[----:B------:R-:W3:Y:S02]  /*686f0*/  LDL.LU R86, [R1+0x3468] ;  /* 0x0034680001567983 */ /* 0x000ee40000300800 */
[----:B------:R-:W3:Y:S01]  /*68700*/  LDL.LU R85, [R1+0x3470] ;  /* 0x0034700001557983 */ /* 0x000ee20000300800 */
[----:B------:R-:W3:Y:S01]  /*68710*/  LDL.LU R84, [R1+0x330c] ;  /* 0x00330c0001547983 */ /* 0x000ee20000300800 */
[----:B------:R-:W3:Y:S01]  /*68720*/  LDL.LU R83, [R1+0x3318] ;  /* 0x0033180001537983 */ /* 0x000ee20000300800 */
[----:B------:R-:W-:-:S02]  /*68730*/  ISETP.GT.AND P1, PT, R68, 0x18, PT ;  /* 0x000000184400780c */ /* 0x000fc40003f24270 */
[----:B------:R1:W-:Y:S02]  /*68740*/  LDGSTS.E [R3+0xa400], [R70.64], P2 ;  /* 0x0a40000046037fae */ /* 0x0003e40009121844 */
[----:B------:R-:W-:-:S04]  /*68750*/  SEL R69, RZ, 0x4, !P1 ;  /* 0x00000004ff457807 */ /* 0x000fc80004800000 */
[----:B------:R-:W-:-:S04]  /*68760*/  SEL R69, R69, RZ, !P0 ;  /* 0x000000ff45457207 */ /* 0x000fc80004000000 */
[----:B------:R-:W-:Y:S02]  /*68770*/  ISETP.NE.U32.AND P1, PT, R69, RZ, PT ;  /* 0x000000ff4500720c */ /* 0x000fe40003f25070 */
[----:B----4-:R-:W-:-:S05]  /*68780*/  IADD3 R81, P3, R81, R80, RZ ;  /* 0x0000005051517210 */ /* 0x010fca0007f7e0ff */
[----:B--2---:R-:W-:Y:S01]  /*68790*/  IMAD.X R82, R82, 0x1, R0, P3 ;  /* 0x0000000152527824 */ /* 0x004fe200018e0600 */
[----:B---3--:R-:W-:Y:S01]  /*687a0*/  IADD3 R78, P4, R78, R80, RZ ;  /* 0x000000504e4e7210 */ /* 0x008fe20007f9e0ff */
[----:B-1----:R-:W-:-:S03]  /*687b0*/  IMAD.MOV.U32 R70, RZ, RZ, R81 ;  /* 0x000000ffff467224 */ /* 0x002fc600078e0051 */
[----:B------:R-:W-:Y:S01]  /*687c0*/  MOV R71, R82 ;  /* 0x0000005200477202 */ /* 0x000fe20000000f00 */
[----:B------:R-:W-:Y:S01]  /*687d0*/  STL [R1+0x3338], R81 ;  /* 0x0033385101007387 */ /* 0x000fe20000100800 */
[----:B------:R-:W-:Y:S02]  /*687e0*/  IMAD.X R79, R79, 0x1, R0, P4 ;  /* 0x000000014f4f7824 */ /* 0x000fe400020e0600 */
[----:B------:R1:W-:Y:S01]  /*687f0*/  STL [R1+0x332c], R82 ;  /* 0x00332c5201007387 */ /* 0x0003e20000100800 */
[----:B------:R-:W-:Y:S02]  /*68800*/  STL [R1+0x3478], R78 ;  /* 0x0034784e01007387 */ /* 0x000fe40000100800 */
[----:B------:R2:W-:Y:S02]  /*68810*/  STL [R1+0x346c], R79 ;  /* 0x00346c4f01007387 */ /* 0x0005e40000100800 */
[----:B------:R3:W-:Y:S04]  /*68820*/  LDGSTS.E [R3+0xa600], [R70.64], P2 ;  /* 0x0a60000046037fae */ /* 0x0007e80009121844 */
[----:B-1----:R-:W4:Y:S01]  /*68830*/  LDL.LU R82, [R1+0x3304] ;  /* 0x0033040001527983 */ /* 0x002f220000300800 */
[----:B------:R-:W4:Y:S02]  /*68840*/  LDL.LU R81, [R1+0x3310] ;  /* 0x0033100001517983 */ /* 0x000f240000300800 */
[----:B---3--:R-:W-:-:S02]  /*68850*/  IMAD.MOV.U32 R71, RZ, RZ, R79 ;  /* 0x000000ffff477224 */ /* 0x008fc400078e004f */
[----:B------:R-:W-:Y:S01]  /*68860*/  IMAD.MOV.U32 R70, RZ, RZ, R78 ;  /* 0x000000ffff467224 */ /* 0x000fe200078e004e */
[----:B--2---:R-:W3:Y:S01]  /*68870*/  LDL.LU R79, [R1+0x3300] ;  /* 0x00330000014f7983 */ /* 0x004ee20000300800 */
[----:B------:R-:W3:Y:S03]  /*68880*/  LDL.LU R78, [R1+0x3308] ;  /* 0x00330800014e7983 */ /* 0x000ee60000300800 */
[----:B------:R1:W-:Y:S01]  /*68890*/  LDGSTS.E [R3+0xc000], [R70.64], P1 ;  /* 0x0c00000046037fae */ /* 0x0003e20008921844 */
[----:B------:R-:W-:-:S05]  /*688a0*/  IADD3 R89, P2, R89, R80, RZ ;  /* 0x0000005059597210 */ /* 0x000fca0007f5e0ff */
[----:B------:R-:W-:Y:S01]  /*688b0*/  IMAD.X R90, R90, 0x1, R0, P2 ;  /* 0x000000015a5a7824 */ /* 0x000fe200010e0600 */
[----:B------:R-:W-:Y:S01]  /*688c0*/  IADD3 R87, P3, R87, R80, RZ ;  /* 0x0000005057577210 */ /* 0x000fe20007f7e0ff */
[----:B-1----:R-:W-:Y:S02]  /*688d0*/  IMAD.MOV.U32 R70, RZ, RZ, R89 ;  /* 0x000000ffff467224 */ /* 0x002fe400078e0059 */
[----:B------:R-:W-:Y:S02]  /*688e0*/  IMAD.MOV.U32 R71, RZ, RZ, R90 ;  /* 0x000000ffff477224 */ /* 0x000fe400078e005a */
[----:B------:R-:W-:-:S03]  /*688f0*/  IMAD.X R88, R88, 0x1, R0, P3 ;  /* 0x0000000158587824 */ /* 0x000fc600018e0600 */
[----:B------:R1:W-:Y:S04]  /*68900*/  LDGSTS.E [R3+0xc200], [R70.64], P1 ;  /* 0x0c20000046037fae */ /* 0x0003e80008921844 */
[----:B------:R-:W-:Y:S01]  /*68910*/  STL [R1+0x3330], R89 ;  /* 0x0033305901007387 */ /* 0x000fe20000100800 */
[----:B------:R-:W-:Y:S02]  /*68920*/  STL [R1+0x3324], R90 ;  /* 0x0033245a01007387 */ /* 0x000fe40000100800 */
[----:B------:R-:W-:Y:S02]  /*68930*/  STL [R1+0x3328], R87 ;  /* 0x0033285701007387 */ /* 0x000fe40000100800 */
[----:B------:R-:W-:Y:S02]  /*68940*/  STL [R1+0x331c], R88 ;  /* 0x00331c5801007387 */ /* 0x000fe40000100800 */
[----:B-1----:R-:W-:-:S02]  /*68950*/  IMAD.MOV.U32 R70, RZ, RZ, R87 ;  /* 0x000000ffff467224 */ /* 0x002fc400078e0057 */
[----:B------:R-:W-:-:S05]  /*68960*/  IMAD.MOV.U32 R71, RZ, RZ, R88 ;  /* 0x000000ffff477224 */ /* 0x000fca00078e0058 */
[----:B------:R1:W-:Y:S01]  /*68970*/  LDGSTS.E [R3+0xc400], [R70.64], P1 ;  /* 0x0c40000046037fae */ /* 0x0003e20008921844 */
[----:B------:R-:W-:-:S05]  /*68980*/  IADD3 R76, P3, R76, R80, RZ ;  /* 0x000000504c4c7210 */ /* 0x000fca0007f7e0ff */
[----:B------:R-:W-:Y:S01]  /*68990*/  IMAD.X R77, R77, 0x1, R0, P3 ;  /* 0x000000014d4d7824 */ /* 0x000fe200018e0600 */
[----:B------:R-:W-:Y:S01]  /*689a0*/  STL [R1+0x3320], R76 ;  /* 0x0033204c01007387 */ /* 0x000fe20000100800 */
[----:B-1----:R-:W-:Y:S02]  /*689b0*/  IMAD.MOV.U32 R70, RZ, RZ, R76 ;  /* 0x000000ffff467224 */ /* 0x002fe400078e004c */
[----:B------:R-:W-:Y:S01]  /*689c0*/  IMAD.MOV.U32 R71, RZ, RZ, R77 ;  /* 0x000000ffff477224 */ /* 0x000fe200078e004d */
[----:B------:R1:W-:Y:S01]  /*689d0*/  STL [R1+0x3314], R77 ;  /* 0x0033144d01007387 */ /* 0x0003e20000100800 */
[----:B------:R-:W-:-:S03]  /*689e0*/  ISETP.GT.AND P2, PT, R68, 0x1c, PT ;  /* 0x0000001c4400780c */ /* 0x000fc60003f44270 */
[----:B------:R1:W-:Y:S04]  /*689f0*/  LDGSTS.E [R3+0xc600], [R70.64], P1 ;  /* 0x0c60000046037fae */ /* 0x0003e80008921844 */
[----:B-1----:R-:W4:Y:S01]  /*68a00*/  LDL.LU R77, [R1+0x345c] ;  /* 0x00345c00014d7983 */ /* 0x002f220000300800 */
[----:B------:R-:W4:Y:S01]  /*68a10*/  LDL.LU R76, [R1+0x3464] ;  /* 0x00346400014c7983 */ /* 0x000f220000300800 */
[----:B------:R-:W-:Y:S02]  /*68a20*/  SEL R69, RZ, 0x4, !P2 ;  /* 0x00000004ff457807 */ /* 0x000fe40005000000 */
[-C--:B------:R-:W-:Y:S02]  /*68a30*/  IADD3 R85, P1, R85, R80.reuse, RZ ;  /* 0x0000005055557210 */ /* 0x080fe40007f3e0ff */
[----:B------:R-:W-:-:S02]  /*68a40*/  IADD3 R83, P3, R83, R80, RZ ;  /* 0x0000005053537210 */ /* 0x000fc40007f7e0ff */
[----:B------:R-:W-:Y:S01]  /*68a50*/  SEL R69, R69, RZ, !P0 ;  /* 0x000000ff45457207 */ /* 0x000fe20004000000 */
[--C-:B------:R-:W-:Y:S02]  /*68a60*/  IMAD.X R86, R86, 0x1, R0.reuse, P1 ;  /* 0x0000000156567824 */ /* 0x100fe400008e0600 */
[----:B------:R-:W-:Y:S01]  /*68a70*/  IMAD.X R84, R84, 0x1, R0, P3 ;  /* 0x0000000154547824 */ /* 0x000fe200018e0600 */
[----:B------:R-:W-:Y:S01]  /*68a80*/  ISETP.NE.U32.AND P2, PT, R69, RZ, PT ;  /* 0x000000ff4500720c */ /* 0x000fe20003f45070 */
[----:B------:R-:W-:Y:S01]  /*68a90*/  STL [R1+0x3470], R85 ;  /* 0x0034705501007387 */ /* 0x000fe20000100800 */
[----:B------:R1:W-:Y:S02]  /*68aa0*/  STL [R1+0x3468], R86 ;  /* 0x0034685601007387 */ /* 0x0003e40000100800 */
[----:B------:R-:W-:Y:S02]  /*68ab0*/  IMAD.MOV.U32 R71, RZ, RZ, R86 ;  /* 0x000000ffff477224 */ /* 0x000fe400078e0056 */
[----:B------:R-:W-:Y:S01]  /*68ac0*/  STL [R1+0x3318], R83 ;  /* 0x0033185301007387 */ /* 0x000fe20000100800 */
[----:B------:R-:W-:Y:S01]  /*68ad0*/  MOV R70, R85 ;  /* 0x0000005500467202 */ /* 0x000fe20000000f00 */
[----:B------:R-:W1:Y:S04]  /*68ae0*/  S2R R212, SR_TID.X ;  /* 0x0000000000d47919 */ /* 0x000e680000002100 */
[----:B-1----:R-:W4:Y:S01]  /*68af0*/  LDL.LU R86, [R1+0x32fc] ;  /* 0x0032fc0001567983 */ /* 0x002f220000300800 */
[----:B------:R1:W-:Y:S02]  /*68b00*/  STL [R1+0x330c], R84 ;  /* 0x00330c5401007387 */ /* 0x0003e40000100800 */
[----:B------:R-:W4:Y:S02]  /*68b10*/  LDL.LU R69, [R1+0x32f8] ;  /* 0x0032f80001457983 */ /* 0x000f240000300800 */
[----:B------:R-:W4:Y:S01]  /*68b20*/  LDL.LU R87, [R1+0x32f4] ;  /* 0x0032f40001577983 */ /* 0x000f220000300800 */
[----:B------:R-:W4:Y:S04]  /*68b30*/  LDL.LU R85, [R1+0x32ec] ;  /* 0x0032ec0001557983 */ /* 0x000f280000300800 */
[----:B------:R1:W-:Y:S02]  /*68b40*/  LDGSTS.E [R3+0xe000], [R70.64], P2 ;  /* 0x0e00000046037fae */ /* 0x0003e40009121844 */
[----:B-1----:R-:W-:-:S02]  /*68b50*/  IMAD.MOV.U32 R70, RZ, RZ, R83 ;  /* 0x000000ffff467224 */ /* 0x002fc400078e0053 */
[----:B------:R-:W-:-:S05]  /*68b60*/  IMAD.MOV.U32 R71, RZ, RZ, R84 ;  /* 0x000000ffff477224 */ /* 0x000fca00078e0054 */
[----:B------:R1:W-:Y:S01]  /*68b70*/  LDGSTS.E [R3+0xe200], [R70.64], P2 ;  /* 0x0e20000046037fae */ /* 0x0003e20009121844 */
[----:B------:R-:W-:-:S05]  /*68b80*/  LOP3.LUT R212, R212, 0x7f, RZ, 0xc0, !PT ;  /* 0x0000007fd4d47812 */ /* 0x000fca00078ec0ff */
[----:B------:R-:W-:Y:S01]  /*68b90*/  IMAD.SHL.U32 R212, R212, 0x4, RZ ;  /* 0x00000004d4d47824 */ /* 0x000fe200078e00ff */
[-C--:B----4-:R-:W-:Y:S02]  /*68ba0*/  IADD3 R81, P1, R81, R80.reuse, RZ ;  /* 0x0000005051517210 */ /* 0x090fe40007f3e0ff */
[----:B---3--:R-:W-:-:S03]  /*68bb0*/  IADD3 R78, P3, R78, R80, RZ ;  /* 0x000000504e4e7210 */ /* 0x008fc60007f7e0ff */
[--C-:B------:R-:W-:Y:S01]  /*68bc0*/  IMAD.X R82, R82, 0x1, R0.reuse, P1 ;  /* 0x0000000152527824 */ /* 0x100fe200008e0600 */
[----:B------:R-:W-:Y:S01]  /*68bd0*/  STL [R1+0x3310], R81 ;  /* 0x0033105101007387 */ /* 0x000fe20000100800 */
[----:B------:R-:W-:-:S03]  /*68be0*/  IMAD.X R79, R79, 0x1, R0, P3 ;  /* 0x000000014f4f7824 */ /* 0x000fc600018e0600 */
[----:B------:R3:W-:Y:S01]  /*68bf0*/  STL [R1+0x3304], R82 ;  /* 0x0033045201007387 */ /* 0x0007e20000100800 */
[----:B------:R4:W-:Y:S02]  /*68c00*/  STL [R1+0x3308], R78 ;  /* 0x0033084e01007387 */ /* 0x0009e40000100800 */
[----:B-1----:R-:W-:Y:S01]  /*68c10*/  IMAD.MOV.U32 R71, RZ, RZ, R82 ;  /* 0x000000ffff477224 */ /* 0x002fe200078e0052 */
[----:B------:R1:W-:Y:S01]  /*68c20*/  STL [R1+0x3300], R79 ;  /* 0x0033004f01007387 */ /* 0x0003e20000100800 */
[----:B------:R-:W2:Y:S02]  /*68c30*/  LDL.LU R84, [R1+0x32e4] ;  /* 0x0032e40001547983 */ /* 0x000ea40000300800 */
[----:B------:R-:W2:Y:S02]  /*68c40*/  LDL.LU R83, [R1+0x32f0] ;  /* 0x0032f00001537983 */ /* 0x000ea40000300800 */
[----:B------:R-:W-:Y:S01]  /*68c50*/  IMAD.MOV.U32 R70, RZ, RZ, R81 ;  /* 0x000000ffff467224 */ /* 0x000fe200078e0051 */
[----:B---3--:R-:W3:Y:S01]  /*68c60*/  LDL.LU R82, [R1+0x3454] ;  /* 0x0034540001527983 */ /* 0x008ee20000300800 */
[----:B------:R-:W3:Y:S03]  /*68c70*/  LDL.LU R81, [R1+0x3460] ;  /* 0x0034600001517983 */ /* 0x000ee60000300800 */
[----:B------:R1:W-:Y:S01]  /*68c80*/  LDGSTS.E [R3+0xe400], [R70.64], P2 ;  /* 0x0e40000046037fae */ /* 0x0003e20009121844 */
[----:B------:R-:W-:Y:S01]  /*68c90*/  ISETP.GT.AND P1, PT, R68, 0x1, PT ;  /* 0x000000014400780c */ /* 0x000fe20003f24270 */
[----:B-1----:R-:W-:-:S02]  /*68ca0*/  IMAD.MOV.U32 R70, RZ, RZ, R78 ;  /* 0x000000ffff467224 */ /* 0x002fc400078e004e */
[----:B------:R-:W-:-:S05]  /*68cb0*/  IMAD.MOV.U32 R71, RZ, RZ, R79 ;  /* 0x000000ffff477224 */ /* 0x000fca00078e004f */
[----:B------:R1:W-:Y:S01]  /*68cc0*/  LDGSTS.E [R3+0xe600], [R70.64], P2 ;  /* 0x0e60000046037fae */ /* 0x0003e20009121844 */
[----:B----4-:R-:W-:Y:S02]  /*68cd0*/  LOP3.LUT R78, R212, 0x20, RZ, 0x3c, !PT ;  /* 0x00000020d44e7812 */ /* 0x010fe400078e3cff */
[----:B-1----:R-:W-:-:S04]  /*68ce0*/  SEL R3, RZ, 0x4, !P1 ;  /* 0x00000004ff037807 */ /* 0x002fc80004800000 */
[----:B------:R-:W-:-:S04]  /*68cf0*/  SEL R3, R3, RZ, !P0 ;  /* 0x000000ff03037207 */ /* 0x000fc80004000000 */
[----:B------:R-:W-:Y:S01]  /*68d00*/  ISETP.NE.U32.AND P1, PT, R3, RZ, PT ;  /* 0x000000ff0300720c */ /* 0x000fe20003f25070 */
[----:B------:R-:W-:Y:S01]  /*68d10*/  IMAD R3, R183, 0x10000, R78 ;  /* 0x00010000b7037824 */ /* 0x000fe200078e024e */
[----:B------:R-:W-:-:S05]  /*68d20*/  IADD3 R76, P2, R76, R80, RZ ;  /* 0x000000504c4c7210 */ /* 0x000fca0007f5e0ff */
[----:B------:R-:W-:Y:S01]  /*68d30*/  IMAD.X R77, R77, 0x1, R0, P2 ;  /* 0x000000014d4d7824 */ /* 0x000fe200010e0600 */
[----:B------:R-:W-:Y:S04]  /*68d40*/  STL [R1+0x3464], R76 ;  /* 0x0034644c01007387 */ /* 0x000fe80000100800 */
[----:B------:R1:W-:Y:S01]  /*68d50*/  STL [R1+0x345c], R77 ;  /* 0x00345c4d01007387 */ /* 0x0003e20000100800 */
[----:B------:R-:W4:Y:S02]  /*68d60*/  LDL.LU R79, [R1+0x32dc] ;  /* 0x0032dc00014f7983 */ /* 0x000f240000300800 */
[----:B------:R-:W4:Y:S01]  /*68d70*/  LDL.LU R78, [R1+0x32e8] ;  /* 0x0032e800014e7983 */ /* 0x000f220000300800 */
[----:B------:R-:W-:Y:S01]  /*68d80*/  MOV R71, R77 ;  /* 0x0000004d00477202 */ /* 0x000fe20000000f00 */
[----:B------:R-:W-:-:S05]  /*68d90*/  IMAD.MOV.U32 R70, RZ, RZ, R76 ;  /* 0x000000ffff467224 */ /* 0x000fca00078e004c */
[----:B------:R1:W-:Y:S04]  /*68da0*/  LDGSTS.E [R3+0x800], [R70.64], P1 ;  /* 0x0080000046037fae */ /* 0x0003e80008921844 */
[----:B-1----:R-:W4:Y:S01]  /*68db0*/  LDL.LU R77, [R1+0x32d4] ;  /* 0x0032d400014d7983 */ /* 0x002f220000300800 */
[----:B------:R-:W4:Y:S01]  /*68dc0*/  LDL.LU R76, [R1+0x32e0] ;  /* 0x0032e000014c7983 */ /* 0x000f220000300800 */
[-C--:B------:R-:W-:Y:S02]  /*68dd0*/  IADD3 R86, P2, R86, R80.reuse, RZ ;  /* 0x0000005056567210 */ /* 0x080fe40007f5e0ff */
[----:B------:R-:W-:-:S03]  /*68de0*/  IADD3 R69, P3, R69, R80, RZ ;  /* 0x0000005045457210 */ /* 0x000fc60007f7e0ff */
[--C-:B------:R-:W-:Y:S02]  /*68df0*/  IMAD.X R87, R87, 0x1, R0.reuse, P2 ;  /* 0x0000000157577824 */ /* 0x100fe400010e0600 */
[----:B------:R-:W-:Y:S01]  /*68e00*/  IMAD.X R85, R85, 0x1, R0, P3 ;  /* 0x0000000155557824 */ /* 0x000fe200018e0600 */
[----:B------:R-:W-:Y:S02]  /*68e10*/  STL [R1+0x32fc], R86 ;  /* 0x0032fc5601007387 */ /* 0x000fe40000100800 */
[----:B------:R1:W-:Y:S02]  /*68e20*/  STL [R1+0x32f4], R87 ;  /* 0x0032f45701007387 */ /* 0x0003e40000100800 */
[----:B------:R-:W-:Y:S02]  /*68e30*/  IMAD.MOV.U32 R70, RZ, RZ, R86 ;  /* 0x000000ffff467224 */ /* 0x000fe400078e0056 */
[----:B------:R-:W-:Y:S01]  /*68e40*/  IMAD.MOV.U32 R71, RZ, RZ, R87 ;  /* 0x000000ffff477224 */ /* 0x000fe200078e0057 */
[----:B------:R-:W-:Y:S01]  /*68e50*/  STL [R1+0x32f8], R69 ;  /* 0x0032f84501007387 */ /* 0x000fe20000100800 */
[----:B------:R1:W-:Y:S02]  /*68e60*/  STL [R1+0x32ec], R85 ;  /* 0x0032ec5501007387 */ /* 0x0003e40000100800 */
[----:B------:R-:W4:Y:S01]  /*68e70*/  LDL.LU R88, [R1+0x32cc] ;  /* 0x0032cc0001587983 */ /* 0x000f220000300800 */
[----:B------:R1:W-:Y:S04]  /*68e80*/  LDGSTS.E [R3+0xa00], [R70.64], P1 ;  /* 0x00a0000046037fae */ /* 0x0003e80008921844 */
[----:B-1----:R-:W4:Y:S01]  /*68e90*/  LDL.LU R87, [R1+0x32d8] ;  /* 0x0032d80001577983 */ /* 0x002f220000300800 */
[----:B------:R-:W4:Y:S02]  /*68ea0*/  LDL.LU R86, [R1+0x344c] ;  /* 0x00344c0001567983 */ /* 0x000f240000300800 */
[----:B------:R-:W-:-:S02]  /*68eb0*/  IMAD.MOV.U32 R71, RZ, RZ, R85 ;  /* 0x000000ffff477224 */ /* 0x000fc400078e0055 */
[----:B------:R-:W-:Y:S01]  /*68ec0*/  IMAD.MOV.U32 R70, RZ, RZ, R69 ;  /* 0x000000ffff467224 */ /* 0x000fe200078e0045 */
[----:B------:R-:W4:Y:S04]  /*68ed0*/  LDL.LU R85, [R1+0x3458] ;  /* 0x0034580001557983 */ /* 0x000f280000300800 */
[----:B------:R1:W-:Y:S01]  /*68ee0*/  LDGSTS.E [R3+0xc00], [R70.64], P1 ;  /* 0x00c0000046037fae */ /* 0x0003e20008921844 */
[----:B------:R-:W-:-:S04]  /*68ef0*/  ISETP.GT.AND P2, PT, R68, 0x5, PT ;  /* 0x000000054400780c */ /* 0x000fc80003f44270 */
[----:B------:R-:W-:-:S04]  /*68f00*/  SEL R69, RZ, 0x4, !P2 ;  /* 0x00000004ff457807 */ /* 0x000fc80005000000 */
[----:B------:R-:W-:-:S04]  /*68f10*/  SEL R69, R69, RZ, !P0 ;  /* 0x000000ff45457207 */ /* 0x000fc80004000000 */
[----:B------:R-:W-:Y:S02]  /*68f20*/  ISETP.NE.U32.AND P2, PT, R69, RZ, PT ;  /* 0x000000ff4500720c */ /* 0x000fe40003f45070 */
[-C--:B--2---:R-:W-:Y:S02]  /*68f30*/  IADD3 R83, P3, R83, R80.reuse, RZ ;  /* 0x0000005053537210 */ /* 0x084fe40007f7e0ff */
[----:B---3--:R-:W-:-:S03]  /*68f40*/  IADD3 R81, P4, R81, R80, RZ ;  /* 0x0000005051517210 */ /* 0x008fc60007f9e0ff */
[--C-:B------:R-:W-:Y:S01]  /*68f50*/  IMAD.X R84, R84, 0x1, R0.reuse, P3 ;  /* 0x0000000154547824 */ /* 0x100fe200018e0600 */
[----:B------:R-:W-:Y:S01]  /*68f60*/  STL [R1+0x32f0], R83 ;  /* 0x0032f05301007387 */ /* 0x000fe20000100800 */
[----:B------:R-:W-:-:S03]  /*68f70*/  IMAD.X R82, R82, 0x1, R0, P4 ;  /* 0x0000000152527824 */ /* 0x000fc600020e0600 */
[----:B------:R2:W-:Y:S01]  /*68f80*/  STL [R1+0x32e4], R84 ;  /* 0x0032e45401007387 */ /* 0x0005e20000100800 */
[----:B-1----:R-:W-:Y:S02]  /*68f90*/  IMAD.MOV.U32 R70, RZ, RZ, R83 ;  /* 0x000000ffff467224 */ /* 0x002fe400078e0053 */
[----:B------:R-:W-:Y:S02]  /*68fa0*/  IMAD.MOV.U32 R71, RZ, RZ, R84 ;  /* 0x000000ffff477224 */ /* 0x000fe400078e0054 */
[----:B------:R-:W-:Y:S01]  /*68fb0*/  STL [R1+0x3460], R81 ;  /* 0x0034605101007387 */ /* 0x000fe20000100800 */
[----:B------:R1:W-:Y:S04]  /*68fc0*/  STL [R1+0x3454], R82 ;  /* 0x0034545201007387 */ /* 0x0003e80000100800 */
[----:B------:R3:W-:Y:S04]  /*68fd0*/  LDGSTS.E [R3+0xe00], [R70.64], P1 ;  /* 0x00e0000046037fae */ /* 0x0007e80008921844 */
[----:B--2---:R-:W2:Y:S01]  /*68fe0*/  LDL.LU R84, [R1+0x32c4] ;  /* 0x0032c40001547983 */ /* 0x004ea20000300800 */
[----:B------:R-:W2:Y:S02]  /*68ff0*/  LDL.LU R83, [R1+0x32d0] ;  /* 0x0032d00001537983 */ /* 0x000ea40000300800 */
[----:B---3--:R-:W-:-:S02]  /*69000*/  IMAD.MOV.U32 R71, RZ, RZ, R82 ;  /* 0x000000ffff477224 */ /* 0x008fc400078e0052 */
[----:B------:R-:W-:Y:S01]  /*69010*/  IMAD.MOV.U32 R70, RZ, RZ, R81 ;  /* 0x000000ffff467224 */ /* 0x000fe200078e0051 */
[----:B-1----:R-:W2:Y:S01]  /*69020*/  LDL.LU R82, [R1+0x32bc] ;  /* 0x0032bc0001527983 */ /* 0x002ea20000300800 */
[----:B------:R-:W2:Y:S03]  /*69030*/  LDL.LU R81, [R1+0x32c8] ;  /* 0x0032c80001517983 */ /* 0x000ea60000300800 */
[----:B------:R1:W-:Y:S01]  /*69040*/  LDGSTS.E [R3+0x2800], [R70.64], P2 ;  /* 0x0280000046037fae */ /* 0x0003e20009121844 */
[----:B----4-:R-:W-:-:S05]  /*69050*/  IADD3 R78, P1, R78, R80, RZ ;  /* 0x000000504e4e7210 */ /* 0x010fca0007f3e0ff */
[----:B------:R-:W-:Y:S01]  /*69060*/  IMAD.X R79, R79, 0x1, R0, P1 ;  /* 0x000000014f4f7824 */ /* 0x000fe200008e0600 */
[----:B------:R-:W-:Y:S01]  /*69070*/  IADD3 R76, P3, R76, R80, RZ ;  /* 0x000000504c4c7210 */ /* 0x000fe20007f7e0ff */
[----:B------:R-:W-:Y:S01]  /*69080*/  STL [R1+0x32e8], R78 ;  /* 0x0032e84e01007387 */ /* 0x000fe20000100800 */
[----:B-1----:R-:W-:Y:S02]  /*69090*/  IMAD.MOV.U32 R70, RZ, RZ, R78 ;  /* 0x000000ffff467224 */ /* 0x002fe400078e004e */
[----:B------:R-:W-:Y:S01]  /*690a0*/  IADD3.X R77, R77, R0, RZ, P3, !PT ;  /* 0x000000004d4d7210 */ /* 0x000fe20001ffe4ff */
[----:B------:R-:W-:Y:S01]  /*690b0*/  IMAD.MOV.U32 R71, RZ, RZ, R79 ;  /* 0x000000ffff477224 */ /* 0x000fe200078e004f */
[----:B------:R1:W-:Y:S01]  /*690c0*/  STL [R1+0x32dc], R79 ;  /* 0x0032dc4f01007387 */ /* 0x0003e20000100800 */
[----:B------:R-:W-:Y:S02]  /*690d0*/  STL [R1+0x32e0], R76 ;  /* 0x0032e04c01007387 */ /* 0x000fe40000100800 */
[----:B------:R4:W-:Y:S01]  /*690e0*/  STL [R1+0x32d4], R77 ;  /* 0x0032d44d01007387 */ /* 0x0009e20000100800 */
[----:B------:R4:W-:Y:S04]  /*690f0*/  LDGSTS.E [R3+0x2a00], [R70.64], P2 ;  /* 0x02a0000046037fae */ /* 0x0009e80009121844 */
[----:B-1----:R-:W3:Y:S01]  /*69100*/  LDL.LU R79, [R1+0x32b4] ;  /* 0x0032b400014f7983 */ /* 0x002ee20000300800 */
[----:B------:R-:W3:Y:S02]  /*69110*/  LDL.LU R78, [R1+0x32c0] ;  /* 0x0032c000014e7983 */ /* 0x000ee40000300800 */
[----:B----4-:R-:W-:-:S02]  /*69120*/  IMAD.MOV.U32 R71, RZ, RZ, R77 ;  /* 0x000000ffff477224 */ /* 0x010fc400078e004d */
[----:B------:R-:W-:Y:S01]  /*69130*/  IMAD.MOV.U32 R70, RZ, RZ, R76 ;  /* 0x000000ffff467224 */ /* 0x000fe200078e004c */
[----:B------:R-:W3:Y:S01]  /*69140*/  LDL.LU R77, [R1+0x3444] ;  /* 0x00344400014d7983 */ /* 0x000ee20000300800 */
[----:B------:R-:W3:Y:S01]  /*69150*/  LDL.LU R76, [R1+0x3450] ;  /* 0x00345000014c7983 */ /* 0x000ee20000300800 */
[----:B------:R-:W-:Y:S02]  /*69160*/  ISETP.GT.AND P1, PT, R68, 0x9, PT ;  /* 0x000000094400780c */ /* 0x000fe40003f24270 */
[-C--:B------:R-:W-:Y:S01]  /*69170*/  IADD3 R87, P3, R87, R80.reuse, RZ ;  /* 0x0000005057577210 */ /* 0x080fe20007f7e0ff */
[----:B------:R1:W-:Y:S01]  /*69180*/  LDGSTS.E [R3+0x2c00], [R70.64], P2 ;  /* 0x02c0000046037fae */ /* 0x0003e20009121844 */
[----:B------:R-:W-:Y:S02]  /*69190*/  SEL R69, RZ, 0x4, !P1 ;  /* 0x00000004ff457807 */ /* 0x000fe40004800000 */
[----:B------:R-:W-:Y:S01]  /*691a0*/  IADD3 R85, P4, R85, R80, RZ ;  /* 0x0000005055557210 */ /* 0x000fe20007f9e0ff */
[----:B------:R-:W-:Y:S01]  /*691b0*/  IMAD.X R88, R88, 0x1, R0, P3 ;  /* 0x0000000158587824 */ /* 0x000fe200018e0600 */
[----:B------:R-:W-:-:S03]  /*691c0*/  SEL R69, R69, RZ, !P0 ;  /* 0x000000ff45457207 */ /* 0x000fc60004000000 */
[----:B------:R-:W-:Y:S01]  /*691d0*/  IMAD.X R86, R86, 0x1, R0, P4 ;  /* 0x0000000156567824 */ /* 0x000fe200020e0600 */
[----:B------:R-:W-:Y:S01]  /*691e0*/  STL [R1+0x32d8], R87 ;  /* 0x0032d85701007387 */ /* 0x000fe20000100800 */
[----:B------:R-:W-:Y:S01]  /*691f0*/  ISETP.NE.U32.AND P1, PT, R69, RZ, PT ;  /* 0x000000ff4500720c */ /* 0x000fe20003f25070 */
[----:B-1----:R-:W-:Y:S02]  /*69200*/  IMAD.MOV.U32 R70, RZ, RZ, R87 ;  /* 0x000000ffff467224 */ /* 0x002fe400078e0057 */
[----:B------:R-:W-:Y:S01]  /*69210*/  IMAD.MOV.U32 R71, RZ, RZ, R88 ;  /* 0x000000ffff477224 */ /* 0x000fe200078e0058 */
[----:B------:R1:W-:Y:S01]  /*69220*/  STL [R1+0x32cc], R88 ;  /* 0x0032cc5801007387 */ /* 0x0003e20000100800 */
[----:B------:R-:W-:Y:S02]  /*69230*/  STL [R1+0x3458], R85 ;  /* 0x0034585501007387 */ /* 0x000fe40000100800 */
[----:B------:R1:W-:Y:S01]  /*69240*/  STL [R1+0x344c], R86 ;  /* 0x00344c5601007387 */ /* 0x0003e20000100800 */
[----:B------:R1:W-:Y:S04]  /*69250*/  LDGSTS.E [R3+0x2e00], [R70.64], P2 ;  /* 0x02e0000046037fae */ /* 0x0003e80009121844 */
[----:B-1----:R-:W3:Y:S01]  /*69260*/  LDL.LU R88, [R1+0x32ac] ;  /* 0x0032ac0001587983 */ /* 0x002ee20000300800 */
[----:B------:R-:W3:Y:S02]  /*69270*/  LDL.LU R87, [R1+0x32b8] ;  /* 0x0032b80001577983 */ /* 0x000ee40000300800 */
[----:B------:R-:W-:-:S02]  /*69280*/  IMAD.MOV.U32 R71, RZ, RZ, R86 ;  /* 0x000000ffff477224 */ /* 0x000fc400078e0056 */
[----:B------:R-:W-:Y:S01]  /*69290*/  IMAD.MOV.U32 R70, RZ, RZ, R85 ;  /* 0x000000ffff467224 */ /* 0x000fe200078e0055 */
[----:B------:R-:W3:Y:S01]  /*692a0*/  LDL.LU R86, [R1+0x32a4] ;  /* 0x0032a40001567983 */ /* 0x000ee20000300800 */
[----:B------:R-:W3:Y:S03]  /*692b0*/  LDL.LU R85, [R1+0x32b0] ;  /* 0x0032b00001557983 */ /* 0x000ee60000300800 */
[----:B------:R1:W-:Y:S01]  /*692c0*/  LDGSTS.E [R3+0x4800], [R70.64], P1 ;  /* 0x0480000046037fae */ /* 0x0003e20008921844 */
[----:B--2---:R-:W-:-:S05]  /*692d0*/  IADD3 R83, P2, R83, R80, RZ ;  /* 0x0000005053537210 */ /* 0x004fca0007f5e0ff */
[----:B------:R-:W-:Y:S01]  /*692e0*/  IMAD.X R84, R84, 0x1, R0, P2 ;  /* 0x0000000154547824 */ /* 0x000fe200010e0600 */
[----:B------:R-:W-:Y:S01]  /*692f0*/  IADD3 R81, P3, R81, R80, RZ ;  /* 0x0000005051517210 */ /* 0x000fe20007f7e0ff */
        /* <DEDUP_REMOVED lines=10> */
[----:B--2---:R-:W-:-:S02]  /*693a0*/  IMAD.MOV.U32 R71, RZ, RZ, R82 ;  /* 0x000000ffff477224 */ /* 0x004fc400078e0052 */
[----:B------:R-:W-:Y:S01]  /*693b0*/  IMAD.MOV.U32 R70, RZ, RZ, R81 ;  /* 0x000000ffff467224 */ /* 0x000fe200078e0051 */
[----:B------:R-:W4:Y:S01]  /*693c0*/  LDL.LU R82, [R1+0x343c] ;  /* 0x00343c0001527983 */ /* 0x000f220000300800 */
[----:B------:R-:W4:Y:S03]  /*693d0*/  LDL.LU R81, [R1+0x3448] ;  /* 0x0034480001517983 */ /* 0x000f260000300800 */
[----:B------:R1:W-:Y:S01]  /*693e0*/  LDGSTS.E [R3+0x4c00], [R70.64], P1 ;  /* 0x04c0000046037fae */ /* 0x0003e20008921844 */
[----:B---3--:R-:W-:-:S05]  /*693f0*/  IADD3 R78, P3, R78, R80, RZ ;  /* 0x000000504e4e7210 */ /* 0x008fca0007f7e0ff */
[----:B------:R-:W-:Y:S01]  /*69400*/  IMAD.X R79, R79, 0x1, R0, P3 ;  /* 0x000000014f4f7824 */ /* 0x000fe200018e0600 */
[----:B------:R-:W-:Y:S01]  /*69410*/  IADD3 R76, P4, R76, R80, RZ ;  /* 0x000000504c4c7210 */ /* 0x000fe20007f9e0ff */
[----:B-1----:R-:W-:Y:S02]  /*69420*/  IMAD.MOV.U32 R70, RZ, RZ, R78 ;  /* 0x000000ffff467224 */ /* 0x002fe400078e004e */
[----:B------:R-:W-:Y:S01]  /*69430*/  IMAD.MOV.U32 R71, RZ, RZ, R79 ;  /* 0x000000ffff477224 */ /* 0x000fe200078e004f */
[----:B------:R-:W-:Y:S01]  /*69440*/  STL [R1+0x32c0], R78 ;  /* 0x0032c04e01007387 */ /* 0x000fe20000100800 */
[----:B------:R-:W-:Y:S02]  /*69450*/  IMAD.X R77, R77, 0x1, R0, P4 ;  /* 0x000000014d4d7824 */ /* 0x000fe400020e0600 */
[----:B------:R1:W-:Y:S01]  /*69460*/  STL [R1+0x32b4], R79 ;  /* 0x0032b44f01007387 */ /* 0x0003e20000100800 */
[----:B------:R-:W-:Y:S02]  /*69470*/  STL [R1+0x3450], R76 ;  /* 0x0034504c01007387 */ /* 0x000fe40000100800 */
[----:B------:R3:W-:Y:S02]  /*69480*/  STL [R1+0x3444], R77 ;  /* 0x0034444d01007387 */ /* 0x0007e40000100800 */
[----:B------:R3:W-:Y:S04]  /*69490*/  LDGSTS.E [R3+0x4e00], [R70.64], P1 ;  /* 0x04e0000046037fae */ /* 0x0007e80008921844 */
[----:B-1----:R-:W2:Y:S01]  /*694a0*/  LDL.LU R79, [R1+0x3294] ;  /* 0x00329400014f7983 */ /* 0x002ea20000300800 */
[----:B------:R-:W2:Y:S02]  /*694b0*/  LDL.LU R78, [R1+0x32a0] ;  /* 0x0032a000014e7983 */ /* 0x000ea40000300800 */
[----:B---3--:R-:W-:-:S02]  /*694c0*/  IMAD.MOV.U32 R71, RZ, RZ, R77 ;  /* 0x000000ffff477224 */ /* 0x008fc400078e004d */
[----:B------:R-:W-:Y:S01]  /*694d0*/  IMAD.MOV.U32 R70, RZ, RZ, R76 ;  /* 0x000000ffff467224 */ /* 0x000fe200078e004c */
[----:B------:R-:W3:Y:S01]  /*694e0*/  LDL.LU R77, [R1+0x328c] ;  /* 0x00328c00014d7983 */ /* 0x000ee20000300800 */
[----:B------:R-:W3:Y:S01]  /*694f0*/  LDL.LU R76, [R1+0x3298] ;  /* 0x00329800014c7983 */ /* 0x000ee20000300800 */
[----:B------:R-:W-:-:S04]  /*69500*/  ISETP.GT.AND P2, PT, R68, 0xd, PT ;  /* 0x0000000d4400780c */ /* 0x000fc80003f44270 */
[----:B------:R-:W-:-:S04]  /*69510*/  SEL R69, RZ, 0x4, !P2 ;  /* 0x00000004ff457807 */ /* 0x000fc80005000000 */
[----:B------:R-:W-:Y:S02]  /*69520*/  SEL R69, R69, RZ, !P0 ;  /* 0x000000ff45457207 */ /* 0x000fe40004000000 */
[-C--:B------:R-:W-:Y:S02]  /*69530*/  IADD3 R87, P1, R87, R80.reuse, RZ ;  /* 0x0000005057577210 */ /* 0x080fe40007f3e0ff */
[----:B------:R-:W-:Y:S02]  /*69540*/  ISETP.NE.U32.AND P2, PT, R69, RZ, PT ;  /* 0x000000ff4500720c */ /* 0x000fe40003f45070 */
[----:B------:R-:W-:Y:S01]  /*69550*/  IADD3 R85, P3, R85, R80, RZ ;  /* 0x0000005055557210 */ /* 0x000fe20007f7e0ff */
[--C-:B------:R-:W-:Y:S01]  /*69560*/  IMAD.X R88, R88, 0x1, R0.reuse, P1 ;  /* 0x0000000158587824 */ /* 0x100fe200008e0600 */
[----:B------:R-:W-:Y:S03]  /*69570*/  STL [R1+0x32b8], R87 ;  /* 0x0032b85701007387 */ /* 0x000fe60000100800 */
[----:B------:R-:W-:Y:S01]  /*69580*/  IMAD.X R86, R86, 0x1, R0, P3 ;  /* 0x0000000156567824 */ /* 0x000fe200018e0600 */
[----:B------:R1:W-:Y:S01]  /*69590*/  STL [R1+0x32ac], R88 ;  /* 0x0032ac5801007387 */ /* 0x0003e20000100800 */
[----:B------:R-:W-:Y:S03]  /*695a0*/  STL [R1+0x32b0], R85 ;  /* 0x0032b05501007387 */ /* 0x000fe60000100800 */
[----:B------:R1:W-:Y:S04]  /*695b0*/  STL [R1+0x32a4], R86 ;  /* 0x0032a45601007387 */ /* 0x0003e80000100800 */
[----:B------:R1:W-:Y:S02]  /*695c0*/  LDGSTS.E [R3+0x6800], [R70.64], P2 ;  /* 0x0680000046037fae */ /* 0x0003e40009121844 */
[----:B-1----:R-:W-:-:S02]  /*695d0*/  IMAD.MOV.U32 R71, RZ, RZ, R88 ;  /* 0x000000ffff477224 */ /* 0x002fc400078e0058 */
[----:B------:R-:W-:Y:S01]  /*695e0*/  IMAD.MOV.U32 R70, RZ, RZ, R87 ;  /* 0x000000ffff467224 */ /* 0x000fe200078e0057 */
[----:B------:R-:W3:Y:S01]  /*695f0*/  LDL.LU R88, [R1+0x3284] ;  /* 0x0032840001587983 */ /* 0x000ee20000300800 */
[----:B------:R-:W3:Y:S03]  /*69600*/  LDL.LU R87, [R1+0x3290] ;  /* 0x0032900001577983 */ /* 0x000ee60000300800 */
[----:B------:R1:W-:Y:S01]  /*69610*/  LDGSTS.E [R3+0x6a00], [R70.64], P2 ;  /* 0x06a0000046037fae */ /* 0x0003e20009121844 */
[----:B------:R-:W-:Y:S01]  /*69620*/  ISETP.GT.AND P1, PT, R68, 0x11, PT ;  /* 0x000000114400780c */ /* 0x000fe20003f24270 */
[----:B-1----:R-:W-:Y:S01]  /*69630*/  IMAD.MOV.U32 R70, RZ, RZ, R85 ;  /* 0x000000ffff467224 */ /* 0x002fe200078e0055 */
[----:B------:R-:W-:Y:S02]  /*69640*/  MOV R71, R86 ;  /* 0x0000005600477202 */ /* 0x000fe40000000f00 */
[----:B------:R-:W3:Y:S01]  /*69650*/  LDL.LU R86, [R1+0x3434] ;  /* 0x0034340001567983 */ /* 0x000ee20000300800 */
[----:B------:R-:W3:Y:S03]  /*69660*/  LDL.LU R85, [R1+0x3440] ;  /* 0x0034400001557983 */ /* 0x000ee60000300800 */
[----:B------:R1:W-:Y:S01]  /*69670*/  LDGSTS.E [R3+0x6c00], [R70.64], P2 ;  /* 0x06c0000046037fae */ /* 0x0003e20009121844 */
[----:B------:R-:W-:-:S04]  /*69680*/  SEL R69, RZ, 0x4, !P1 ;  /* 0x00000004ff457807 */ /* 0x000fc80004800000 */
[----:B------:R-:W-:-:S04]  /*69690*/  SEL R69, R69, RZ, !P0 ;  /* 0x000000ff45457207 */ /* 0x000fc80004000000 */
[----:B------:R-:W-:Y:S02]  /*696a0*/  ISETP.NE.U32.AND P1, PT, R69, RZ, PT ;  /* 0x000000ff4500720c */ /* 0x000fe40003f25070 */
[-C--:B----4-:R-:W-:Y:S02]  /*696b0*/  IADD3 R83, P3, R83, R80.reuse, RZ ;  /* 0x0000005053537210 */ /* 0x090fe40007f7e0ff */
[----:B------:R-:W-:-:S03]  /*696c0*/  IADD3 R81, P4, R81, R80, RZ ;  /* 0x0000005051517210 */ /* 0x000fc60007f9e0ff */
        /* <DEDUP_REMOVED lines=9> */
[----:B----4-:R-:W4:Y:S01]  /*69760*/  LDL.LU R84, [R1+0x327c] ;  /* 0x00327c0001547983 */ /* 0x010f220000300800 */
[----:B------:R-:W4:Y:S02]  /*69770*/  LDL.LU R83, [R1+0x3288] ;  /* 0x0032880001537983 */ /* 0x000f240000300800 */
[----:B-1----:R-:W-:-:S02]  /*69780*/  IMAD.MOV.U32 R71, RZ, RZ, R82 ;  /* 0x000000ffff477224 */ /* 0x002fc400078e0052 */
[----:B------:R-:W-:Y:S01]  /*69790*/  IMAD.MOV.U32 R70, RZ, RZ, R81 ;  /* 0x000000ffff467224 */ /* 0x000fe200078e0051 */
[----:B------:R-:W4:Y:S01]  /*697a0*/  LDL.LU R82, [R1+0x3274] ;  /* 0x0032740001527983 */ /* 0x000f220000300800 */
[----:B------:R-:W4:Y:S03]  /*697b0*/  LDL.LU R81, [R1+0x3280] ;  /* 0x0032800001517983 */ /* 0x000f260000300800 */
[----:B------:R1:W-:Y:S01]  /*697c0*/  LDGSTS.E [R3+0x8800], [R70.64], P1 ;  /* 0x0880000046037fae */ /* 0x0003e20008921844 */
[-C--:B--2---:R-:W-:Y:S02]  /*697d0*/  IADD3 R78, P2, R78, R80.reuse, RZ ;  /* 0x000000504e4e7210 */ /* 0x084fe40007f5e0ff */
[----:B---3--:R-:W-:-:S03]  /*697e0*/  IADD3 R76, P3, R76, R80, RZ ;  /* 0x000000504c4c7210 */ /* 0x008fc60007f7e0ff */
[----:B------:R-:W-:Y:S01]  /*697f0*/  IMAD.X R79, R79, 0x1, R0, P2 ;  /* 0x000000014f4f7824 */ /* 0x000fe200010e0600 */
[----:B------:R-:W-:Y:S01]  /*69800*/  STL [R1+0x32a0], R78 ;  /* 0x0032a04e01007387 */ /* 0x000fe20000100800 */
[----:B-1----:R-:W-:Y:S02]  /*69810*/  IMAD.MOV.U32 R70, RZ, RZ, R78 ;  /* 0x000000ffff467224 */ /* 0x002fe400078e004e */
[----:B------:R-:W-:Y:S02]  /*69820*/  IMAD.X R77, R77, 0x1, R0, P3 ;  /* 0x000000014d4d7824 */ /* 0x000fe400018e0600 */
[----:B------:R-:W-:Y:S01]  /*69830*/  IMAD.MOV.U32 R71, RZ, RZ, R79 ;  /* 0x000000ffff477224 */ /* 0x000fe200078e004f */
[----:B------:R1:W-:Y:S01]  /*69840*/  STL [R1+0x3294], R79 ;  /* 0x0032944f01007387 */ /* 0x0003e20000100800 */
[----:B------:R-:W-:Y:S02]  /*69850*/  STL [R1+0x3298], R76 ;  /* 0x0032984c01007387 */ /* 0x000fe40000100800 */
[----:B------:R2:W-:Y:S01]  /*69860*/  STL [R1+0x328c], R77 ;  /* 0x00328c4d01007387 */ /* 0x0005e20000100800 */
[----:B------:R3:W-:Y:S04]  /*69870*/  LDGSTS.E [R3+0x8a00], [R70.64], P1 ;  /* 0x08a0000046037fae */ /* 0x0007e80008921844 */
[----:B-1----:R-:W4:Y:S01]  /*69880*/  LDL.LU R79, [R1+0x326c] ;  /* 0x00326c00014f7983 */ /* 0x002f220000300800 */
[----:B------:R-:W4:Y:S02]  /*69890*/  LDL.LU R78, [R1+0x3278] ;  /* 0x00327800014e7983 */ /* 0x000f240000300800 */
[----:B---3--:R-:W-:-:S02]  /*698a0*/  IMAD.MOV.U32 R71, RZ, RZ, R77 ;  /* 0x000000ffff477224 */ /* 0x008fc400078e004d */
[----:B------:R-:W-:Y:S01]  /*698b0*/  IMAD.MOV.U32 R70, RZ, RZ, R76 ;  /* 0x000000ffff467224 */ /* 0x000fe200078e004c */
[----:B--2---:R-:W2:Y:S01]  /*698c0*/  LDL.LU R77, [R1+0x342c] ;  /* 0x00342c00014d7983 */ /* 0x004ea20000300800 */
[----:B------:R-:W3:Y:S01]  /*698d0*/  LDL.LU R76, [R1+0x3438] ;  /* 0x00343800014c7983 */ /* 0x000ee20000300800 */
[----:B------:R-:W-:Y:S02]  /*698e0*/  ISETP.GT.AND P2, PT, R68, 0x15, PT ;  /* 0x000000154400780c */ /* 0x000fe40003f44270 */
[----:B------:R1:W-:Y:S02]  /*698f0*/  LDGSTS.E [R3+0x8c00], [R70.64], P1 ;  /* 0x08c0000046037fae */ /* 0x0003e40008921844 */
[----:B------:R-:W-:Y:S02]  /*69900*/  SEL R69, RZ, 0x4, !P2 ;  /* 0x00000004ff457807 */ /* 0x000fe40005000000 */
[----:B------:R-:W-:Y:S02]  /*69910*/  IADD3 R87, P3, R87, R80, RZ ;  /* 0x0000005057577210 */ /* 0x000fe40007f7e0ff */
[----:B------:R-:W-:-:S03]  /*69920*/  SEL R69, R69, RZ, !P0 ;  /* 0x000000ff45457207 */ /* 0x000fc60004000000 */
[----:B------:R-:W-:Y:S02]  /*69930*/  IMAD.X R88, R88, 0x1, R0, P3 ;  /* 0x0000000158587824 */ /* 0x000fe400018e0600 */
[----:B-1----:R-:W-:Y:S01]  /*69940*/  IMAD.MOV.U32 R70, RZ, RZ, R87 ;  /* 0x000000ffff467224 */ /* 0x002fe200078e0057 */
[----:B------:R-:W-:Y:S01]  /*69950*/  ISETP.NE.U32.AND P2, PT, R69, RZ, PT ;  /* 0x000000ff4500720c */ /* 0x000fe20003f45070 */
[----:B------:R-:W-:Y:S01]  /*69960*/  IMAD.MOV.U32 R71, RZ, RZ, R88 ;  /* 0x000000ffff477224 */ /* 0x000fe200078e0058 */
[----:B------:R-:W-:Y:S01]  /*69970*/  STL [R1+0x3290], R87 ;  /* 0x0032905701007387 */ /* 0x000fe20000100800 */
[----:B------:R1:W-:Y:S03]  /*69980*/  STL [R1+0x3284], R88 ;  /* 0x0032845801007387 */ /* 0x0003e60000100800 */
[----:B------:R1:W-:Y:S01]  /*69990*/  LDGSTS.E [R3+0x8e00], [R70.64], P1 ;  /* 0x08e0000046037fae */ /* 0x0003e20008921844 */
[----:B------:R-:W-:-:S04]  /*699a0*/  IADD3 R85, P4, R85, R80, RZ ;  /* 0x0000005055557210 */ /* 0x000fc80007f9e0ff */
[----:B------:R-:W-:Y:S01]  /*699b0*/  IADD3.X R86, R86, R0, RZ, P4, !PT ;  /* 0x0000000056567210 */ /* 0x000fe200027fe4ff */
[----:B------:R-:W-:Y:S01]  /*699c0*/  STL [R1+0x3440], R85 ;  /* 0x0034405501007387 */ /* 0x000fe20000100800 */
[----:B-1----:R-:W-:-:S03]  /*699d0*/  IMAD.MOV.U32 R70, RZ, RZ, R85 ;  /* 0x000000ffff467224 */ /* 0x002fc600078e0055 */
[----:B------:R-:W-:Y:S01]  /*699e0*/  STL [R1+0x3434], R86 ;  /* 0x0034345601007387 */ /* 0x000fe20000100800 */
[----:B------:R-:W-:Y:S02]  /*699f0*/  IMAD.MOV.U32 R71, RZ, RZ, R86 ;  /* 0x000000ffff477224 */ /* 0x000fe400078e0056 */
[----:B------:R-:W2:Y:S02]  /*69a00*/  LDL.LU R90, [R1+0x3264] ;  /* 0x00326400015a7983 */ /* 0x000ea40000300800 */
[----:B------:R-:W2:Y:S01]  /*69a10*/  LDL.LU R89, [R1+0x3270] ;  /* 0x0032700001597983 */ /* 0x000ea20000300800 */
[----:B------:R-:W2:Y:S04]  /*69a20*/  LDL.LU R88, [R1+0x325c] ;  /* 0x00325c0001587983 */ /* 0x000ea80000300800 */
[----:B------:R1:W-:Y:S01]  /*69a30*/  LDGSTS.E [R3+0xa800], [R70.64], P2 ;  /* 0x0a80000046037fae */ /* 0x0003e20009121844 */
[----:B------:R-:W2:Y:S01]  /*69a40*/  LDL.LU R87, [R1+0x3268] ;  /* 0x0032680001577983 */ /* 0x000ea20000300800 */
[----:B----4-:R-:W-:-:S05]  /*69a50*/  IADD3 R83, P1, R83, R80, RZ ;  /* 0x0000005053537210 */ /* 0x010fca0007f3e0ff */
[----:B------:R-:W-:Y:S01]  /*69a60*/  IMAD.X R84, R84, 0x1, R0, P1 ;  /* 0x0000000154547824 */ /* 0x000fe200008e0600 */
[----:B------:R-:W-:Y:S01]  /*69a70*/  IADD3 R81, P3, R81, R80, RZ ;  /* 0x0000005051517210 */ /* 0x000fe20007f7e0ff */
[----:B-1----:R-:W-:Y:S02]  /*69a80*/  IMAD.MOV.U32 R70, RZ, RZ, R83 ;  /* 0x000000ffff467224 */ /* 0x002fe400078e0053 */
[----:B------:R-:W-:Y:S01]  /*69a90*/  IMAD.MOV.U32 R71, RZ, RZ, R84 ;  /* 0x000000ffff477224 */ /* 0x000fe200078e0054 */
[----:B------:R-:W-:Y:S01]  /*69aa0*/  STL [R1+0x3288], R83 ;  /* 0x0032885301007387 */ /* 0x000fe20000100800 */
[----:B------:R-:W-:Y:S02]  /*69ab0*/  IMAD.X R82, R82, 0x1, R0, P3 ;  /* 0x0000000152527824 */ /* 0x000fe400018e0600 */
[----:B------:R-:W-:Y:S01]  /*69ac0*/  STL [R1+0x327c], R84 ;  /* 0x00327c5401007387 */ /* 0x000fe20000100800 */
[----:B------:R-:W-:Y:S04]  /*69ad0*/  STL [R1+0x3280], R81 ;  /* 0x0032805101007387 */ /* 0x000fe80000100800 */
[----:B------:R1:W-:Y:S01]  /*69ae0*/  LDGSTS.E [R3+0xaa00], [R70.64], P2 ;  /* 0x0aa0000046037fae */ /* 0x0003e20009121844 */
[----:B------:R4:W-:Y:S02]  /*69af0*/  STL [R1+0x3274], R82 ;  /* 0x0032745201007387 */ /* 0x0009e40000100800 */
[----:B-1----:R-:W-:-:S02]  /*69b00*/  IMAD.MOV.U32 R71, RZ, RZ, R82 ;  /* 0x000000ffff477224 */ /* 0x002fc400078e0052 */
[----:B------:R-:W-:Y:S01]  /*69b10*/  IMAD.MOV.U32 R70, RZ, RZ, R81 ;  /* 0x000000ffff467224 */ /* 0x000fe200078e0051 */
[----:B----4-:R-:W4:Y:S01]  /*69b20*/  LDL.LU R82, [R1+0x3254] ;  /* 0x0032540001527983 */ /* 0x010f220000300800 */
[----:B------:R-:W4:Y:S02]  /*69b30*/  LDL.LU R81, [R1+0x3260] ;  /* 0x0032600001517983 */ /* 0x000f240000300800 */
[----:B------:R-:W4:Y:S02]  /*69b40*/  LDL.LU R86, [R1+0x3428] ;  /* 0x0034280001567983 */ /* 0x000f240000300800 */
[----:B------:R-:W4:Y:S01]  /*69b50*/  LDL.LU R85, [R1+0x3430] ;  /* 0x0034300001557983 */ /* 0x000f220000300800 */
[----:B------:R-:W4:Y:S01]  /*69b60*/  LDL.LU R84, [R1+0x324c] ;  /* 0x00324c0001547983 */ /* 0x000f220000300800 */
[----:B------:R-:W4:Y:S03]  /*69b70*/  LDL.LU R83, [R1+0x3258] ;  /* 0x0032580001537983 */ /* 0x000f260000300800 */
[----:B------:R1:W-:Y:S01]  /*69b80*/  LDGSTS.E [R3+0xac00], [R70.64], P2 ;  /* 0x0ac0000046037fae */ /* 0x0003e20009121844 */
[----:B------:R-:W-:-:S05]  /*69b90*/  IADD3 R78, P3, R78, R80, RZ ;  /* 0x000000504e4e7210 */ /* 0x000fca0007f7e0ff */
[----:B------:R-:W-:Y:S01]  /*69ba0*/  IMAD.X R79, R79, 0x1, R0, P3 ;  /* 0x000000014f4f7824 */ /* 0x000fe200018e0600 */
[----:B---3--:R-:W-:Y:S01]  /*69bb0*/  IADD3 R76, P4, R76, R80, RZ ;  /* 0x000000504c4c7210 */ /* 0x008fe20007f9e0ff */
[----:B------:R-:W-:Y:S01]  /*69bc0*/  STL [R1+0x3278], R78 ;  /* 0x0032784e01007387 */ /* 0x000fe20000100800 */
[----:B-1----:R-:W-:Y:S02]  /*69bd0*/  IMAD.MOV.U32 R70, RZ, RZ, R78 ;  /* 0x000000ffff467224 */ /* 0x002fe400078e004e */
[----:B------:R-:W-:Y:S01]  /*69be0*/  MOV R71, R79 ;  /* 0x0000004f00477202 */ /* 0x000fe20000000f00 */
[----:B--2---:R-:W-:Y:S01]  /*69bf0*/  IMAD.X R77, R77, 0x1, R0, P4 ;  /* 0x000000014d4d7824 */ /* 0x004fe200020e0600 */
[----:B------:R1:W-:Y:S01]  /*69c00*/  STL [R1+0x326c], R79 ;  /* 0x00326c4f01007387 */ /* 0x0003e20000100800 */
[----:B------:R-:W-:Y:S03]  /*69c10*/  STL [R1+0x3438], R76 ;  /* 0x0034384c01007387 */ /* 0x000fe60000100800 */
[----:B------:R2:W-:Y:S04]  /*69c20*/  LDGSTS.E [R3+0xae00], [R70.64], P2 ;  /* 0x0ae0000046037fae */ /* 0x0005e80009121844 */
[----:B------:R3:W-:Y:S04]  /*69c30*/  STL [R1+0x342c], R77 ;  /* 0x00342c4d01007387 */ /* 0x0007e80000100800 */
[----:B-1----:R-:W4:Y:S01]  /*69c40*/  LDL.LU R79, [R1+0x3244] ;  /* 0x00324400014f7983 */ /* 0x002f220000300800 */
[----:B------:R-:W4:Y:S02]  /*69c50*/  LDL.LU R78, [R1+0x3250] ;  /* 0x00325000014e7983 */ /* 0x000f240000300800 */
[----:B--2---:R-:W-:-:S02]  /*69c60*/  IMAD.MOV.U32 R71, RZ, RZ, R77 ;  /* 0x000000ffff477224 */ /* 0x004fc400078e004d */
[----:B------:R-:W-:Y:S01]  /*69c70*/  IMAD.MOV.U32 R70, RZ, RZ, R76 ;  /* 0x000000ffff467224 */ /* 0x000fe200078e004c */
[----:B---3--:R-:W3:Y:S01]  /*69c80*/  LDL.LU R77, [R1+0x3240] ;  /* 0x00324000014d7983 */ /* 0x008ee20000300800 */
[----:B------:R-:W3:Y:S01]  /*69c90*/  LDL.LU R76, [R1+0x3248] ;  /* 0x00324800014c7983 */ /* 0x000ee20000300800 */
[----:B------:R-:W-:-:S04]  /*69ca0*/  ISETP.GT.AND P1, PT, R68, 0x19, PT ;  /* 0x000000194400780c */ /* 0x000fc80003f24270 */
[----:B------:R-:W-:-:S04]  /*69cb0*/  SEL R69, RZ, 0x4, !P1 ;  /* 0x00000004ff457807 */ /* 0x000fc80004800000 */
[----:B------:R-:W-:-:S04]  /*69cc0*/  SEL R69, R69, RZ, !P0 ;  /* 0x000000ff45457207 */ /* 0x000fc80004000000 */
[----:B------:R-:W-:Y:S02]  /*69cd0*/  ISETP.NE.U32.AND P1, PT, R69, RZ, PT ;  /* 0x000000ff4500720c */ /* 0x000fe40003f25070 */
[-C--:B------:R-:W-:Y:S02]  /*69ce0*/  IADD3 R89, P2, R89, R80.reuse, RZ ;  /* 0x0000005059597210 */ /* 0x080fe40007f5e0ff */
[----:B------:R-:W-:-:S09]  /*69cf0*/  IADD3 R87, P3, R87, R80, RZ ;  /* 0x0000005057577210 */ /* 0x000fd20007f7e0ff */
[----:B------:R1:W-:Y:S01]  /*69d00*/  LDGSTS.E [R3+0xc800], [R70.64], P1 ;  /* 0x0c80000046037fae */ /* 0x0003e20008921844 */
[--C-:B------:R-:W-:Y:S02]  /*69d10*/  IMAD.X R90, R90, 0x1, R0.reuse, P2 ;  /* 0x000000015a5a7824 */ /* 0x100fe400010e0600 */
[----:B------:R-:W-:Y:S01]  /*69d20*/  IMAD.X R88, R88, 0x1, R0, P3 ;  /* 0x0000000158587824 */ /* 0x000fe200018e0600 */
[----:B------:R-:W-:Y:S01]  /*69d30*/  ISETP.GT.AND P2, PT, R68, 0x1d, PT ;  /* 0x0000001d4400780c */ /* 0x000fe20003f44270 */
[----:B-1----:R-:W-:Y:S02]  /*69d40*/  IMAD.MOV.U32 R70, RZ, RZ, R89 ;  /* 0x000000ffff467224 */ /* 0x002fe400078e0059 */
[----:B------:R-:W-:-:S05]  /*69d50*/  IMAD.MOV.U32 R71, RZ, RZ, R90 ;  /* 0x000000ffff477224 */ /* 0x000fca00078e005a */
[----:B------:R1:W-:Y:S01]  /*69d60*/  LDGSTS.E [R3+0xca00], [R70.64], P1 ;  /* 0x0ca0000046037fae */ /* 0x0003e20008921844 */
[----:B------:R-:W-:-:S03]  /*69d70*/  SEL R69, RZ, 0x4, !P2 ;  /* 0x00000004ff457807 */ /* 0x000fc60005000000 */
[----:B------:R-:W-:Y:S01]  /*69d80*/  STL [R1+0x3270], R89 ;  /* 0x0032705901007387 */ /* 0x000fe20000100800 */
[----:B------:R-:W-:Y:S02]  /*69d90*/  STL [R1+0x3264], R90 ;  /* 0x0032645a01007387 */ /* 0x000fe40000100800 */
[----:B------:R-:W-:Y:S02]  /*69da0*/  STL [R1+0x3268], R87 ;  /* 0x0032685701007387 */ /* 0x000fe40000100800 */
[----:B-1----:R-:W-:Y:S02]  /*69db0*/  IMAD.MOV.U32 R70, RZ, RZ, R87 ;  /* 0x000000ffff467224 */ /* 0x002fe400078e0057 */
[----:B------:R-:W-:Y:S01]  /*69dc0*/  IMAD.MOV.U32 R71, RZ, RZ, R88 ;  /* 0x000000ffff477224 */ /* 0x000fe200078e0058 */
[----:B------:R-:W-:Y:S04]  /*69dd0*/  STL [R1+0x325c], R88 ;  /* 0x00325c5801007387 */ /* 0x000fe80000100800 */
[----:B------:R1:W-:Y:S01]  /*69de0*/  LDGSTS.E [R3+0xcc00], [R70.64], P1 ;  /* 0x0cc0000046037fae */ /* 0x0003e20008921844 */
[----:B------:R-:W-:-:S04]  /*69df0*/  SEL R69, R69, RZ, !P0 ;  /* 0x000000ff45457207 */ /* 0x000fc80004000000 */
[----:B------:R-:W-:Y:S02]  /*69e00*/  ISETP.NE.U32.AND P2, PT, R69, RZ, PT ;  /* 0x000000ff4500720c */ /* 0x000fe40003f45070 */
[----:B----4-:R-:W-:-:S05]  /*69e10*/  IADD3 R81, P3, R81, R80, RZ ;  /* 0x0000005051517210 */ /* 0x010fca0007f7e0ff */
[----:B------:R-:W-:Y:S02]  /*69e20*/  IMAD.X R82, R82, 0x1, R0, P3 ;  /* 0x0000000152527824 */ /* 0x000fe400018e0600 */
[----:B-1----:R-:W-:Y:S02]  /*69e30*/  IMAD.MOV.U32 R70, RZ, RZ, R81 ;  /* 0x000000ffff467224 */ /* 0x002fe400078e0051 */
[----:B------:R-:W-:Y:S01]  /*69e40*/  IMAD.MOV.U32 R71, RZ, RZ, R82 ;  /* 0x000000ffff477224 */ /* 0x000fe200078e0052 */
[----:B------:R-:W-:Y:S01]  /*69e50*/  STL [R1+0x3260], R81 ;  /* 0x0032605101007387 */ /* 0x000fe20000100800 */
[----:B------:R1:W-:Y:S03]  /*69e60*/  STL [R1+0x3254], R82 ;  /* 0x0032545201007387 */ /* 0x0003e60000100800 */
[----:B------:R4:W-:Y:S01]  /*69e70*/  LDGSTS.E [R3+0xce00], [R70.64], P1 ;  /* 0x0ce0000046037fae */ /* 0x0009e20008921844 */
[----:B------:R-:W-:-:S02]  /*69e80*/  IADD3 R85, P1, R85, R80, RZ ;  /* 0x0000005055557210 */ /* 0x000fc40007f3e0ff */
[----:B------:R-:W-:Y:S01]  /*69e90*/  IADD3 R83, P3, R83, R80, RZ ;  /* 0x0000005053537210 */ /* 0x000fe20007f7e0ff */
[----:B-1----:R-:W2:Y:S01]  /*69ea0*/  LDL.LU R82, [R1+0x341c] ;  /* 0x00341c0001527983 */ /* 0x002ea20000300800 */
[----:B------:R-:W2:Y:S02]  /*69eb0*/  LDL.LU R81, [R1+0x3424] ;  /* 0x0034240001517983 */ /* 0x000ea40000300800 */
[--C-:B------:R-:W-:Y:S02]  /*69ec0*/  IMAD.X R86, R86, 0x1, R0.reuse, P1 ;  /* 0x0000000156567824 */ /* 0x100fe400008e0600 */
[----:B------:R-:W-:Y:S01]  /*69ed0*/  IMAD.X R84, R84, 0x1, R0, P3 ;  /* 0x0000000154547824 */ /* 0x000fe200018e0600 */
[----:B------:R-:W-:Y:S01]  /*69ee0*/  STL [R1+0x3430], R85 ;  /* 0x0034305501007387 */ /* 0x000fe20000100800 */
[----:B----4-:R-:W-:Y:S01]  /*69ef0*/  MOV R70, R85 ;  /* 0x0000005500467202 */ /* 0x010fe20000000f00 */
[----:B------:R-:W-:Y:S02]  /*69f00*/  IMAD.MOV.U32 R71, RZ, RZ, R86 ;  /* 0x000000ffff477224 */ /* 0x000fe400078e0056 */
[----:B------:R1:W-:Y:S01]  /*69f10*/  STL [R1+0x3428], R86 ;  /* 0x0034285601007387 */ /* 0x0003e20000100800 */
[----:B------:R-:W-:Y:S04]  /*69f20*/  STL [R1+0x3258], R83 ;  /* 0x0032585301007387 */ /* 0x000fe80000100800 */
[----:B------:R4:W-:Y:S04]  /*69f30*/  LDGSTS.E [R3+0xe800], [R70.64], P2 ;  /* 0x0e80000046037fae */ /* 0x0009e80009121844 */
[----:B-1----:R-:W2:Y:S01]  /*69f40*/  LDL.LU R86, [R1+0x323c] ;  /* 0x00323c0001567983 */ /* 0x002ea20000300800 */
[----:B------:R-:W-:Y:S02]  /*69f50*/  STL [R1+0x324c], R84 ;  /* 0x00324c5401007387 */ /* 0x000fe40000100800 */
[----:B------:R-:W2:Y:S02]  /*69f60*/  LDL.LU R69, [R1+0x3238] ;  /* 0x0032380001457983 */ /* 0x000ea40000300800 */
[----:B------:R-:W2:Y:S02]  /*69f70*/  LDL.LU R87, [R1+0x3234] ;  /* 0x0032340001577983 */ /* 0x000ea40000300800 */
[----:B----4-:R-:W-:-:S02]  /*69f80*/  IMAD.MOV.U32 R70, RZ, RZ, R83 ;  /* 0x000000ffff467224 */ /* 0x010fc400078e0053 */
[----:B------:R-:W-:Y:S01]  /*69f90*/  IMAD.MOV.U32 R71, RZ, RZ, R84 ;  /* 0x000000ffff477224 */ /* 0x000fe200078e0054 */
[----:B------:R-:W2:Y:S04]  /*69fa0*/  LDL.LU R85, [R1+0x322c] ;  /* 0x00322c0001557983 */ /* 0x000ea80000300800 */
[----:B------:R1:W-:Y:S01]  /*69fb0*/  LDGSTS.E [R3+0xea00], [R70.64], P2 ;  /* 0x0ea0000046037fae */ /* 0x0003e20009121844 */
[-C--:B------:R-:W-:Y:S02]  /*69fc0*/  IADD3 R78, P1, R78, R80.reuse, RZ ;  /* 0x000000504e4e7210 */ /* 0x080fe40007f3e0ff */
[----:B---3--:R-:W-:-:S03]  /*69fd0*/  IADD3 R76, P3, R76, R80, RZ ;  /* 0x000000504c4c7210 */ /* 0x008fc60007f7e0ff */
[----:B------:R-:W-:Y:S02]  /*69fe0*/  IMAD.X R79, R79, 0x1, R0, P1 ;  /* 0x000000014f4f7824 */ /* 0x000fe400008e0600 */
[----:B-1----:R-:W-:Y:S01]  /*69ff0*/  IMAD.MOV.U32 R70, RZ, RZ, R78 ;  /* 0x000000ffff467224 */ /* 0x002fe200078e004e */
[----:B------:R-:W-:Y:S01]  /*6a000*/  STL [R1+0x3250], R78 ;  /* 0x0032504e01007387 */ /* 0x000fe20000100800 */
        /* <DEDUP_REMOVED lines=10> */
[----:B------:R-:W3:Y:S01]  /*6a0b0*/  LDL.LU R77, [R1+0x3414] ;  /* 0x00341400014d7983 */ /* 0x000ee20000300800 */
[----:B------:R-:W3:Y:S03]  /*6a0c0*/  LDL.LU R76, [R1+0x3420] ;  /* 0x00342000014c7983 */ /* 0x000ee60000300800 */
[----:B------:R-:W1:Y:S01]  /*6a0d0*/  S2R R212, SR_TID.X ;  /* 0x0000000000d47919 */ /* 0x000e620000002100 */
[----:B------:R-:W-:-:S03]  /*6a0e0*/  ISETP.GT.AND P1, PT, R68, 0x2, PT ;  /* 0x000000024400780c */ /* 0x000fc60003f24270 */
[----:B------:R1:W-:Y:S02]  /*6a0f0*/  LDGSTS.E [R3+0xee00], [R70.64], P2 ;  /* 0x0ee0000046037fae */ /* 0x0003e40009121844 */
[----:B-1----:R-:W-:Y:S02]  /*6a100*/  SEL R3, RZ, 0x4, !P1 ;  /* 0x00000004ff037807 */ /* 0x002fe40004800000 */
[----:B------:R-:W-:Y:S02]  /*6a110*/  LOP3.LUT R212, R212, 0x7f, RZ, 0xc0, !PT ;  /* 0x0000007fd4d47812 */ /* 0x000fe400078ec0ff */
[----:B------:R-:W-:-:S03]  /*6a120*/  SEL R3, R3, RZ, !P0 ;  /* 0x000000ff03037207 */ /* 0x000fc60004000000 */
[----:B------:R-:W-:Y:S01]  /*6a130*/  IMAD.SHL.U32 R212, R212, 0x4, RZ ;  /* 0x00000004d4d47824 */ /* 0x000fe200078e00ff */
[----:B------:R-:W-:-:S04]  /*6a140*/  ISETP.NE.U32.AND P1, PT, R3, RZ, PT ;  /* 0x000000ff0300720c */ /* 0x000fc80003f25070 */
[----:B------:R-:W-:-:S05]  /*6a150*/  LOP3.LUT R83, R212, 0x40, RZ, 0x3c, !PT ;  /* 0x00000040d4537812 */ /* 0x000fca00078e3cff */
[----:B------:R-:W-:Y:S01]  /*6a160*/  IMAD R3, R183, 0x10000, R83 ;  /* 0x00010000b7037824 */ /* 0x000fe200078e0253 */
[----:B--2---:R-:W-:-:S05]  /*6a170*/  IADD3 R81, P2, R81, R80, RZ ;  /* 0x0000005051517210 */ /* 0x004fca0007f5e0ff */
[--C-:B------:R-:W-:Y:S01]  /*6a180*/  IMAD.X R82, R82, 0x1, R0.reuse, P2 ;  /* 0x0000000152527824 */ /* 0x100fe200010e0600 */
[----:B------:R-:W-:Y:S04]  /*6a190*/  STL [R1+0x3424], R81 ;  /* 0x0034245101007387 */ /* 0x000fe80000100800 */
[----:B------:R1:W-:Y:S01]  /*6a1a0*/  STL [R1+0x341c], R82 ;  /* 0x00341c5201007387 */ /* 0x0003e20000100800 */
[----:B------:R-:W2:Y:S02]  /*6a1b0*/  LDL.LU R84, [R1+0x321c] ;  /* 0x00321c0001547983 */ /* 0x000ea40000300800 */
[----:B------:R-:W2:Y:S01]  /*6a1c0*/  LDL.LU R83, [R1+0x3228] ;  /* 0x0032280001537983 */ /* 0x000ea20000300800 */
[----:B------:R-:W-:Y:S02]  /*6a1d0*/  MOV R71, R82 ;  /* 0x0000005200477202 */ /* 0x000fe40000000f00 */
[-C--:B------:R-:W-:Y:S01]  /*6a1e0*/  IADD3 R86, P2, R86, R80.reuse, RZ ;  /* 0x0000005056567210 */ /* 0x080fe20007f5e0ff */
[----:B------:R-:W-:Y:S01]  /*6a1f0*/  IMAD.MOV.U32 R70, RZ, RZ, R81 ;  /* 0x000000ffff467224 */ /* 0x000fe200078e0051 */
[----:B------:R-:W-:Y:S01]  /*6a200*/  IADD3 R69, P3, R69, R80, RZ ;  /* 0x0000005045457210 */ /* 0x000fe20007f7e0ff */
[----:B-1----:R-:W2:Y:S01]  /*6a210*/  LDL.LU R82, [R1+0x3214] ;  /* 0x0032140001527983 */ /* 0x002ea20000300800 */
[----:B------:R-:W2:Y:S02]  /*6a220*/  LDL.LU R81, [R1+0x3220] ;  /* 0x0032200001517983 */ /* 0x000ea40000300800 */
[----:B------:R-:W-:-:S02]  /*6a230*/  IMAD.X R87, R87, 0x1, R0, P2 ;  /* 0x0000000157577824 */ /* 0x000fc400010e0600 */
[----:B------:R-:W-:Y:S01]  /*6a240*/  IMAD.X R85, R85, 0x1, R0, P3 ;  /* 0x0000000155557824 */ /* 0x000fe200018e0600 */
[----:B------:R-:W-:Y:S04]  /*6a250*/  STL [R1+0x323c], R86 ;  /* 0x00323c5601007387 */ /* 0x000fe80000100800 */
[----:B------:R1:W-:Y:S01]  /*6a260*/  LDGSTS.E [R3+0x1000], [R70.64], P1 ;  /* 0x0100000046037fae */ /* 0x0003e20008921844 */
[----:B------:R1:W-:Y:S02]  /*6a270*/  STL [R1+0x3234], R87 ;  /* 0x0032345701007387 */ /* 0x0003e40000100800 */
[----:B------:R-:W-:Y:S02]  /*6a280*/  STL [R1+0x3238], R69 ;  /* 0x0032384501007387 */ /* 0x000fe40000100800 */
[----:B------:R1:W-:Y:S01]  /*6a290*/  STL [R1+0x322c], R85 ;  /* 0x00322c5501007387 */ /* 0x0003e20000100800 */
[----:B------:R-:W2:Y:S01]  /*6a2a0*/  LDL.LU R88, [R1+0x320c] ;  /* 0x00320c0001587983 */ /* 0x000ea20000300800 */
[----:B-1----:R-:W-:-:S02]  /*6a2b0*/  IMAD.MOV.U32 R70, RZ, RZ, R86 ;  /* 0x000000ffff467224 */ /* 0x002fc400078e0056 */
[----:B------:R-:W-:Y:S02]  /*6a2c0*/  IMAD.MOV.U32 R71, RZ, RZ, R87 ;  /* 0x000000ffff477224 */ /* 0x000fe400078e0057 */
[----:B------:R-:W2:Y:S04]  /*6a2d0*/  LDL.LU R87, [R1+0x3218] ;  /* 0x0032180001577983 */ /* 0x000ea80000300800 */
[----:B------:R1:W-:Y:S01]  /*6a2e0*/  LDGSTS.E [R3+0x1200], [R70.64], P1 ;  /* 0x0120000046037fae */ /* 0x0003e20008921844 */
[----:B------:R-:W2:Y:S02]  /*6a2f0*/  LDL.LU R86, [R1+0x340c] ;  /* 0x00340c0001567983 */ /* 0x000ea40000300800 */
[----:B-1----:R-:W-:Y:S02]  /*6a300*/  IMAD.MOV.U32 R71, RZ, RZ, R85 ;  /* 0x000000ffff477224 */ /* 0x002fe400078e0055 */
[----:B------:R-:W-:Y:S01]  /*6a310*/  IMAD.MOV.U32 R70, RZ, RZ, R69 ;  /* 0x000000ffff467224 */ /* 0x000fe200078e0045 */
[----:B------:R-:W2:Y:S04]  /*6a320*/  LDL.LU R85, [R1+0x3418] ;  /* 0x0034180001557983 */ /* 0x000ea80000300800 */
[----:B------:R1:W-:Y:S01]  /*6a330*/  LDGSTS.E [R3+0x1400], [R70.64], P1 ;  /* 0x0140000046037fae */ /* 0x0003e20008921844 */
[----:B----4-:R-:W-:-:S05]  /*6a340*/  IADD3 R78, P3, R78, R80, RZ ;  /* 0x000000504e4e7210 */ /* 0x010fca0007f7e0ff */
[--C-:B------:R-:W-:Y:S01]  /*6a350*/  IMAD.X R79, R79, 0x1, R0.reuse, P3 ;  /* 0x000000014f4f7824 */ /* 0x100fe200018e0600 */
[----:B---3--:R-:W-:Y:S01]  /*6a360*/  IADD3 R76, P4, R76, R80, RZ ;  /* 0x000000504c4c7210 */ /* 0x008fe20007f9e0ff */
[----:B------:R-:W-:Y:S03]  /*6a370*/  STL [R1+0x3230], R78 ;  /* 0x0032304e01007387 */ /* 0x000fe60000100800 */
[----:B------:R3:W-:Y:S02]  /*6a380*/  STL [R1+0x3224], R79 ;  /* 0x0032244f01007387 */ /* 0x0007e40000100800 */
[----:B------:R-:W-:Y:S02]  /*6a390*/  IMAD.X R77, R77, 0x1, R0, P4 ;  /* 0x000000014d4d7824 */ /* 0x000fe400020e0600 */
[----:B-1----:R-:W-:Y:S02]  /*6a3a0*/  IMAD.MOV.U32 R70, RZ, RZ, R78 ;  /* 0x000000ffff467224 */ /* 0x002fe400078e004e */
[----:B------:R-:W-:Y:S01]  /*6a3b0*/  IMAD.MOV.U32 R71, RZ, RZ, R79 ;  /* 0x000000ffff477224 */ /* 0x000fe200078e004f */
[----:B------:R-:W-:Y:S01]  /*6a3c0*/  STL [R1+0x3420], R76 ;  /* 0x0034204c01007387 */ /* 0x000fe20000100800 */
[----:B------:R1:W-:Y:S03]  /*6a3d0*/  STL [R1+0x3414], R77 ;  /* 0x0034144d01007387 */ /* 0x0003e60000100800 */
[----:B---3--:R-:W3:Y:S01]  /*6a3e0*/  LDL.LU R79, [R1+0x3204] ;  /* 0x00320400014f7983 */ /* 0x008ee20000300800 */
[----:B------:R-:W4:Y:S03]  /*6a3f0*/  LDL.LU R78, [R1+0x3210] ;  /* 0x00321000014e7983 */ /* 0x000f260000300800 */
[----:B------:R1:W-:Y:S02]  /*6a400*/  LDGSTS.E [R3+0x1600], [R70.64], P1 ;  /* 0x0160000046037fae */ /* 0x0003e40008921844 */
[----:B-1----:R-:W-:-:S02]  /*6a410*/  IMAD.MOV.U32 R71, RZ, RZ, R77 ;  /* 0x000000ffff477224 */ /* 0x002fc400078e004d */
        /* <DEDUP_REMOVED lines=9> */
[----:B--2---:R-:W-:-:S05]  /*6a4b0*/  IADD3 R83, P1, R83, R80, RZ ;  /* 0x0000005053537210 */ /* 0x004fca0007f3e0ff */
[----:B------:R-:W-:Y:S01]  /*6a4c0*/  IMAD.X R84, R84, 0x1, R0, P1 ;  /* 0x0000000154547824 */ /* 0x000fe200008e0600 */
[----:B------:R-:W-:Y:S01]  /*6a4d0*/  IADD3 R81, P3, R81, R80, RZ ;  /* 0x0000005051517210 */ /* 0x000fe20007f7e0ff */
[----:B------:R-:W-:Y:S03]  /*6a4e0*/  STL [R1+0x3228], R83 ;  /* 0x0032285301007387 */ /* 0x000fe60000100800 */
[----:B------:R-:W-:Y:S01]  /*6a4f0*/  IADD3.X R82, R82, R0, RZ, P3, !PT ;  /* 0x0000000052527210 */ /* 0x000fe20001ffe4ff */
[----:B------:R2:W-:Y:S01]  /*6a500*/  STL [R1+0x321c], R84 ;  /* 0x00321c5401007387 */ /* 0x0005e20000100800 */
[----:B-1----:R-:W-:Y:S02]  /*6a510*/  IMAD.MOV.U32 R70, RZ, RZ, R83 ;  /* 0x000000ffff467224 */ /* 0x002fe400078e0053 */
[----:B------:R-:W-:Y:S02]  /*6a520*/  IMAD.MOV.U32 R71, RZ, RZ, R84 ;  /* 0x000000ffff477224 */ /* 0x000fe400078e0054 */
[----:B------:R-:W-:Y:S01]  /*6a530*/  STL [R1+0x3220], R81 ;  /* 0x0032205101007387 */ /* 0x000fe20000100800 */
[----:B------:R1:W-:Y:S01]  /*6a540*/  STL [R1+0x3214], R82 ;  /* 0x0032145201007387 */ /* 0x0003e20000100800 */
[----:B------:R-:W-:-:S03]  /*6a550*/  ISETP.GT.AND P1, PT, R68, 0xa, PT ;  /* 0x0000000a4400780c */ /* 0x000fc60003f24270 */
[----:B------:R1:W-:Y:S04]  /*6a560*/  LDGSTS.E [R3+0x3200], [R70.64], P2 ;  /* 0x0320000046037fae */ /* 0x0003e80009121844 */
[----:B--2---:R-:W2:Y:S01]  /*6a570*/  LDL.LU R84, [R1+0x31f4] ;  /* 0x0031f40001547983 */ /* 0x004ea20000300800 */
[----:B------:R-:W2:Y:S01]  /*6a580*/  LDL.LU R83, [R1+0x3200] ;  /* 0x0032000001537983 */ /* 0x000ea20000300800 */
[----:B------:R-:W-:Y:S02]  /*6a590*/  IADD3 R87, P3, R87, R80, RZ ;  /* 0x0000005057577210 */ /* 0x000fe40007f7e0ff */
[----:B------:R-:W-:Y:S01]  /*6a5a0*/  SEL R69, RZ, 0x4, !P1 ;  /* 0x00000004ff457807 */ /* 0x000fe20004800000 */
[----:B-1----:R-:W-:Y:S02]  /*6a5b0*/  IMAD.MOV.U32 R70, RZ, RZ, R81 ;  /* 0x000000ffff467224 */ /* 0x002fe400078e0051 */
[----:B------:R-:W-:-:S02]  /*6a5c0*/  IMAD.MOV.U32 R71, RZ, RZ, R82 ;  /* 0x000000ffff477224 */ /* 0x000fc400078e0052 */
[--C-:B------:R-:W-:Y:S01]  /*6a5d0*/  IMAD.X R88, R88, 0x1, R0.reuse, P3 ;  /* 0x0000000158587824 */ /* 0x100fe200018e0600 */
[----:B------:R-:W2:Y:S01]  /*6a5e0*/  LDL.LU R82, [R1+0x3404] ;  /* 0x0034040001527983 */ /* 0x000ea20000300800 */
[----:B------:R-:W2:Y:S01]  /*6a5f0*/  LDL.LU R81, [R1+0x3410] ;  /* 0x0034100001517983 */ /* 0x000ea20000300800 */
[----:B------:R-:W-:Y:S02]  /*6a600*/  SEL R69, R69, RZ, !P0 ;  /* 0x000000ff45457207 */ /* 0x000fe40004000000 */
[----:B------:R1:W-:Y:S01]  /*6a610*/  LDGSTS.E [R3+0x3400], [R70.64], P2 ;  /* 0x0340000046037fae */ /* 0x0003e20009121844 */
[----:B------:R-:W-:Y:S02]  /*6a620*/  IADD3 R85, P4, R85, R80, RZ ;  /* 0x0000005055557210 */ /* 0x000fe40007f9e0ff */
[----:B------:R-:W-:Y:S01]  /*6a630*/  ISETP.NE.U32.AND P1, PT, R69, RZ, PT ;  /* 0x000000ff4500720c */ /* 0x000fe20003f25070 */
[----:B------:R-:W-:Y:S02]  /*6a640*/  STL [R1+0x3218], R87 ;  /* 0x0032185701007387 */ /* 0x000fe40000100800 */
[----:B------:R-:W-:-:S02]  /*6a650*/  IMAD.X R86, R86, 0x1, R0, P4 ;  /* 0x0000000156567824 */ /* 0x000fc400020e0600 */
[----:B-1----:R-:W-:Y:S02]  /*6a660*/  IMAD.MOV.U32 R70, RZ, RZ, R87 ;  /* 0x000000ffff467224 */ /* 0x002fe400078e0057 */
[----:B------:R-:W-:Y:S01]  /*6a670*/  IMAD.MOV.U32 R71, RZ, RZ, R88 ;  /* 0x000000ffff477224 */ /* 0x000fe200078e0058 */
[----:B------:R1:W-:Y:S01]  /*6a680*/  STL [R1+0x320c], R88 ;  /* 0x00320c5801007387 */ /* 0x0003e20000100800 */
[----:B------:R-:W-:Y:S02]  /*6a690*/  STL [R1+0x3418], R85 ;  /* 0x0034185501007387 */ /* 0x000fe40000100800 */
[----:B------:R1:W-:Y:S01]  /*6a6a0*/  STL [R1+0x340c], R86 ;  /* 0x00340c5601007387 */ /* 0x0003e20000100800 */
[----:B------:R1:W-:Y:S04]  /*6a6b0*/  LDGSTS.E [R3+0x3600], [R70.64], P2 ;  /* 0x0360000046037fae */ /* 0x0003e80009121844 */
[----:B-1----:R-:W2:Y:S01]  /*6a6c0*/  LDL.LU R88, [R1+0x31ec] ;  /* 0x0031ec0001587983 */ /* 0x002ea20000300800 */
[----:B------:R-:W2:Y:S02]  /*6a6d0*/  LDL.LU R87, [R1+0x31f8] ;  /* 0x0031f80001577983 */ /* 0x000ea40000300800 */
[----:B------:R-:W-:-:S02]  /*6a6e0*/  IMAD.MOV.U32 R71, RZ, RZ, R86 ;  /* 0x000000ffff477224 */ /* 0x000fc400078e0056 */
[----:B------:R-:W-:Y:S01]  /*6a6f0*/  IMAD.MOV.U32 R70, RZ, RZ, R85 ;  /* 0x000000ffff467224 */ /* 0x000fe200078e0055 */
[----:B------:R-:W2:Y:S01]  /*6a700*/  LDL.LU R86, [R1+0x31e4] ;  /* 0x0031e40001567983 */ /* 0x000ea20000300800 */
[----:B------:R-:W2:Y:S03]  /*6a710*/  LDL.LU R85, [R1+0x31f0] ;  /* 0x0031f00001557983 */ /* 0x000ea60000300800 */
[----:B------:R1:W-:Y:S01]  /*6a720*/  LDGSTS.E [R3+0x5000], [R70.64], P1 ;  /* 0x0500000046037fae */ /* 0x0003e20008921844 */
[----:B----4-:R-:W-:-:S05]  /*6a730*/  IADD3 R78, P2, R78, R80, RZ ;  /* 0x000000504e4e7210 */ /* 0x010fca0007f5e0ff */
[----:B---3--:R-:W-:Y:S02]  /*6a740*/  IMAD.X R79, R79, 0x1, R0, P2 ;  /* 0x000000014f4f7824 */ /* 0x008fe400010e0600 */
[----:B-1----:R-:W-:Y:S01]  /*6a750*/  IMAD.MOV.U32 R70, RZ, RZ, R78 ;  /* 0x000000ffff467224 */ /* 0x002fe200078e004e */
[----:B------:R-:W-:Y:S02]  /*6a760*/  STL [R1+0x3210], R78 ;  /* 0x0032104e01007387 */ /* 0x000fe40000100800 */
[----:B------:R1:W-:Y:S01]  /*6a770*/  STL [R1+0x3204], R79 ;  /* 0x0032044f01007387 */ /* 0x0003e20000100800 */
[----:B------:R-:W-:-:S05]  /*6a780*/  MOV R71, R79 ;  /* 0x0000004f00477202 */ /* 0x000fca0000000f00 */
[----:B------:R3:W-:Y:S01]  /*6a790*/  LDGSTS.E [R3+0x5200], [R70.64], P1 ;  /* 0x0520000046037fae */ /* 0x0007e20008921844 */
[----:B------:R-:W-:-:S05]  /*6a7a0*/  IADD3 R76, P3, R76, R80, RZ ;  /* 0x000000504c4c7210 */ /* 0x000fca0007f7e0ff */
[----:B------:R-:W-:Y:S01]  /*6a7b0*/  IMAD.X R77, R77, 0x1, R0, P3 ;  /* 0x000000014d4d7824 */ /* 0x000fe200018e0600 */
[----:B------:R-:W-:Y:S04]  /*6a7c0*/  STL [R1+0x3208], R76 ;  /* 0x0032084c01007387 */ /* 0x000fe80000100800 */
[----:B------:R4:W-:Y:S01]  /*6a7d0*/  STL [R1+0x31fc], R77 ;  /* 0x0031fc4d01007387 */ /* 0x0009e20000100800 */
[----:B-1----:R-:W2:Y:S02]  /*6a7e0*/  LDL.LU R79, [R1+0x31dc] ;  /* 0x0031dc00014f7983 */ /* 0x002ea40000300800 */
[----:B---3--:R-:W-:Y:S02]  /*6a7f0*/  IMAD.MOV.U32 R71, RZ, RZ, R77 ;  /* 0x000000ffff477224 */ /* 0x008fe400078e004d */
[----:B------:R-:W3:Y:S02]  /*6a800*/  LDL.LU R78, [R1+0x31e8] ;  /* 0x0031e800014e7983 */ /* 0x000ee40000300800 */
[----:B------:R-:W-:Y:S01]  /*6a810*/  IMAD.MOV.U32 R70, RZ, RZ, R76 ;  /* 0x000000ffff467224 */ /* 0x000fe200078e004c */
[----:B------:R-:W-:Y:S01]  /*6a820*/  ISETP.GT.AND P2, PT, R68, 0xe, PT ;  /* 0x0000000e4400780c */ /* 0x000fe20003f44270 */
[----:B----4-:R-:W3:Y:S01]  /*6a830*/  LDL.LU R77, [R1+0x33fc] ;  /* 0x0033fc00014d7983 */ /* 0x010ee20000300800 */
[----:B------:R-:W3:Y:S02]  /*6a840*/  LDL.LU R76, [R1+0x3408] ;  /* 0x00340800014c7983 */ /* 0x000ee40000300800 */
[----:B------:R-:W-:Y:S01]  /*6a850*/  SEL R69, RZ, 0x4, !P2 ;  /* 0x00000004ff457807 */ /* 0x000fe20005000000 */
[----:B------:R1:W-:Y:S03]  /*6a860*/  LDGSTS.E [R3+0x5400], [R70.64], P1 ;  /* 0x0540000046037fae */ /* 0x0003e60008921844 */
[----:B------:R-:W-:-:S04]  /*6a870*/  SEL R69, R69, RZ, !P0 ;  /* 0x000000ff45457207 */ /* 0x000fc80004000000 */
[----:B------:R-:W-:Y:S02]  /*6a880*/  ISETP.NE.U32.AND P2, PT, R69, RZ, PT ;  /* 0x000000ff4500720c */ /* 0x000fe40003f45070 */
[----:B--2---:R-:W-:-:S05]  /*6a890*/  IADD3 R83, P3, R83, R80, RZ ;  /* 0x0000005053537210 */ /* 0x004fca0007f7e0ff */
[----:B------:R-:W-:Y:S02]  /*6a8a0*/  IMAD.X R84, R84, 0x1, R0, P3 ;  /* 0x0000000154547824 */ /* 0x000fe400018e0600 */
[----:B-1----:R-:W-:Y:S01]  /*6a8b0*/  IMAD.MOV.U32 R70, RZ, RZ, R83 ;  /* 0x000000ffff467224 */ /* 0x002fe200078e0053 */
[----:B------:R-:W-:Y:S01]  /*6a8c0*/  IADD3 R81, P4, R81, R80, RZ ;  /* 0x0000005051517210 */ /* 0x000fe20007f9e0ff */
[----:B------:R-:W-:Y:S01]  /*6a8d0*/  IMAD.MOV.U32 R71, RZ, RZ, R84 ;  /* 0x000000ffff477224 */ /* 0x000fe200078e0054 */
[----:B------:R-:W-:Y:S03]  /*6a8e0*/  STL [R1+0x3200], R83 ;  /* 0x0032005301007387 */ /* 0x000fe60000100800 */
[----:B------:R-:W-:Y:S01]  /*6a8f0*/  IMAD.X R82, R82, 0x1, R0, P4 ;  /* 0x0000000152527824 */ /* 0x000fe200020e0600 */
        /* <DEDUP_REMOVED lines=8> */
[----:B------:R-:W2:Y:S01]  /*6a980*/  LDL.LU R82, [R1+0x31cc] ;  /* 0x0031cc0001527983 */ /* 0x000ea20000300800 */
[----:B------:R-:W2:Y:S03]  /*6a990*/  LDL.LU R81, [R1+0x31d8] ;  /* 0x0031d80001517983 */ /* 0x000ea60000300800 */
[----:B------:R1:W-:Y:S01]  /*6a9a0*/  LDGSTS.E [R3+0x7000], [R70.64], P2 ;  /* 0x0700000046037fae */ /* 0x0003e20009121844 */
[----:B------:R-:W-:-:S05]  /*6a9b0*/  IADD3 R87, P1, R87, R80, RZ ;  /* 0x0000005057577210 */ /* 0x000fca0007f3e0ff */
[--C-:B------:R-:W-:Y:S01]  /*6a9c0*/  IMAD.X R88, R88, 0x1, R0.reuse, P1 ;  /* 0x0000000158587824 */ /* 0x100fe200008e0600 */
[----:B------:R-:W-:Y:S01]  /*6a9d0*/  IADD3 R85, P3, R85, R80, RZ ;  /* 0x0000005055557210 */ /* 0x000fe20007f7e0ff */
[----:B------:R-:W-:Y:S03]  /*6a9e0*/  STL [R1+0x31f8], R87 ;  /* 0x0031f85701007387 */ /* 0x000fe60000100800 */
[----:B------:R1:W-:Y:S02]  /*6a9f0*/  STL [R1+0x31ec], R88 ;  /* 0x0031ec5801007387 */ /* 0x0003e40000100800 */
[----:B------:R-:W-:Y:S01]  /*6aa00*/  IMAD.X R86, R86, 0x1, R0, P3 ;  /* 0x0000000156567824 */ /* 0x000fe200018e0600 */
[----:B------:R-:W-:Y:S01]  /*6aa10*/  STL [R1+0x31f0], R85 ;  /* 0x0031f05501007387 */ /* 0x000fe20000100800 */
[----:B-1----:R-:W-:Y:S02]  /*6aa20*/  IMAD.MOV.U32 R71, RZ, RZ, R88 ;  /* 0x000000ffff477224 */ /* 0x002fe400078e0058 */
[----:B------:R-:W-:Y:S01]  /*6aa30*/  IMAD.MOV.U32 R70, RZ, RZ, R87 ;  /* 0x000000ffff467224 */ /* 0x000fe200078e0057 */
[----:B------:R1:W-:Y:S01]  /*6aa40*/  STL [R1+0x31e4], R86 ;  /* 0x0031e45601007387 */ /* 0x0003e20000100800 */
[----:B------:R-:W2:Y:S02]  /*6aa50*/  LDL.LU R88, [R1+0x31c4] ;  /* 0x0031c40001587983 */ /* 0x000ea40000300800 */
[----:B------:R-:W2:Y:S01]  /*6aa60*/  LDL.LU R87, [R1+0x31d0] ;  /* 0x0031d00001577983 */ /* 0x000ea20000300800 */
[----:B------:R1:W-:Y:S02]  /*6aa70*/  LDGSTS.E [R3+0x7200], [R70.64], P2 ;  /* 0x0720000046037fae */ /* 0x0003e40009121844 */
[----:B-1----:R-:W-:Y:S01]  /*6aa80*/  IMAD.MOV.U32 R70, RZ, RZ, R85 ;  /* 0x000000ffff467224 */ /* 0x002fe200078e0055 */
[----:B------:R-:W-:-:S02]  /*6aa90*/  MOV R71, R86 ;  /* 0x0000005600477202 */ /* 0x000fc40000000f00 */
[----:B------:R-:W2:Y:S01]  /*6aaa0*/  LDL.LU R86, [R1+0x33f4] ;  /* 0x0033f40001567983 */ /* 0x000ea20000300800 */
[----:B------:R-:W2:Y:S03]  /*6aab0*/  LDL.LU R85, [R1+0x3400] ;  /* 0x0034000001557983 */ /* 0x000ea60000300800 */
[----:B------:R1:W-:Y:S01]  /*6aac0*/  LDGSTS.E [R3+0x7400], [R70.64], P2 ;  /* 0x0740000046037fae */ /* 0x0003e20009121844 */
[----:B---3--:R-:W-:-:S05]  /*6aad0*/  IADD3 R78, P3, R78, R80, RZ ;  /* 0x000000504e4e7210 */ /* 0x008fca0007f7e0ff */
[--C-:B------:R-:W-:Y:S01]  /*6aae0*/  IMAD.X R79, R79, 0x1, R0.reuse, P3 ;  /* 0x000000014f4f7824 */ /* 0x100fe200018e0600 */
[----:B------:R-:W-:Y:S01]  /*6aaf0*/  IADD3 R76, P4, R76, R80, RZ ;  /* 0x000000504c4c7210 */ /* 0x000fe20007f9e0ff */
[----:B------:R-:W-:Y:S03]  /*6ab00*/  STL [R1+0x31e8], R78 ;  /* 0x0031e84e01007387 */ /* 0x000fe60000100800 */
[----:B------:R3:W-:Y:S02]  /*6ab10*/  STL [R1+0x31dc], R79 ;  /* 0x0031dc4f01007387 */ /* 0x0007e40000100800 */
[----:B------:R-:W-:Y:S02]  /*6ab20*/  IMAD.X R77, R77, 0x1, R0, P4 ;  /* 0x000000014d4d7824 */ /* 0x000fe400020e0600 */
[----:B-1----:R-:W-:Y:S02]  /*6ab30*/  IMAD.MOV.U32 R70, RZ, RZ, R78 ;  /* 0x000000ffff467224 */ /* 0x002fe400078e004e */
[----:B------:R-:W-:Y:S01]  /*6ab40*/  IMAD.MOV.U32 R71, RZ, RZ, R79 ;  /* 0x000000ffff477224 */ /* 0x000fe200078e004f */
[----:B------:R-:W-:Y:S01]  /*6ab50*/  STL [R1+0x3408], R76 ;  /* 0x0034084c01007387 */ /* 0x000fe20000100800 */
[----:B------:R1:W-:Y:S03]  /*6ab60*/  STL [R1+0x33fc], R77 ;  /* 0x0033fc4d01007387 */ /* 0x0003e60000100800 */
[----:B---3--:R-:W2:Y:S01]  /*6ab70*/  LDL.LU R79, [R1+0x31bc] ;  /* 0x0031bc00014f7983 */ /* 0x008ea20000300800 */
        /* <DEDUP_REMOVED lines=13> */
[----:B--2---:R-:W-:-:S03]  /*6ac50*/  IADD3 R81, P3, R81, R80, RZ ;  /* 0x0000005051517210 */ /* 0x004fc60007f7e0ff */
[--C-:B------:R-:W-:Y:S01]  /*6ac60*/  IMAD.X R84, R84, 0x1, R0.reuse, P2 ;  /* 0x0000000154547824 */ /* 0x100fe200010e0600 */
[----:B------:R-:W-:Y:S01]  /*6ac70*/  STL [R1+0x31e0], R83 ;  /* 0x0031e05301007387 */ /* 0x000fe20000100800 */
[----:B-1----:R-:W-:Y:S02]  /*6ac80*/  IMAD.MOV.U32 R70, RZ, RZ, R83 ;  /* 0x000000ffff467224 */ /* 0x002fe400078e0053 */
[----:B------:R-:W-:Y:S02]  /*6ac90*/  IMAD.X R82, R82, 0x1, R0, P3 ;  /* 0x0000000152527824 */ /* 0x000fe400018e0600 */
[----:B------:R-:W-:Y:S01]  /*6aca0*/  IMAD.MOV.U32 R71, RZ, RZ, R84 ;  /* 0x000000ffff477224 */ /* 0x000fe200078e0054 */
[----:B------:R1:W-:Y:S01]  /*6acb0*/  STL [R1+0x31d4], R84 ;  /* 0x0031d45401007387 */ /* 0x0003e20000100800 */
[----:B------:R-:W-:Y:S01]  /*6acc0*/  STL [R1+0x31d8], R81 ;  /* 0x0031d85101007387 */ /* 0x000fe20000100800 */
[----:B------:R-:W-:Y:S01]  /*6acd0*/  ISETP.GT.AND P2, PT, R68, 0x16, PT ;  /* 0x000000164400780c */ /* 0x000fe20003f44270 */
[----:B------:R2:W-:Y:S01]  /*6ace0*/  STL [R1+0x31cc], R82 ;  /* 0x0031cc5201007387 */ /* 0x0005e20000100800 */
[----:B------:R4:W-:Y:S02]  /*6acf0*/  LDGSTS.E [R3+0x9200], [R70.64], P1 ;  /* 0x0920000046037fae */ /* 0x0009e40008921844 */
[----:B------:R-:W-:-:S02]  /*6ad00*/  SEL R69, RZ, 0x4, !P2 ;  /* 0x00000004ff457807 */ /* 0x000fc40005000000 */
[----:B-1----:R-:W3:Y:S01]  /*6ad10*/  LDL.LU R84, [R1+0x31ac] ;  /* 0x0031ac0001547983 */ /* 0x002ee20000300800 */
[----:B------:R-:W3:Y:S01]  /*6ad20*/  LDL.LU R83, [R1+0x31b8] ;  /* 0x0031b80001537983 */ /* 0x000ee20000300800 */
[-C--:B------:R-:W-:Y:S01]  /*6ad30*/  IADD3 R87, P3, R87, R80.reuse, RZ ;  /* 0x0000005057577210 */ /* 0x080fe20007f7e0ff */
[----:B----4-:R-:W-:Y:S02]  /*6ad40*/  IMAD.MOV.U32 R71, RZ, RZ, R82 ;  /* 0x000000ffff477224 */ /* 0x010fe400078e0052 */
[----:B------:R-:W-:Y:S01]  /*6ad50*/  IMAD.MOV.U32 R70, RZ, RZ, R81 ;  /* 0x000000ffff467224 */ /* 0x000fe200078e0051 */
[----:B--2---:R-:W4:Y:S01]  /*6ad60*/  LDL.LU R82, [R1+0x33ec] ;  /* 0x0033ec0001527983 */ /* 0x004f220000300800 */
[----:B------:R-:W4:Y:S02]  /*6ad70*/  LDL.LU R81, [R1+0x33f8] ;  /* 0x0033f80001517983 */ /* 0x000f240000300800 */
[----:B------:R-:W-:Y:S01]  /*6ad80*/  IMAD.X R88, R88, 0x1, R0, P3 ;  /* 0x0000000158587824 */ /* 0x000fe200018e0600 */
[----:B------:R-:W-:Y:S01]  /*6ad90*/  SEL R69, R69, RZ, !P0 ;  /* 0x000000ff45457207 */ /* 0x000fe20004000000 */
[----:B------:R1:W-:Y:S03]  /*6ada0*/  LDGSTS.E [R3+0x9400], [R70.64], P1 ;  /* 0x0940000046037fae */ /* 0x0003e60008921844 */
[----:B------:R-:W-:Y:S01]  /*6adb0*/  ISETP.NE.U32.AND P2, PT, R69, RZ, PT ;  /* 0x000000ff4500720c */ /* 0x000fe20003f45070 */
[----:B------:R-:W-:Y:S01]  /*6adc0*/  STL [R1+0x31d0], R87 ;  /* 0x0031d05701007387 */ /* 0x000fe20000100800 */
[----:B------:R-:W-:Y:S01]  /*6add0*/  IADD3 R85, P4, R85, R80, RZ ;  /* 0x0000005055557210 */ /* 0x000fe20007f9e0ff */
[----:B-1----:R-:W-:-:S02]  /*6ade0*/  IMAD.MOV.U32 R70, RZ, RZ, R87 ;  /* 0x000000ffff467224 */ /* 0x002fc400078e0057 */
[----:B------:R-:W-:Y:S01]  /*6adf0*/  IMAD.MOV.U32 R71, RZ, RZ, R88 ;  /* 0x000000ffff477224 */ /* 0x000fe200078e0058 */
[----:B------:R-:W-:Y:S01]  /*6ae00*/  IADD3.X R86, R86, R0, RZ, P4, !PT ;  /* 0x0000000056567210 */ /* 0x000fe200027fe4ff */
[----:B------:R1:W-:Y:S04]  /*6ae10*/  STL [R1+0x31c4], R88 ;  /* 0x0031c45801007387 */ /* 0x0003e80000100800 */
[----:B------:R1:W-:Y:S01]  /*6ae20*/  LDGSTS.E [R3+0x9600], [R70.64], P1 ;  /* 0x0960000046037fae */ /* 0x0003e20008921844 */
[----:B------:R-:W-:Y:S02]  /*6ae30*/  STL [R1+0x3400], R85 ;  /* 0x0034005501007387 */ /* 0x000fe40000100800 */
[----:B------:R-:W-:Y:S02]  /*6ae40*/  STL [R1+0x33f4], R86 ;  /* 0x0033f45601007387 */ /* 0x000fe40000100800 */
[----:B------:R-:W4:Y:S01]  /*6ae50*/  LDL.LU R90, [R1+0x31a4] ;  /* 0x0031a400015a7983 */ /* 0x000f220000300800 */
[----:B------:R-:W4:Y:S04]  /*6ae60*/  LDL.LU R89, [R1+0x31b0] ;  /* 0x0031b00001597983 */ /* 0x000f280000300800 */
[----:B-1----:R-:W4:Y:S01]  /*6ae70*/  LDL.LU R88, [R1+0x319c] ;  /* 0x00319c0001587983 */ /* 0x002f220000300800 */
[----:B------:R-:W4:Y:S02]  /*6ae80*/  LDL.LU R87, [R1+0x31a8] ;  /* 0x0031a80001577983 */ /* 0x000f240000300800 */
[----:B------:R-:W-:-:S02]  /*6ae90*/  IMAD.MOV.U32 R70, RZ, RZ, R85 ;  /* 0x000000ffff467224 */ /* 0x000fc400078e0055 */
[----:B------:R-:W-:-:S05]  /*6aea0*/  IMAD.MOV.U32 R71, RZ, RZ, R86 ;  /* 0x000000ffff477224 */ /* 0x000fca00078e0056 */
[----:B------:R1:W-:Y:S01]  /*6aeb0*/  LDGSTS.E [R3+0xb000], [R70.64], P2 ;  /* 0x0b00000046037fae */ /* 0x0003e20009121844 */
        /* <DEDUP_REMOVED lines=13> */
[----:B------:R-:W4:Y:S01]  /*6af90*/  LDL.LU R77, [R1+0x3194] ;  /* 0x00319400014d7983 */ /* 0x000f220000300800 */
[----:B------:R-:W4:Y:S02]  /*6afa0*/  LDL.LU R76, [R1+0x31a0] ;  /* 0x0031a000014c7983 */ /* 0x000f240000300800 */
[----:B------:R-:W4:Y:S02]  /*6afb0*/  LDL.LU R86, [R1+0x33e8] ;  /* 0x0033e80001567983 */ /* 0x000f240000300800 */
[----:B------:R-:W4:Y:S01]  /*6afc0*/  LDL.LU R79, [R1+0x33f0] ;  /* 0x0033f000014f7983 */ /* 0x000f220000300800 */
[----:B------:R-:W4:Y:S01]  /*6afd0*/  LDL.LU R85, [R1+0x318c] ;  /* 0x00318c0001557983 */ /* 0x000f220000300800 */
[----:B------:R-:W4:Y:S01]  /*6afe0*/  LDL.LU R78, [R1+0x3198] ;  /* 0x00319800014e7983 */ /* 0x000f220000300800 */
[----:B------:R-:W-:-:S02]  /*6aff0*/  ISETP.GT.AND P1, PT, R68, 0x1a, PT ;  /* 0x0000001a4400780c */ /* 0x000fc40003f24270 */
[----:B------:R1:W-:Y:S02]  /*6b000*/  LDGSTS.E [R3+0xb400], [R70.64], P2 ;  /* 0x0b40000046037fae */ /* 0x0003e40009121844 */
[----:B------:R-:W-:-:S04]  /*6b010*/  SEL R69, RZ, 0x4, !P1 ;  /* 0x00000004ff457807 */ /* 0x000fc80004800000 */
[----:B------:R-:W-:-:S04]  /*6b020*/  SEL R69, R69, RZ, !P0 ;  /* 0x000000ff45457207 */ /* 0x000fc80004000000 */
[----:B------:R-:W-:Y:S02]  /*6b030*/  ISETP.NE.U32.AND P1, PT, R69, RZ, PT ;  /* 0x000000ff4500720c */ /* 0x000fe40003f25070 */
[----:B---3--:R-:W-:-:S05]  /*6b040*/  IADD3 R83, P3, R83, R80, RZ ;  /* 0x0000005053537210 */ /* 0x008fca0007f7e0ff */
[--C-:B------:R-:W-:Y:S01]  /*6b050*/  IMAD.X R84, R84, 0x1, R0.reuse, P3 ;  /* 0x0000000154547824 */ /* 0x100fe200018e0600 */
[----:B----4-:R-:W-:Y:S01]  /*6b060*/  IADD3 R81, P4, R81, R80, RZ ;  /* 0x0000005051517210 */ /* 0x010fe20007f9e0ff */
[----:B------:R-:W-:Y:S01]  /*6b070*/  STL [R1+0x31b8], R83 ;  /* 0x0031b85301007387 */ /* 0x000fe20000100800 */
[----:B-1----:R-:W-:Y:S02]  /*6b080*/  IMAD.MOV.U32 R70, RZ, RZ, R83 ;  /* 0x000000ffff467224 */ /* 0x002fe400078e0053 */
[----:B------:R-:W-:Y:S01]  /*6b090*/  MOV R71, R84 ;  /* 0x0000005400477202 */ /* 0x000fe20000000f00 */
[----:B------:R-:W-:Y:S01]  /*6b0a0*/  IMAD.X R82, R82, 0x1, R0, P4 ;  /* 0x0000000152527824 */ /* 0x000fe200020e0600 */
[----:B------:R1:W-:Y:S01]  /*6b0b0*/  STL [R1+0x31ac], R84 ;  /* 0x0031ac5401007387 */ /* 0x0003e20000100800 */
[----:B------:R-:W-:Y:S03]  /*6b0c0*/  STL [R1+0x33f8], R81 ;  /* 0x0033f85101007387 */ /* 0x000fe60000100800 */
[----:B------:R3:W-:Y:S04]  /*6b0d0*/  LDGSTS.E [R3+0xb600], [R70.64], P2 ;  /* 0x0b60000046037fae */ /* 0x0007e80009121844 */
[----:B------:R4:W-:Y:S04]  /*6b0e0*/  STL [R1+0x33ec], R82 ;  /* 0x0033ec5201007387 */ /* 0x0009e80000100800 */
[----:B-1----:R-:W2:Y:S01]  /*6b0f0*/  LDL.LU R84, [R1+0x3184] ;  /* 0x0031840001547983 */ /* 0x002ea20000300800 */
[----:B------:R-:W2:Y:S02]  /*6b100*/  LDL.LU R83, [R1+0x3190] ;  /* 0x0031900001537983 */ /* 0x000ea40000300800 */
[----:B---3--:R-:W-:-:S02]  /*6b110*/  IMAD.MOV.U32 R71, RZ, RZ, R82 ;  /* 0x000000ffff477224 */ /* 0x008fc400078e0052 */
[----:B------:R-:W-:Y:S01]  /*6b120*/  IMAD.MOV.U32 R70, RZ, RZ, R81 ;  /* 0x000000ffff467224 */ /* 0x000fe200078e0051 */
[----:B----4-:R-:W4:Y:S01]  /*6b130*/  LDL.LU R82, [R1+0x3180] ;  /* 0x0031800001527983 */ /* 0x010f220000300800 */
[----:B------:R-:W4:Y:S01]  /*6b140*/  LDL.LU R81, [R1+0x3188] ;  /* 0x0031880001517983 */ /* 0x000f220000300800 */
[-C--:B------:R-:W-:Y:S02]  /*6b150*/  IADD3 R89, P2, R89, R80.reuse, RZ ;  /* 0x0000005059597210 */ /* 0x080fe40007f5e0ff */
[----:B------:R1:W-:Y:S03]  /*6b160*/  LDGSTS.E [R3+0xd000], [R70.64], P1 ;  /* 0x0d00000046037fae */ /* 0x0003e60008921844 */
[----:B------:R-:W-:Y:S01]  /*6b170*/  IMAD.X R90, R90, 0x1, R0, P2 ;  /* 0x000000015a5a7824 */ /* 0x000fe200010e0600 */
[----:B------:R-:W-:-:S05]  /*6b180*/  IADD3 R87, P3, R87, R80, RZ ;  /* 0x0000005057577210 */ /* 0x000fca0007f7e0ff */
[----:B------:R-:W-:Y:S02]  /*6b190*/  IMAD.X R88, R88, 0x1, R0, P3 ;  /* 0x0000000158587824 */ /* 0x000fe400018e0600 */
[----:B-1----:R-:W-:Y:S02]  /*6b1a0*/  IMAD.MOV.U32 R70, RZ, RZ, R89 ;  /* 0x000000ffff467224 */ /* 0x002fe400078e0059 */
[----:B------:R-:W-:Y:S01]  /*6b1b0*/  IMAD.MOV.U32 R71, RZ, RZ, R90 ;  /* 0x000000ffff477224 */ /* 0x000fe200078e005a */
[----:B------:R-:W-:-:S04]  /*6b1c0*/  ISETP.GT.AND P2, PT, R68, 0x1e, PT ;  /* 0x0000001e4400780c */ /* 0x000fc80003f44270 */
[----:B------:R1:W-:Y:S04]  /*6b1d0*/  LDGSTS.E [R3+0xd200], [R70.64], P1 ;  /* 0x0d20000046037fae */ /* 0x0003e80008921844 */
[----:B------:R-:W-:Y:S01]  /*6b1e0*/  STL [R1+0x31b0], R89 ;  /* 0x0031b05901007387 */ /* 0x000fe20000100800 */
[----:B------:R-:W-:Y:S01]  /*6b1f0*/  STL [R1+0x31a4], R90 ;  /* 0x0031a45a01007387 */ /* 0x000fe20000100800 */
[----:B------:R-:W-:Y:S01]  /*6b200*/  SEL R69, RZ, 0x4, !P2 ;  /* 0x00000004ff457807 */ /* 0x000fe20005000000 */
[----:B------:R-:W-:Y:S02]  /*6b210*/  STL [R1+0x31a8], R87 ;  /* 0x0031a85701007387 */ /* 0x000fe40000100800 */
[----:B-1----:R-:W-:Y:S02]  /*6b220*/  IMAD.MOV.U32 R70, RZ, RZ, R87 ;  /* 0x000000ffff467224 */ /* 0x002fe400078e0057 */
[----:B------:R-:W-:Y:S01]  /*6b230*/  IMAD.MOV.U32 R71, RZ, RZ, R88 ;  /* 0x000000ffff477224 */ /* 0x000fe200078e0058 */
[----:B------:R-:W-:Y:S04]  /*6b240*/  STL [R1+0x319c], R88 ;  /* 0x00319c5801007387 */ /* 0x000fe80000100800 */
[----:B------:R1:W-:Y:S01]  /*6b250*/  LDGSTS.E [R3+0xd400], [R70.64], P1 ;  /* 0x0d40000046037fae */ /* 0x0003e20008921844 */
[----:B------:R-:W-:-:S04]  /*6b260*/  SEL R69, R69, RZ, !P0 ;  /* 0x000000ff45457207 */ /* 0x000fc80004000000 */
[----:B------:R-:W-:Y:S02]  /*6b270*/  ISETP.NE.U32.AND P2, PT, R69, RZ, PT ;  /* 0x000000ff4500720c */ /* 0x000fe40003f45070 */
[----:B------:R-:W-:-:S05]  /*6b280*/  IADD3 R76, P3, R76, R80, RZ ;  /* 0x000000504c4c7210 */ /* 0x000fca0007f7e0ff */
        /* <DEDUP_REMOVED lines=12> */
[----:B------:R1:W-:Y:S02]  /*6b350*/  STL [R1+0x33f0], R79 ;  /* 0x0033f04f01007387 */ /* 0x0003e40000100800 */
[----:B------:R-:W-:Y:S01]  /*6b360*/  STL [R1+0x33e8], R86 ;  /* 0x0033e85601007387 */ /* 0x000fe20000100800 */
[----:B------:R-:W-:Y:S01]  /*6b370*/  MOV R70, R79 ;  /* 0x0000004f00467202 */ /* 0x000fe20000000f00 */
[----:B------:R-:W-:Y:S01]  /*6b380*/  IMAD.MOV.U32 R71, RZ, RZ, R86 ;  /* 0x000000ffff477224 */ /* 0x000fe200078e0056 */
[----:B------:R-:W-:Y:S04]  /*6b390*/  STL [R1+0x3198], R78 ;  /* 0x0031984e01007387 */ /* 0x000fe80000100800 */
[----:B------:R1:W-:Y:S04]  /*6b3a0*/  LDGSTS.E [R3+0xf000], [R70.64], P2 ;  /* 0x0f00000046037fae */ /* 0x0003e80009121844 */
[----:B-1----:R-:W2:Y:S01]  /*6b3b0*/  LDL.LU R79, [R1+0x317c] ;  /* 0x00317c00014f7983 */ /* 0x002ea20000300800 */
[----:B------:R1:W-:Y:S02]  /*6b3c0*/  STL [R1+0x318c], R85 ;  /* 0x00318c5501007387 */ /* 0x0003e40000100800 */
[----:B------:R-:W2:Y:S02]  /*6b3d0*/  LDL.LU R69, [R1+0x3178] ;  /* 0x0031780001457983 */ /* 0x000ea40000300800 */
[----:B------:R-:W-:-:S02]  /*6b3e0*/  IMAD.MOV.U32 R71, RZ, RZ, R85 ;  /* 0x000000ffff477224 */ /* 0x000fc400078e0055 */
[----:B------:R-:W-:Y:S01]  /*6b3f0*/  IMAD.MOV.U32 R70, RZ, RZ, R78 ;  /* 0x000000ffff467224 */ /* 0x000fe200078e004e */
[----:B-1----:R-:W2:Y:S01]  /*6b400*/  LDL.LU R85, [R1+0x3174] ;  /* 0x0031740001557983 */ /* 0x002ea20000300800 */
[----:B------:R-:W2:Y:S03]  /*6b410*/  LDL.LU R78, [R1+0x316c] ;  /* 0x00316c00014e7983 */ /* 0x000ea60000300800 */
[----:B------:R-:W1:Y:S04]  /*6b420*/  S2R R212, SR_TID.X ;  /* 0x0000000000d47919 */ /* 0x000e680000002100 */
[----:B------:R1:W-:Y:S02]  /*6b430*/  LDGSTS.E [R3+0xf200], [R70.64], P2 ;  /* 0x0f20000046037fae */ /* 0x0003e40009121844 */
[----:B-1----:R-:W-:-:S05]  /*6b440*/  LOP3.LUT R212, R212, 0x7f, RZ, 0xc0, !PT ;  /* 0x0000007fd4d47812 */ /* 0x002fca00078ec0ff */
[----:B------:R-:W-:-:S05]  /*6b450*/  IMAD.SHL.U32 R212, R212, 0x4, RZ ;  /* 0x00000004d4d47824 */ /* 0x000fca00078e00ff */
[----:B------:R-:W-:Y:S02]  /*6b460*/  LOP3.LUT R86, R212, 0x60, RZ, 0x3c, !PT ;  /* 0x00000060d4567812 */ /* 0x000fe400078e3cff */
[-C--:B--2---:R-:W-:Y:S02]  /*6b470*/  IADD3 R83, P1, R83, R80.reuse, RZ ;  /* 0x0000005053537210 */ /* 0x084fe40007f3e0ff */
[----:B----4-:R-:W-:-:S03]  /*6b480*/  IADD3 R81, P3, R81, R80, RZ ;  /* 0x0000005051517210 */ /* 0x010fc60007f7e0ff */
[--C-:B------:R-:W-:Y:S02]  /*6b490*/  IMAD.X R84, R84, 0x1, R0.reuse, P1 ;  /* 0x0000000154547824 */ /* 0x100fe400008e0600 */
[----:B------:R-:W-:Y:S01]  /*6b4a0*/  IMAD.MOV.U32 R70, RZ, RZ, R83 ;  /* 0x000000ffff467224 */ /* 0x000fe200078e0053 */
[----:B------:R-:W-:Y:S01]  /*6b4b0*/  STL [R1+0x3190], R83 ;  /* 0x0031905301007387 */ /* 0x000fe20000100800 */
[----:B------:R-:W-:Y:S02]  /*6b4c0*/  IMAD.X R82, R82, 0x1, R0, P3 ;  /* 0x0000000152527824 */ /* 0x000fe400018e0600 */
        /* <DEDUP_REMOVED lines=9> */
[----:B--2---:R-:W4:Y:S01]  /*6b560*/  LDL.LU R82, [R1+0x33d4] ;  /* 0x0033d40001527983 */ /* 0x004f220000300800 */
[----:B------:R-:W4:Y:S01]  /*6b570*/  LDL.LU R81, [R1+0x33e0] ;  /* 0x0033e00001517983 */ /* 0x000f220000300800 */
[----:B------:R-:W-:Y:S02]  /*6b580*/  ISETP.GT.AND P1, PT, R68, 0x3, PT ;  /* 0x000000034400780c */ /* 0x000fe40003f24270 */
[----:B------:R1:W-:Y:S02]  /*6b590*/  LDGSTS.E [R3+0xf600], [R70.64], P2 ;  /* 0x0f60000046037fae */ /* 0x0003e40009121844 */
        /* <DEDUP_REMOVED lines=10> */
[-C--:B------:R-:W-:Y:S02]  /*6b640*/  IADD3 R79, P2, R79, R80.reuse, RZ ;  /* 0x000000504f4f7210 */ /* 0x080fe40007f5e0ff */
[----:B------:R-:W-:Y:S01]  /*6b650*/  MOV R71, R77 ;  /* 0x0000004d00477202 */ /* 0x000fe20000000f00 */
[----:B------:R-:W-:Y:S01]  /*6b660*/  IMAD.MOV.U32 R70, RZ, RZ, R76 ;  /* 0x000000ffff467224 */ /* 0x000fe200078e004c */
[----:B------:R-:W-:Y:S01]  /*6b670*/  IADD3 R69, P3, R69, R80, RZ ;  /* 0x0000005045457210 */ /* 0x000fe20007f7e0ff */
[----:B-1----:R-:W4:Y:S01]  /*6b680*/  LDL.LU R77, [R1+0x3154] ;  /* 0x00315400014d7983 */ /* 0x002f220000300800 */
[----:B------:R-:W4:Y:S03]  /*6b690*/  LDL.LU R76, [R1+0x3160] ;  /* 0x00316000014c7983 */ /* 0x000f260000300800 */
[----:B------:R1:W-:Y:S01]  /*6b6a0*/  LDGSTS.E [R3+0x1800], [R70.64], P1 ;  /* 0x0180000046037fae */ /* 0x0003e20008921844 */
[----:B------:R-:W-:-:S02]  /*6b6b0*/  IMAD.X R85, R85, 0x1, R0, P2 ;  /* 0x0000000155557824 */ /* 0x000fc400010e0600 */
[----:B------:R-:W-:Y:S01]  /*6b6c0*/  IMAD.X R78, R78, 0x1, R0, P3 ;  /* 0x000000014e4e7824 */ /* 0x000fe200018e0600 */
[----:B------:R-:W-:Y:S02]  /*6b6d0*/  STL [R1+0x317c], R79 ;  /* 0x00317c4f01007387 */ /* 0x000fe40000100800 */
[----:B------:R1:W-:Y:S02]  /*6b6e0*/  STL [R1+0x3174], R85 ;  /* 0x0031745501007387 */ /* 0x0003e40000100800 */
[----:B------:R-:W-:Y:S01]  /*6b6f0*/  STL [R1+0x3178], R69 ;  /* 0x0031784501007387 */ /* 0x000fe20000100800 */
[----:B------:R1:W-:Y:S01]  /*6b700*/  STL [R1+0x316c], R78 ;  /* 0x00316c4e01007387 */ /* 0x0003e20000100800 */
[----:B------:R-:W4:Y:S02]  /*6b710*/  LDL.LU R86, [R1+0x314c] ;  /* 0x00314c0001567983 */ /* 0x000f240000300800 */
[----:B-1----:R-:W-:Y:S02]  /*6b720*/  IMAD.MOV.U32 R70, RZ, RZ, R79 ;  /* 0x000000ffff467224 */ /* 0x002fe400078e004f */
[----:B------:R-:W-:-:S02]  /*6b730*/  IMAD.MOV.U32 R71, RZ, RZ, R85 ;  /* 0x000000ffff477224 */ /* 0x000fc400078e0055 */
[----:B------:R-:W4:Y:S04]  /*6b740*/  LDL.LU R85, [R1+0x3158] ;  /* 0x0031580001557983 */ /* 0x000f280000300800 */
[----:B------:R1:W-:Y:S01]  /*6b750*/  LDGSTS.E [R3+0x1a00], [R70.64], P1 ;  /* 0x01a0000046037fae */ /* 0x0003e20008921844 */
[----:B------:R-:W4:Y:S02]  /*6b760*/  LDL.LU R79, [R1+0x33cc] ;  /* 0x0033cc00014f7983 */ /* 0x000f240000300800 */
[----:B-1----:R-:W-:Y:S02]  /*6b770*/  IMAD.MOV.U32 R71, RZ, RZ, R78 ;  /* 0x000000ffff477224 */ /* 0x002fe400078e004e */
[----:B------:R-:W4:Y:S01]  /*6b780*/  LDL.LU R78, [R1+0x33d8] ;  /* 0x0033d800014e7983 */ /* 0x000f220000300800 */
[----:B------:R-:W-:Y:S01]  /*6b790*/  IMAD.MOV.U32 R70, RZ, RZ, R69 ;  /* 0x000000ffff467224 */ /* 0x000fe200078e0045 */
[----:B------:R-:W-:-:S04]  /*6b7a0*/  ISETP.GT.AND P2, PT, R68, 0x7, PT ;  /* 0x000000074400780c */ /* 0x000fc80003f44270 */
[----:B------:R1:W-:Y:S01]  /*6b7b0*/  LDGSTS.E [R3+0x1c00], [R70.64], P1 ;  /* 0x01c0000046037fae */ /* 0x0003e20008921844 */
[----:B------:R-:W-:-:S04]  /*6b7c0*/  SEL R69, RZ, 0x4, !P2 ;  /* 0x00000004ff457807 */ /* 0x000fc80005000000 */
[----:B------:R-:W-:-:S04]  /*6b7d0*/  SEL R69, R69, RZ, !P0 ;  /* 0x000000ff45457207 */ /* 0x000fc80004000000 */
[----:B------:R-:W-:Y:S02]  /*6b7e0*/  ISETP.NE.U32.AND P2, PT, R69, RZ, PT ;  /* 0x000000ff4500720c */ /* 0x000fe40003f45070 */
[----:B---3--:R-:W-:-:S05]  /*6b7f0*/  IADD3 R83, P3, R83, R80, RZ ;  /* 0x0000005053537210 */ /* 0x008fca0007f7e0ff */
[----:B------:R-:W-:Y:S01]  /*6b800*/  IMAD.X R84, R84, 0x1, R0, P3 ;  /* 0x0000000154547824 */ /* 0x000fe200018e0600 */
[----:B----4-:R-:W-:Y:S01]  /*6b810*/  IADD3 R81, P4, R81, R80, RZ ;  /* 0x0000005051517210 */ /* 0x010fe20007f9e0ff */
[----:B------:R-:W-:Y:S01]  /*6b820*/  STL [R1+0x3170], R83 ;  /* 0x0031705301007387 */ /* 0x000fe20000100800 */
[----:B-1----:R-:W-:Y:S02]  /*6b830*/  IMAD.MOV.U32 R70, RZ, RZ, R83 ;  /* 0x000000ffff467224 */ /* 0x002fe400078e0053 */
[----:B------:R-:W-:Y:S02]  /*6b840*/  IMAD.MOV.U32 R71, RZ, RZ, R84 ;  /* 0x000000ffff477224 */ /* 0x000fe400078e0054 */
        /* <DEDUP_REMOVED lines=10> */
[----:B------:R-:W4:Y:S03]  /*6b8f0*/  LDL.LU R81, [R1+0x3148] ;  /* 0x0031480001517983 */ /* 0x000f260000300800 */
[----:B------:R1:W-:Y:S01]  /*6b900*/  LDGSTS.E [R3+0x3800], [R70.64], P2 ;  /* 0x0380000046037fae */ /* 0x0003e20009121844 */
[----:B------:R-:W-:-:S05]  /*6b910*/  IADD3 R87, P1, R87, R80, RZ ;  /* 0x0000005057577210 */ /* 0x000fca0007f3e0ff */
[----:B------:R-:W-:Y:S01]  /*6b920*/  IMAD.X R88, R88, 0x1, R0, P1 ;  /* 0x0000000158587824 */ /* 0x000fe200008e0600 */
[----:B------:R-:W-:Y:S01]  /*6b930*/  IADD3 R76, P3, R76, R80, RZ ;  /* 0x000000504c4c7210 */ /* 0x000fe20007f7e0ff */
[----:B------:R-:W-:Y:S03]  /*6b940*/  STL [R1+0x3168], R87 ;  /* 0x0031685701007387 */ /* 0x000fe60000100800 */
[----:B------:R-:W-:Y:S01]  /*6b950*/  IADD3.X R77, R77, R0, RZ, P3, !PT ;  /* 0x000000004d4d7210 */ /* 0x000fe20001ffe4ff */
[----:B------:R1:W-:Y:S02]  /*6b960*/  STL [R1+0x315c], R88 ;  /* 0x00315c5801007387 */ /* 0x0003e40000100800 */
[----:B-1----:R-:W-:Y:S02]  /*6b970*/  IMAD.MOV.U32 R70, RZ, RZ, R87 ;  /* 0x000000ffff467224 */ /* 0x002fe400078e0057 */
[----:B------:R-:W-:Y:S01]  /*6b980*/  IMAD.MOV.U32 R71, RZ, RZ, R88 ;  /* 0x000000ffff477224 */ /* 0x000fe200078e0058 */
[----:B------:R-:W-:Y:S04]  /*6b990*/  STL [R1+0x3160], R76 ;  /* 0x0031604c01007387 */ /* 0x000fe80000100800 */
[----:B------:R1:W-:Y:S04]  /*6b9a0*/  STL [R1+0x3154], R77 ;  /* 0x0031544d01007387 */ /* 0x0003e80000100800 */
[----:B------:R1:W-:Y:S04]  /*6b9b0*/  LDGSTS.E [R3+0x3a00], [R70.64], P2 ;  /* 0x03a0000046037fae */ /* 0x0003e80009121844 */
[----:B------:R-:W3:Y:S01]  /*6b9c0*/  LDL.LU R88, [R1+0x3134] ;  /* 0x0031340001587983 */ /* 0x000ee20000300800 */
[----:B------:R-:W3:Y:S01]  /*6b9d0*/  LDL.LU R87, [R1+0x3140] ;  /* 0x0031400001577983 */ /* 0x000ee20000300800 */
[----:B------:R-:W-:Y:S01]  /*6b9e0*/  IADD3 R85, P3, R85, R80, RZ ;  /* 0x0000005055557210 */ /* 0x000fe20007f7e0ff */
[----:B-1----:R-:W-:-:S02]  /*6b9f0*/  IMAD.MOV.U32 R71, RZ, RZ, R77 ;  /* 0x000000ffff477224 */ /* 0x002fc400078e004d */
[----:B------:R-:W-:Y:S01]  /*6ba00*/  IMAD.MOV.U32 R70, RZ, RZ, R76 ;  /* 0x000000ffff467224 */ /* 0x000fe200078e004c */
[----:B------:R-:W3:Y:S01]  /*6ba10*/  LDL.LU R77, [R1+0x33c4] ;  /* 0x0033c400014d7983 */ /* 0x000ee20000300800 */
[----:B------:R-:W3:Y:S02]  /*6ba20*/  LDL.LU R76, [R1+0x33d0] ;  /* 0x0033d000014c7983 */ /* 0x000ee40000300800 */
[----:B------:R-:W-:Y:S01]  /*6ba30*/  IMAD.X R86, R86, 0x1, R0, P3 ;  /* 0x0000000156567824 */ /* 0x000fe200018e0600 */
[----:B------:R1:W-:Y:S01]  /*6ba40*/  LDGSTS.E [R3+0x3c00], [R70.64], P2 ;  /* 0x03c0000046037fae */ /* 0x0003e20009121844 */
[----:B------:R-:W-:-:S03]  /*6ba50*/  IADD3 R78, P4, R78, R80, RZ ;  /* 0x000000504e4e7210 */ /* 0x000fc60007f9e0ff */
[----:B------:R-:W-:Y:S01]  /*6ba60*/  STL [R1+0x3158], R85 ;  /* 0x0031585501007387 */ /* 0x000fe20000100800 */
[----:B------:R1:W-:Y:S02]  /*6ba70*/  STL [R1+0x314c], R86 ;  /* 0x00314c5601007387 */ /* 0x0003e40000100800 */
[----:B------:R-:W-:Y:S02]  /*6ba80*/  IMAD.X R79, R79, 0x1, R0, P4 ;  /* 0x000000014f4f7824 */ /* 0x000fe400020e0600 */
[----:B-1----:R-:W-:Y:S02]  /*6ba90*/  IMAD.MOV.U32 R70, RZ, RZ, R85 ;  /* 0x000000ffff467224 */ /* 0x002fe400078e0055 */
[----:B------:R-:W-:Y:S01]  /*6baa0*/  IMAD.MOV.U32 R71, RZ, RZ, R86 ;  /* 0x000000ffff477224 */ /* 0x000fe200078e0056 */
[----:B------:R-:W-:Y:S01]  /*6bab0*/  STL [R1+0x33d8], R78 ;  /* 0x0033d84e01007387 */ /* 0x000fe20000100800 */
[----:B------:R1:W-:Y:S02]  /*6bac0*/  STL [R1+0x33cc], R79 ;  /* 0x0033cc4f01007387 */ /* 0x0003e40000100800 */
[----:B------:R-:W3:Y:S02]  /*6bad0*/  LDL.LU R86, [R1+0x312c] ;  /* 0x00312c0001567983 */ /* 0x000ee40000300800 */
[----:B------:R-:W3:Y:S01]  /*6bae0*/  LDL.LU R85, [R1+0x3138] ;  /* 0x0031380001557983 */ /* 0x000ee20000300800 */
        /* <DEDUP_REMOVED lines=11> */
[-C--:B--2---:R-:W-:Y:S02]  /*6bba0*/  IADD3 R83, P2, R83, R80.reuse, RZ ;  /* 0x0000005053537210 */ /* 0x084fe40007f5e0ff */
[----:B----4-:R-:W-:-:S03]  /*6bbb0*/  IADD3 R81, P3, R81, R80, RZ ;  /* 0x0000005051517210 */ /* 0x010fc60007f7e0ff */
[--C-:B------:R-:W-:Y:S01]  /*6bbc0*/  IMAD.X R84, R84, 0x1, R0.reuse, P2 ;  /* 0x0000000154547824 */ /* 0x100fe200010e0600 */
[----:B------:R-:W-:Y:S01]  /*6bbd0*/  STL [R1+0x3150], R83 ;  /* 0x0031505301007387 */ /* 0x000fe20000100800 */
[----:B-1----:R-:W-:Y:S02]  /*6bbe0*/  IMAD.MOV.U32 R70, RZ, RZ, R83 ;  /* 0x000000ffff467224 */ /* 0x002fe400078e0053 */
[----:B------:R-:W-:Y:S01]  /*6bbf0*/  IMAD.X R82, R82, 0x1, R0, P3 ;  /* 0x0000000152527824 */ /* 0x000fe200018e0600 */
[----:B------:R-:W-:Y:S01]  /*6bc00*/  MOV R71, R84 ;  /* 0x0000005400477202 */ /* 0x000fe20000000f00 */
        /* <DEDUP_REMOVED lines=12> */
[----:B------:R-:W-:-:S04]  /*6bcd0*/  SEL R69, RZ, 0x4, !P2 ;  /* 0x00000004ff457807 */ /* 0x000fc80005000000 */
[----:B------:R-:W-:-:S04]  /*6bce0*/  SEL R69, R69, RZ, !P0 ;  /* 0x000000ff45457207 */ /* 0x000fc80004000000 */
[----:B------:R-:W-:Y:S02]  /*6bcf0*/  ISETP.NE.U32.AND P2, PT, R69, RZ, PT ;  /* 0x000000ff4500720c */ /* 0x000fe40003f45070 */
[----:B---3--:R-:W-:-:S05]  /*6bd00*/  IADD3 R87, P3, R87, R80, RZ ;  /* 0x0000005057577210 */ /* 0x008fca0007f7e0ff */
[----:B------:R-:W-:Y:S01]  /*6bd10*/  IMAD.X R88, R88, 0x1, R0, P3 ;  /* 0x0000000158587824 */ /* 0x000fe200018e0600 */
[-C--:B------:R-:W-:Y:S01]  /*6bd20*/  IADD3 R76, P4, R76, R80.reuse, RZ ;  /* 0x000000504c4c7210 */ /* 0x080fe20007f9e0ff */
[----:B-1----:R-:W-:Y:S02]  /*6bd30*/  IMAD.MOV.U32 R70, RZ, RZ, R87 ;  /* 0x000000ffff467224 */ /* 0x002fe400078e0057 */
[----:B------:R-:W-:Y:S01]  /*6bd40*/  IMAD.MOV.U32 R71, RZ, RZ, R88 ;  /* 0x000000ffff477224 */ /* 0x000fe200078e0058 */
[----:B------:R-:W-:Y:S01]  /*6bd50*/  STL [R1+0x3140], R87 ;  /* 0x0031405701007387 */ /* 0x000fe20000100800 */
[----:B------:R-:W-:Y:S02]  /*6bd60*/  IMAD.X R77, R77, 0x1, R0, P4 ;  /* 0x000000014d4d7824 */ /* 0x000fe400020e0600 */
[----:B------:R1:W-:Y:S01]  /*6bd70*/  STL [R1+0x3134], R88 ;  /* 0x0031345801007387 */ /* 0x0003e20000100800 */
[----:B------:R-:W-:Y:S04]  /*6bd80*/  STL [R1+0x33d0], R76 ;  /* 0x0033d04c01007387 */ /* 0x000fe80000100800 */
[----:B------:R3:W-:Y:S01]  /*6bd90*/  LDGSTS.E [R3+0x5e00], [R70.64], P1 ;  /* 0x05e0000046037fae */ /* 0x0007e20008921844 */
[----:B------:R3:W-:Y:S03]  /*6bda0*/  STL [R1+0x33c4], R77 ;  /* 0x0033c44d01007387 */ /* 0x0007e60000100800 */
[----:B-1----:R-:W2:Y:S01]  /*6bdb0*/  LDL.LU R88, [R1+0x3114] ;  /* 0x0031140001587983 */ /* 0x002ea20000300800 */
[----:B------:R-:W2:Y:S01]  /*6bdc0*/  LDL.LU R87, [R1+0x3120] ;  /* 0x0031200001577983 */ /* 0x000ea20000300800 */
[----:B------:R-:W-:Y:S01]  /*6bdd0*/  IADD3 R85, P1, R85, R80, RZ ;  /* 0x0000005055557210 */ /* 0x000fe20007f3e0ff */
[----:B---3--:R-:W-:-:S02]  /*6bde0*/  IMAD.MOV.U32 R71, RZ, RZ, R77 ;  /* 0x000000ffff477224 */ /* 0x008fc400078e004d */
[----:B------:R-:W-:Y:S01]  /*6bdf0*/  IMAD.MOV.U32 R70, RZ, RZ, R76 ;  /* 0x000000ffff467224 */ /* 0x000fe200078e004c */
[----:B------:R-:W2:Y:S01]  /*6be00*/  LDL.LU R77, [R1+0x310c] ;  /* 0x00310c00014d7983 */ /* 0x000ea20000300800 */
[----:B------:R-:W2:Y:S02]  /*6be10*/  LDL.LU R76, [R1+0x3118] ;  /* 0x00311800014c7983 */ /* 0x000ea40000300800 */
[----:B------:R-:W-:Y:S02]  /*6be20*/  IMAD.X R86, R86, 0x1, R0, P1 ;  /* 0x0000000156567824 */ /* 0x000fe400008e0600 */
[----:B------:R-:W-:Y:S01]  /*6be30*/  STL [R1+0x3138], R85 ;  /* 0x0031385501007387 */ /* 0x000fe20000100800 */
[----:B------:R1:W-:Y:S04]  /*6be40*/  LDGSTS.E [R3+0x7800], [R70.64], P2 ;  /* 0x0780000046037fae */ /* 0x0003e80009121844 */
[----:B------:R1:W-:Y:S01]  /*6be50*/  STL [R1+0x312c], R86 ;  /* 0x00312c5601007387 */ /* 0x0003e20000100800 */
[----:B------:R-:W-:-:S05]  /*6be60*/  IADD3 R78, P3, R78, R80, RZ ;  /* 0x000000504e4e7210 */ /* 0x000fca0007f7e0ff */
        /* <DEDUP_REMOVED lines=8> */
[----:B-1----:R-:W-:Y:S01]  /*6bef0*/  MOV R71, R79 ;  /* 0x0000004f00477202 */ /* 0x002fe20000000f00 */
[----:B------:R-:W-:Y:S01]  /*6bf00*/  IMAD.MOV.U32 R70, RZ, RZ, R78 ;  /* 0x000000ffff467224 */ /* 0x000fe200078e004e */
[----:B------:R-:W2:Y:S01]  /*6bf10*/  LDL.LU R79, [R1+0x33b4] ;  /* 0x0033b400014f7983 */ /* 0x000ea20000300800 */
[----:B------:R-:W2:Y:S03]  /*6bf20*/  LDL.LU R78, [R1+0x33c0] ;  /* 0x0033c000014e7983 */ /* 0x000ea60000300800 */
[----:B------:R1:W-:Y:S01]  /*6bf30*/  LDGSTS.E [R3+0x7c00], [R70.64], P2 ;  /* 0x07c0000046037fae */ /* 0x0003e20009121844 */
[----:B------:R-:W-:-:S04]  /*6bf40*/  ISETP.GT.AND P1, PT, R68, 0x13, PT ;  /* 0x000000134400780c */ /* 0x000fc80003f24270 */
[----:B------:R-:W-:-:S04]  /*6bf50*/  SEL R69, RZ, 0x4, !P1 ;  /* 0x00000004ff457807 */ /* 0x000fc80004800000 */
[----:B------:R-:W-:-:S04]  /*6bf60*/  SEL R69, R69, RZ, !P0 ;  /* 0x000000ff45457207 */ /* 0x000fc80004000000 */
[----:B------:R-:W-:Y:S02]  /*6bf70*/  ISETP.NE.U32.AND P1, PT, R69, RZ, PT ;  /* 0x000000ff4500720c */ /* 0x000fe40003f25070 */
[----:B------:R-:W-:-:S05]  /*6bf80*/  IADD3 R83, P3, R83, R80, RZ ;  /* 0x0000005053537210 */ /* 0x000fca0007f7e0ff */
[----:B------:R-:W-:Y:S01]  /*6bf90*/  IMAD.X R84, R84, 0x1, R0, P3 ;  /* 0x0000000154547824 */ /* 0x000fe200018e0600 */
[----:B----4-:R-:W-:Y:S01]  /*6bfa0*/  IADD3 R81, P4, R81, R80, RZ ;  /* 0x0000005051517210 */ /* 0x010fe20007f9e0ff */
        /* <DEDUP_REMOVED lines=8> */
[----:B-1----:R-:W3:Y:S01]  /*6c030*/  LDL.LU R84, [R1+0x30fc] ;  /* 0x0030fc0001547983 */ /* 0x002ee20000300800 */
[----:B------:R-:W3:Y:S02]  /*6c040*/  LDL.LU R83, [R1+0x3108] ;  /* 0x0031080001537983 */ /* 0x000ee40000300800 */
[----:B----4-:R-:W-:-:S02]  /*6c050*/  IMAD.MOV.U32 R71, RZ, RZ, R82 ;  /* 0x000000ffff477224 */ /* 0x010fc400078e0052 */
[----:B------:R-:W-:Y:S01]  /*6c060*/  IMAD.MOV.U32 R70, RZ, RZ, R81 ;  /* 0x000000ffff467224 */ /* 0x000fe200078e0051 */
[----:B------:R-:W4:Y:S01]  /*6c070*/  LDL.LU R82, [R1+0x30f4] ;  /* 0x0030f40001527983 */ /* 0x000f220000300800 */
[----:B------:R-:W4:Y:S03]  /*6c080*/  LDL.LU R81, [R1+0x3100] ;  /* 0x0031000001517983 */ /* 0x000f260000300800 */
[----:B------:R1:W-:Y:S01]  /*6c090*/  LDGSTS.E [R3+0x9800], [R70.64], P1 ;  /* 0x0980000046037fae */ /* 0x0003e20008921844 */
[-C--:B--2---:R-:W-:Y:S02]  /*6c0a0*/  IADD3 R87, P2, R87, R80.reuse, RZ ;  /* 0x0000005057577210 */ /* 0x084fe40007f5e0ff */
[----:B------:R-:W-:-:S03]  /*6c0b0*/  IADD3 R76, P3, R76, R80, RZ ;  /* 0x000000504c4c7210 */ /* 0x000fc60007f7e0ff */
[--C-:B------:R-:W-:Y:S01]  /*6c0c0*/  IMAD.X R88, R88, 0x1, R0.reuse, P2 ;  /* 0x0000000158587824 */ /* 0x100fe200010e0600 */
[----:B------:R-:W-:Y:S01]  /*6c0d0*/  STL [R1+0x3120], R87 ;  /* 0x0031205701007387 */ /* 0x000fe20000100800 */
[----:B------:R-:W-:-:S03]  /*6c0e0*/  IMAD.X R77, R77, 0x1, R0, P3 ;  /* 0x000000014d4d7824 */ /* 0x000fc600018e0600 */
[----:B------:R-:W-:Y:S01]  /*6c0f0*/  STL [R1+0x3114], R88 ;  /* 0x0031145801007387 */ /* 0x000fe20000100800 */
[----:B-1----:R-:W-:Y:S02]  /*6c100*/  IMAD.MOV.U32 R70, RZ, RZ, R87 ;  /* 0x000000ffff467224 */ /* 0x002fe400078e0057 */
[----:B------:R-:W-:Y:S02]  /*6c110*/  IMAD.MOV.U32 R71, RZ, RZ, R88 ;  /* 0x000000ffff477224 */ /* 0x000fe400078e0058 */
[----:B------:R-:W-:Y:S01]  /*6c120*/  STL [R1+0x3118], R76 ;  /* 0x0031184c01007387 */ /* 0x000fe20000100800 */
[----:B------:R1:W-:Y:S01]  /*6c130*/  STL [R1+0x310c], R77 ;  /* 0x00310c4d01007387 */ /* 0x0003e20000100800 */
[----:B------:R-:W2:Y:S02]  /*6c140*/  LDL.LU R90, [R1+0x30ec] ;  /* 0x0030ec00015a7983 */ /* 0x000ea40000300800 */
[----:B------:R-:W2:Y:S01]  /*6c150*/  LDL.LU R89, [R1+0x30f8] ;  /* 0x0030f80001597983 */ /* 0x000ea20000300800 */
[----:B------:R1:W-:Y:S01]  /*6c160*/  LDGSTS.E [R3+0x9a00], [R70.64], P1 ;  /* 0x09a0000046037fae */ /* 0x0003e20008921844 */
[----:B------:R-:W-:Y:S01]  /*6c170*/  IADD3 R85, P3, R85, R80, RZ ;  /* 0x0000005055557210 */ /* 0x000fe20007f7e0ff */
[----:B-1----:R-:W-:-:S02]  /*6c180*/  IMAD.MOV.U32 R70, RZ, RZ, R76 ;  /* 0x000000ffff467224 */ /* 0x002fc400078e004c */
[----:B------:R-:W-:Y:S02]  /*6c190*/  IMAD.MOV.U32 R71, RZ, RZ, R77 ;  /* 0x000000ffff477224 */ /* 0x000fe400078e004d */
[----:B------:R-:W2:Y:S01]  /*6c1a0*/  LDL.LU R77, [R1+0x33ac] ;  /* 0x0033ac00014d7983 */ /* 0x000ea20000300800 */
[----:B------:R-:W-:-:S03]  /*6c1b0*/  IMAD.X R86, R86, 0x1, R0, P3 ;  /* 0x0000000156567824 */ /* 0x000fc600018e0600 */
[----:B------:R1:W-:Y:S01]  /*6c1c0*/  LDGSTS.E [R3+0x9c00], [R70.64], P1 ;  /* 0x09c0000046037fae */ /* 0x0003e20008921844 */
[----:B------:R-:W2:Y:S02]  /*6c1d0*/  LDL.LU R76, [R1+0x33b8] ;  /* 0x0033b800014c7983 */ /* 0x000ea40000300800 */
[----:B------:R-:W-:Y:S01]  /*6c1e0*/  STL [R1+0x3110], R85 ;  /* 0x0031105501007387 */ /* 0x000fe20000100800 */
[----:B------:R-:W-:Y:S01]  /*6c1f0*/  IADD3 R78, P4, R78, R80, RZ ;  /* 0x000000504e4e7210 */ /* 0x000fe20007f9e0ff */
[----:B-1----:R-:W-:Y:S02]  /*6c200*/  IMAD.MOV.U32 R70, RZ, RZ, R85 ;  /* 0x000000ffff467224 */ /* 0x002fe400078e0055 */
[----:B------:R-:W-:Y:S01]  /*6c210*/  IMAD.MOV.U32 R71, RZ, RZ, R86 ;  /* 0x000000ffff477224 */ /* 0x000fe200078e0056 */
[----:B------:R-:W-:Y:S01]  /*6c220*/  IADD3.X R79, R79, R0, RZ, P4, !PT ;  /* 0x000000004f4f7210 */ /* 0x000fe200027fe4ff */
[----:B------:R-:W-:Y:S01]  /*6c230*/  STL [R1+0x3104], R86 ;  /* 0x0031045601007387 */ /* 0x000fe20000100800 */
[----:B------:R-:W-:Y:S03]  /*6c240*/  STL [R1+0x33c0], R78 ;  /* 0x0033c04e01007387 */ /* 0x000fe60000100800 */
[----:B------:R1:W-:Y:S04]  /*6c250*/  LDGSTS.E [R3+0x9e00], [R70.64], P1 ;  /* 0x09e0000046037fae */ /* 0x0003e80008921844 */
[----:B------:R1:W-:Y:S02]  /*6c260*/  STL [R1+0x33b4], R79 ;  /* 0x0033b44f01007387 */ /* 0x0003e40000100800 */
[----:B-1----:R-:W-:-:S02]  /*6c270*/  IMAD.MOV.U32 R71, RZ, RZ, R79 ;  /* 0x000000ffff477224 */ /* 0x002fc400078e004f */
[----:B------:R-:W-:Y:S01]  /*6c280*/  IMAD.MOV.U32 R70, RZ, RZ, R78 ;  /* 0x000000ffff467224 */ /* 0x000fe200078e004e */
[----:B------:R-:W2:Y:S01]  /*6c290*/  LDL.LU R79, [R1+0x30e4] ;  /* 0x0030e400014f7983 */ /* 0x000ea20000300800 */
[----:B------:R-:W2:Y:S02]  /*6c2a0*/  LDL.LU R78, [R1+0x30f0] ;  /* 0x0030f000014e7983 */ /* 0x000ea40000300800 */
[----:B------:R-:W2:Y:S02]  /*6c2b0*/  LDL.LU R88, [R1+0x30dc] ;  /* 0x0030dc0001587983 */ /* 0x000ea40000300800 */
[----:B------:R-:W2:Y:S01]  /*6c2c0*/  LDL.LU R87, [R1+0x30e8] ;  /* 0x0030e80001577983 */ /* 0x000ea20000300800 */
[----:B------:R-:W-:-:S04]  /*6c2d0*/  ISETP.GT.AND P2, PT, R68, 0x17, PT ;  /* 0x000000174400780c */ /* 0x000fc80003f44270 */
[----:B------:R-:W-:-:S04]  /*6c2e0*/  SEL R69, RZ, 0x4, !P2 ;  /* 0x00000004ff457807 */ /* 0x000fc80005000000 */
[----:B------:R-:W-:-:S04]  /*6c2f0*/  SEL R69, R69, RZ, !P0 ;  /* 0x000000ff45457207 */ /* 0x000fc80004000000 */
[----:B------:R-:W-:Y:S11]  /*6c300*/  ISETP.NE.U32.AND P2, PT, R69, RZ, PT ;  /* 0x000000ff4500720c */ /* 0x000ff60003f45070 */
[----:B------:R-:W-:Y:S02]  /*6c310*/  @!UPT UIADD3 URZ, URZ, URZ, URZ ;  /* 0x0000003f3f3ff290 */ /* 0x000fe4000fffe03f */
[----:B------:R1:W-:Y:S01]  /*6c320*/  LDGSTS.E [R3+0xb800], [R70.64], P2 ;  /* 0x0b80000046037fae */ /* 0x0003e20009121844 */
[-C--:B---3--:R-:W-:Y:S02]  /*6c330*/  IADD3 R83, P1, R83, R80.reuse, RZ ;  /* 0x0000005053537210 */ /* 0x088fe40007f3e0ff */
[----:B----4-:R-:W-:-:S03]  /*6c340*/  IADD3 R81, P3, R81, R80, RZ ;  /* 0x0000005051517210 */ /* 0x010fc60007f7e0ff */
[--C-:B------:R-:W-:Y:S01]  /*6c350*/  IMAD.X R84, R84, 0x1, R0.reuse, P1 ;  /* 0x0000000154547824 */ /* 0x100fe200008e0600 */
[----:B------:R-:W-:Y:S01]  /*6c360*/  STL [R1+0x3108], R83 ;  /* 0x0031085301007387 */ /* 0x000fe20000100800 */
[----:B------:R-:W-:-:S03]  /*6c370*/  IMAD.X R82, R82, 0x1, R0, P3 ;  /* 0x0000000152527824 */ /* 0x000fc600018e0600 */
[----:B------:R3:W-:Y:S01]  /*6c380*/  STL [R1+0x30fc], R84 ;  /* 0x0030fc5401007387 */ /* 0x0007e20000100800 */
[----:B------:R-:W-:Y:S03]  /*6c390*/  STL [R1+0x3100], R81 ;  /* 0x0031005101007387 */ /* 0x000fe60000100800 */
[----:B------:R4:W-:Y:S01]  /*6c3a0*/  STL [R1+0x30f4], R82 ;  /* 0x0030f45201007387 */ /* 0x0009e20000100800 */
[----:B------:R-:W2:Y:S02]  /*6c3b0*/  LDL.LU R86, [R1+0x30d4] ;  /* 0x0030d40001567983 */ /* 0x000ea40000300800 */
[----:B------:R-:W2:Y:S02]  /*6c3c0*/  LDL.LU R85, [R1+0x30e0] ;  /* 0x0030e00001557983 */ /* 0x000ea40000300800 */
[----:B-1----:R-:W-:Y:S02]  /*6c3d0*/  IMAD.MOV.U32 R70, RZ, RZ, R83 ;  /* 0x000000ffff467224 */ /* 0x002fe400078e0053 */
[----:B------:R-:W-:Y:S01]  /*6c3e0*/  IMAD.MOV.U32 R71, RZ, RZ, R84 ;  /* 0x000000ffff477224 */ /* 0x000fe200078e0054 */
[----:B------:R-:W-:Y:S01]  /*6c3f0*/  ISETP.GT.AND P1, PT, R68, 0x1b, PT ;  /* 0x0000001b4400780c */ /* 0x000fe20003f24270 */
[----:B---3--:R-:W3:Y:S01]  /*6c400*/  LDL.LU R84, [R1+0x33a8] ;  /* 0x0033a80001547983 */ /* 0x008ee20000300800 */
[----:B------:R-:W3:Y:S03]  /*6c410*/  LDL.LU R83, [R1+0x33b0] ;  /* 0x0033b00001537983 */ /* 0x000ee60000300800 */
[----:B------:R1:W-:Y:S01]  /*6c420*/  LDGSTS.E [R3+0xba00], [R70.64], P2 ;  /* 0x0ba0000046037fae */ /* 0x0003e20009121844 */
[----:B------:R-:W-:-:S04]  /*6c430*/  SEL R69, RZ, 0x4, !P1 ;  /* 0x00000004ff457807 */ /* 0x000fc80004800000 */
[----:B------:R-:W-:Y:S01]  /*6c440*/  SEL R69, R69, RZ, !P0 ;  /* 0x000000ff45457207 */ /* 0x000fe20004000000 */
[----:B-1----:R-:W-:Y:S02]  /*6c450*/  IMAD.MOV.U32 R70, RZ, RZ, R81 ;  /* 0x000000ffff467224 */ /* 0x002fe400078e0051 */
[----:B------:R-:W-:Y:S02]  /*6c460*/  IMAD.MOV.U32 R71, RZ, RZ, R82 ;  /* 0x000000ffff477224 */ /* 0x000fe400078e0052 */
[----:B----4-:R-:W4:Y:S01]  /*6c470*/  LDL.LU R82, [R1+0x30cc] ;  /* 0x0030cc0001527983 */ /* 0x010f220000300800 */
[----:B------:R-:W4:Y:S03]  /*6c480*/  LDL.LU R81, [R1+0x30d8] ;  /* 0x0030d80001517983 */ /* 0x000f260000300800 */
[----:B------:R1:W-:Y:S01]  /*6c490*/  LDGSTS.E [R3+0xbc00], [R70.64], P2 ;  /* 0x0bc0000046037fae */ /* 0x0003e20009121844 */
[----:B------:R-:W-:-:S02]  /*6c4a0*/  ISETP.NE.U32.AND P1, PT, R69, RZ, PT ;  /* 0x000000ff4500720c */ /* 0x000fc40003f25070 */
[----:B--2---:R-:W-:-:S05]  /*6c4b0*/  IADD3 R89, P3, R89, R80, RZ ;  /* 0x0000005059597210 */ /* 0x004fca0007f7e0ff */
[----:B------:R-:W-:Y:S02]  /*6c4c0*/  IMAD.X R90, R90, 0x1, R0, P3 ;  /* 0x000000015a5a7824 */ /* 0x000fe400018e0600 */
[----:B-1----:R-:W-:-:S03]  /*6c4d0*/  IMAD.MOV.U32 R70, RZ, RZ, R89 ;  /* 0x000000ffff467224 */ /* 0x002fc600078e0059 */
[----:B------:R-:W-:Y:S01]  /*6c4e0*/  MOV R71, R90 ;  /* 0x0000005a00477202 */ /* 0x000fe20000000f00 */
[----:B------:R-:W-:Y:S04]  /*6c4f0*/  STL [R1+0x30f8], R89 ;  /* 0x0030f85901007387 */ /* 0x000fe80000100800 */
[----:B------:R1:W-:Y:S01]  /*6c500*/  LDGSTS.E [R3+0xbe00], [R70.64], P2 ;  /* 0x0be0000046037fae */ /* 0x0003e20009121844 */
[----:B------:R-:W-:-:S03]  /*6c510*/  IADD3 R76, P4, R76, R80, RZ ;  /* 0x000000504c4c7210 */ /* 0x000fc60007f9e0ff */
[----:B------:R-:W-:Y:S02]  /*6c520*/  STL [R1+0x30ec], R90 ;  /* 0x0030ec5a01007387 */ /* 0x000fe40000100800 */
[----:B------:R-:W-:Y:S02]  /*6c530*/  IMAD.X R77, R77, 0x1, R0, P4 ;  /* 0x000000014d4d7824 */ /* 0x000fe400020e0600 */
[----:B------:R2:W-:Y:S01]  /*6c540*/  STL [R1+0x33b8], R76 ;  /* 0x0033b84c01007387 */ /* 0x0005e20000100800 */
[----:B-1----:R-:W-:Y:S02]  /*6c550*/  IMAD.MOV.U32 R70, RZ, RZ, R76 ;  /* 0x000000ffff467224 */ /* 0x002fe400078e004c */
[----:B------:R-:W-:Y:S01]  /*6c560*/  IMAD.MOV.U32 R71, RZ, RZ, R77 ;  /* 0x000000ffff477224 */ /* 0x000fe200078e004d */
[----:B------:R1:W-:Y:S04]  /*6c570*/  STL [R1+0x33ac], R77 ;  /* 0x0033ac4d01007387 */ /* 0x0003e80000100800 */
[----:B------:R2:W-:Y:S04]  /*6c580*/  LDGSTS.E [R3+0xd800], [R70.64], P1 ;  /* 0x0d80000046037fae */ /* 0x0005e80008921844 */
[----:B--2---:R-:W2:Y:S04]  /*6c590*/  LDL.LU R76, [R1+0x30d0] ;  /* 0x0030d000014c7983 */ /* 0x004ea80000300800 */
[----:B-1----:R-:W2:Y:S01]  /*6c5a0*/  LDL.LU R77, [R1+0x30c8] ;  /* 0x0030c800014d7983 */ /* 0x002ea20000300800 */
[----:B------:R-:W-:-:S02]  /*6c5b0*/  IADD3 R78, P2, R78, R80, RZ ;  /* 0x000000504e4e7210 */ /* 0x000fc40007f5e0ff */
[----:B------:R-:W-:-:S03]  /*6c5c0*/  IADD3 R87, P3, R87, R80, RZ ;  /* 0x0000005057577210 */ /* 0x000fc60007f7e0ff */
[--C-:B------:R-:W-:Y:S01]  /*6c5d0*/  IMAD.X R79, R79, 0x1, R0.reuse, P2 ;  /* 0x000000014f4f7824 */ /* 0x100fe200010e0600 */
[----:B------:R-:W-:Y:S01]  /*6c5e0*/  STL [R1+0x30f0], R78 ;  /* 0x0030f04e01007387 */ /* 0x000fe20000100800 */
[----:B------:R-:W-:Y:S02]  /*6c5f0*/  IMAD.X R88, R88, 0x1, R0, P3 ;  /* 0x0000000158587824 */ /* 0x000fe400018e0600 */
[----:B------:R-:W-:Y:S01]  /*6c600*/  IMAD.MOV.U32 R71, RZ, RZ, R79 ;  /* 0x000000ffff477224 */ /* 0x000fe200078e004f */
[----:B------:R1:W-:Y:S01]  /*6c610*/  STL [R1+0x30e4], R79 ;  /* 0x0030e44f01007387 */ /* 0x0003e20000100800 */
[----:B------:R-:W-:Y:S02]  /*6c620*/  STL [R1+0x30e8], R87 ;  /* 0x0030e85701007387 */ /* 0x000fe40000100800 */
[----:B------:R-:W-:-:S05]  /*6c630*/  IMAD.MOV.U32 R70, RZ, RZ, R78 ;  /* 0x000000ffff467224 */ /* 0x000fca00078e004e */
[----:B------:R1:W-:Y:S04]  /*6c640*/  LDGSTS.E [R3+0xda00], [R70.64], P1 ;  /* 0x0da0000046037fae */ /* 0x0003e80008921844 */
[----:B-1----:R-:W2:Y:S01]  /*6c650*/  LDL.LU R79, [R1+0x30c4] ;  /* 0x0030c400014f7983 */ /* 0x002ea20000300800 */
[----:B------:R-:W-:Y:S02]  /*6c660*/  STL [R1+0x30dc], R88 ;  /* 0x0030dc5801007387 */ /* 0x000fe40000100800 */
[----:B------:R-:W2:Y:S01]  /*6c670*/  LDL.LU R78, [R1+0x30c0] ;  /* 0x0030c000014e7983 */ /* 0x000ea20000300800 */
[----:B------:R-:W-:Y:S01]  /*6c680*/  ISETP.GT.AND P2, PT, R68, 0x1f, PT ;  /* 0x0000001f4400780c */ /* 0x000fe20003f44270 */
[----:B------:R-:W-:Y:S02]  /*6c690*/  IMAD.MOV.U32 R70, RZ, RZ, R87 ;  /* 0x000000ffff467224 */ /* 0x000fe400078e0057 */
[----:B------:R-:W-:-:S05]  /*6c6a0*/  IMAD.MOV.U32 R71, RZ, RZ, R88 ;  /* 0x000000ffff477224 */ /* 0x000fca00078e0058 */
[----:B------:R1:W-:Y:S01]  /*6c6b0*/  LDGSTS.E [R3+0xdc00], [R70.64], P1 ;  /* 0x0dc0000046037fae */ /* 0x0003e20008921844 */
[----:B------:R-:W-:-:S04]  /*6c6c0*/  SEL R69, RZ, 0x4, !P2 ;  /* 0x00000004ff457807 */ /* 0x000fc80005000000 */
[----:B------:R-:W-:-:S04]  /*6c6d0*/  SEL R69, R69, RZ, !P0 ;  /* 0x000000ff45457207 */ /* 0x000fc80004000000 */
[----:B------:R-:W-:Y:S02]  /*6c6e0*/  ISETP.NE.U32.AND P2, PT, R69, RZ, PT ;  /* 0x000000ff4500720c */ /* 0x000fe40003f45070 */
[----:B------:R-:W-:-:S05]  /*6c6f0*/  IADD3 R85, P3, R85, R80, RZ ;  /* 0x0000005055557210 */ /* 0x000fca0007f7e0ff */
[----:B------:R-:W-:Y:S02]  /*6c700*/  IMAD.X R86, R86, 0x1, R0, P3 ;  /* 0x0000000156567824 */ /* 0x000fe400018e0600 */
[----:B-1----:R-:W-:Y:S02]  /*6c710*/  IMAD.MOV.U32 R70, RZ, RZ, R85 ;  /* 0x000000ffff467224 */ /* 0x002fe400078e0055 */
[----:B------:R-:W-:-:S05]  /*6c720*/  IMAD.MOV.U32 R71, RZ, RZ, R86 ;  /* 0x000000ffff477224 */ /* 0x000fca00078e0056 */
[----:B------:R1:W-:Y:S01]  /*6c730*/  LDGSTS.E [R3+0xde00], [R70.64], P1 ;  /* 0x0de0000046037fae */ /* 0x0003e20008921844 */
[----:B---3--:R-:W-:-:S03]  /*6c740*/  IADD3 R83, P1, R83, R80, RZ ;  /* 0x0000005053537210 */ /* 0x008fc60007f3e0ff */
[----:B------:R-:W-:Y:S01]  /*6c750*/  STL [R1+0x30e0], R85 ;  /* 0x0030e05501007387 */ /* 0x000fe20000100800 */
[----:B------:R3:W-:Y:S02]  /*6c760*/  STL [R1+0x30d4], R86 ;  /* 0x0030d45601007387 */ /* 0x0007e40000100800 */
[----:B------:R-:W2:Y:S02]  /*6c770*/  LDL.LU R69, [R1+0x35c4] ;  /* 0x0035c40001457983 */ /* 0x000ea40000300800 */
[--C-:B------:R-:W-:Y:S01]  /*6c780*/  IMAD.X R84, R84, 0x1, R0.reuse, P1 ;  /* 0x0000000154547824 */ /* 0x100fe200008e0600 */
[----:B----4-:R-:W-:Y:S01]  /*6c790*/  IADD3 R81, P3, R81, R80, RZ ;  /* 0x0000005051517210 */ /* 0x010fe20007f7e0ff */
[----:B------:R4:W-:Y:S03]  /*6c7a0*/  STL [R1+0x33b0], R83 ;  /* 0x0033b05301007387 */ /* 0x0009e60000100800 */
[----:B------:R-:W-:Y:S01]  /*6c7b0*/  STL [R1+0x33a8], R84 ;  /* 0x0033a85401007387 */ /* 0x000fe20000100800 */
[----:B------:R-:W-:Y:S01]  /*6c7c0*/  STL [R1+0x30d8], R81 ;  /* 0x0030d85101007387 */ /* 0x000fe20000100800 */
[----:B---3--:R-:W3:Y:S02]  /*6c7d0*/  LDL.LU R86, [R1+0x35c0] ;  /* 0x0035c00001567983 */ /* 0x008ee40000300800 */
[----:B------:R-:W-:Y:S01]  /*6c7e0*/  IMAD.X R82, R82, 0x1, R0, P3 ;  /* 0x0000000152527824 */ /* 0x000fe200018e0600 */
[----:B-1----:R-:W-:Y:S01]  /*6c7f0*/  MOV R70, R83 ;  /* 0x0000005300467202 */ /* 0x002fe20000000f00 */
[----:B------:R-:W-:-:S03]  /*6c800*/  IMAD.MOV.U32 R71, RZ, RZ, R84 ;  /* 0x000000ffff477224 */ /* 0x000fc600078e0054 */
[----:B------:R1:W-:Y:S01]  /*6c810*/  STL [R1+0x30cc], R82 ;  /* 0x0030cc5201007387 */ /* 0x0003e20000100800 */
[----:B----4-:R-:W3:Y:S03]  /*6c820*/  LDL.LU R83, [R1+0x35bc] ;  /* 0x0035bc0001537983 */ /* 0x010ee60000300800 */
[----:B------:R1:W-:Y:S02]  /*6c830*/  LDGSTS.E [R3+0xf800], [R70.64], P2 ;  /* 0x0f80000046037fae */ /* 0x0003e40009121844 */
[----:B-1----:R-:W-:Y:S02]  /*6c840*/  IMAD.MOV.U32 R71, RZ, RZ, R82 ;  /* 0x000000ffff477224 */ /* 0x002fe400078e0052 */
[----:B------:R-:W3:Y:S01]  /*6c850*/  LDL.LU R82, [R1+0x35b4] ;  /* 0x0035b40001527983 */ /* 0x000ee20000300800 */
[----:B------:R-:W3:Y:S02]  /*6c860*/  LDL.LU R85, [R1+0x35b8] ;  /* 0x0035b80001557983 */ /* 0x000ee40000300800 */
[----:B------:R-:W-:-:S02]  /*6c870*/  IMAD.MOV.U32 R70, RZ, RZ, R81 ;  /* 0x000000ffff467224 */ /* 0x000fc400078e0051 */
[----:B------:R-:W3:Y:S03]  /*6c880*/  LDL.LU R84, [R1+0x35b0] ;  /* 0x0035b00001547983 */ /* 0x000ee60000300800 */
[----:B------:R1:W-:Y:S01]  /*6c890*/  LDGSTS.E [R3+0xfa00], [R70.64], P2 ;  /* 0x0fa0000046037fae */ /* 0x0003e20009121844 */
[-C--:B--2---:R-:W-:Y:S02]  /*6c8a0*/  IADD3 R76, P1, R76, R80.reuse, RZ ;  /* 0x000000504c4c7210 */ /* 0x084fe40007f3e0ff */
[----:B------:R-:W-:-:S03]  /*6c8b0*/  IADD3 R77, P3, R77, R80, RZ ;  /* 0x000000504d4d7210 */ /* 0x000fc60007f7e0ff */
[----:B-1----:R-:W-:Y:S01]  /*6c8c0*/  IMAD.MOV.U32 R70, RZ, RZ, R76 ;  /* 0x000000ffff467224 */ /* 0x002fe200078e004c */
[----:B------:R1:W-:Y:S01]  /*6c8d0*/  STL [R1+0x30d0], R76 ;  /* 0x0030d04c01007387 */ /* 0x0003e20000100800 */
[----:B------:R-:W-:Y:S02]  /*6c8e0*/  STL [R1+0x30c8], R77 ;  /* 0x0030c84d01007387 */ /* 0x000fe40000100800 */
[--C-:B------:R-:W-:Y:S02]  /*6c8f0*/  IMAD.X R79, R79, 0x1, R0.reuse, P1 ;  /* 0x000000014f4f7824 */ /* 0x100fe400008e0600 */
[----:B------:R-:W-:Y:S02]  /*6c900*/  IMAD.X R78, R78, 0x1, R0, P3 ;  /* 0x000000014e4e7824 */ /* 0x000fe400018e0600 */
[----:B------:R-:W-:Y:S01]  /*6c910*/  IMAD.MOV.U32 R71, RZ, RZ, R79 ;  /* 0x000000ffff477224 */ /* 0x000fe200078e004f */
[----:B------:R-:W-:Y:S04]  /*6c920*/  STL [R1+0x30c4], R79 ;  /* 0x0030c44f01007387 */ /* 0x000fe80000100800 */
[----:B------:R2:W-:Y:S01]  /*6c930*/  LDGSTS.E [R3+0xfc00], [R70.64], P2 ;  /* 0x0fc0000046037fae */ /* 0x0005e20009121844 */
[----:B------:R1:W-:Y:S02]  /*6c940*/  STL [R1+0x30c0], R78 ;  /* 0x0030c04e01007387 */ /* 0x0003e40000100800 */
[----:B------:R-:W4:Y:S02]  /*6c950*/  LDL.LU R80, [R1+0x35a8] ;  /* 0x0035a80001507983 */ /* 0x000f240000300800 */
[----:B--2---:R-:W-:-:S02]  /*6c960*/  IMAD.MOV.U32 R70, RZ, RZ, R77 ;  /* 0x000000ffff467224 */ /* 0x004fc400078e004d */
[----:B------:R-:W-:-:S05]  /*6c970*/  IMAD.MOV.U32 R71, RZ, RZ, R78 ;  /* 0x000000ffff477224 */ /* 0x000fca00078e004e */
[----:B------:R2:W-:Y:S01]  /*6c980*/  LDGSTS.E [R3+0xfe00], [R70.64], P2 ;  /* 0x0fe0000046037fae */ /* 0x0005e20009121844 */
[C---:B-1----:R-:W-:Y:S01]  /*6c990*/  LOP3.LUT R76, R213.reuse, 0x1f, RZ, 0xc0, !PT ;  /* 0x0000001fd54c7812 */ /* 0x042fe200078ec0ff */
[----:B------:R-:W-:Y:S01]  /*6c9a0*/  IMAD.MOV.U32 R182, RZ, RZ, c[0x0][0x18c] ;  /* 0x00006300ffb67624 */ /* 0x000fe200078e00ff */
[----:B------:R-:W-:Y:S01]  /*6c9b0*/  LOP3.LUT R78, R213, 0x60, RZ, 0xc0, !PT ;  /* 0x00000060d54e7812 */ /* 0x000fe200078ec0ff */
[----:B------:R-:W-:Y:S01]  /*6c9c0*/  IMAD.SHL.U32 R241, R241, 0x4, RZ ;  /* 0x00000004f1f17824 */ /* 0x000fe200078e00ff */
[----:B--2---:R-:W2:Y:S01]  /*6c9d0*/  LDL.LU R70, [R1+0x35ac] ;  /* 0x0035ac0001467983 */ /* 0x004ea20000300800 */
[----:B------:R-:W4:Y:S02]  /*6c9e0*/  LDL.LU R81, [R1+0x35a0] ;  /* 0x0035a00001517983 */ /* 0x000f240000300800 */
[----:B------:R-:W4:Y:S01]  /*6c9f0*/  LDL.LU R71, [R1+0x35a4] ;  /* 0x0035a40001477983 */ /* 0x000f220000300800 */
[----:B------:R-:W-:Y:S01]  /*6ca00*/  ISETP.GE.AND P1, PT, R76, R68, PT ;  /* 0x000000444c00720c */ /* 0x000fe20003f26270 */
[----:B------:R-:W-:Y:S01]  /*6ca10*/  IMAD.SHL.U32 R182, R182, 0x20, RZ ;  /* 0x00000020b6b67824 */ /* 0x000fe200078e00ff */
[----:B------:R-:W-:Y:S01]  /*6ca20*/  SHF.R.U32.HI R78, RZ, 0x1, R78 ;  /* 0x00000001ff4e7819 */ /* 0x000fe2000001164e */
[----:B------:R-:W4:Y:S01]  /*6ca30*/  LDL.LU R76, [R1+0x359c] ;  /* 0x00359c00014c7983 */ /* 0x000f220000300800 */
[----:B------:R-:W-:Y:S01]  /*6ca40*/  SEL R3, RZ, 0x4, P1 ;  /* 0x00000004ff037807 */ /* 0x000fe20000800000 */
[----:B------:R-:W-:Y:S01]  /*6ca50*/  IMAD.SHL.U32 R182, R182, 0x4, RZ ;  /* 0x00000004b6b67824 */ /* 0x000fe200078e00ff */
[----:B------:R-:W-:Y:S01]  /*6ca60*/  LOP3.LUT R78, R241, R78, RZ, 0x3c, !PT ;  /* 0x0000004ef14e7212 */ /* 0x000fe200078e3cff */
[----:B------:R-:W4:Y:S01]  /*6ca70*/  LDL.LU R77, [R1+0x3594] ;  /* 0x00359400014d7983 */ /* 0x000f220000300800 */
[----:B------:R-:W-:-:S03]  /*6ca80*/  SEL R3, R3, RZ, !P0 ;  /* 0x000000ff03037207 */ /* 0x000fc60004000000 */
[----:B------:R-:W0:Y:S01]  /*6ca90*/  LDGDEPBAR ;  /* 0x00000000000079af */ /* 0x000e220000000000 */
[----:B------:R-:W-:Y:S01]  /*6caa0*/  ISETP.NE.U32.AND P0, PT, R3, RZ, PT ;  /* 0x000000ff0300720c */ /* 0x000fe20003f05070 */
[----:B------:R-:W-:Y:S02]  /*6cab0*/  IMAD R3, R183, 0x10000, R78 ;  /* 0x00010000b7037824 */ /* 0x000fe400078e024e */
[----:B------:R-:W4:Y:S01]  /*6cac0*/  LDL.LU R78, [R1+0x3598] ;  /* 0x00359800014e7983 */ /* 0x000f220000300800 */
[----:B------:R-:W-:-:S05]  /*6cad0*/  IADD3 R69, P1, R69, R182, RZ ;  /* 0x000000b645457210 */ /* 0x000fca0007f3e0ff */
[----:B------:R1:W-:Y:S01]  /*6cae0*/  STL [R1+0x35c4], R69 ;  /* 0x0035c44501007387 */ /* 0x0003e20000100800 */
[----:B---3--:R-:W-:-:S05]  /*6caf0*/  IADD3.X R86, R86, R2, RZ, P1, !PT ;  /* 0x0000000256567210 */ /* 0x008fca0000ffe4ff */
[----:B------:R-:W-:Y:S01]  /*6cb00*/  STL [R1+0x35c0], R86 ;  /* 0x0035c05601007387 */ /* 0x000fe20000100800 */
[----:B------:R-:W3:Y:S01]  /*6cb10*/  LDL.LU R79, [R1+0x3590] ;  /* 0x00359000014f7983 */ /* 0x000ee20000300800 */
[-C--:B------:R-:W-:Y:S01]  /*6cb20*/  IADD3 R83, P1, R83, R182.reuse, RZ ;  /* 0x000000b653537210 */ /* 0x080fe20007f3e0ff */
[----:B------:R-:W-:Y:S02]  /*6cb30*/  IMAD.MOV.U32 R68, RZ, RZ, R69 ;  /* 0x000000ffff447224 */ /* 0x000fe400078e0045 */
[----:B-1----:R-:W-:Y:S02]  /*6cb40*/  IMAD.MOV.U32 R69, RZ, RZ, R86 ;  /* 0x000000ffff457224 */ /* 0x002fe400078e0056 */
[----:B------:R1:W-:Y:S04]  /*6cb50*/  STL [R1+0x35bc], R83 ;  /* 0x0035bc5301007387 */ /* 0x0003e80000100800 */
[----:B------:R1:W-:Y:S01]  /*6cb60*/  LDGSTS.E [R3+0x50000], [R68.64], P0 ;  /* 0x5000000044037fae */ /* 0x0003e20008121844 */
[----:B------:R-:W-:Y:S01]  /*6cb70*/  IADD3 R82, P2, R82, R182, RZ ;  /* 0x000000b652527210 */ /* 0x000fe20007f5e0ff */
[----:B------:R-:W-:-:S02]  /*6cb80*/  IMAD.X R85, R85, 0x1, R2, P1 ;  /* 0x0000000155557824 */ /* 0x000fc400008e0602 */
[----:B-1----:R-:W-:Y:S02]  /*6cb90*/  IMAD.MOV.U32 R68, RZ, RZ, R83 ;  /* 0x000000ffff447224 */ /* 0x002fe400078e0053 */
[----:B------:R-:W-:Y:S01]  /*6cba0*/  IMAD.X R84, R84, 0x1, R2, P2 ;  /* 0x0000000154547824 */ /* 0x000fe200010e0602 */
[----:B------:R1:W-:Y:S01]  /*6cbb0*/  STL [R1+0x35b8], R85 ;  /* 0x0035b85501007387 */ /* 0x0003e20000100800 */
[----:B------:R-:W-:Y:S02]  /*6cbc0*/  STL [R1+0x35b4], R82 ;  /* 0x0035b45201007387 */ /* 0x000fe40000100800 */
[----:B------:R-:W3:Y:S02]  /*6cbd0*/  LDL.LU R83, [R1+0x358c] ;  /* 0x00358c0001537983 */ /* 0x000ee40000300800 */
[----:B------:R-:W-:Y:S01]  /*6cbe0*/  IMAD.MOV.U32 R69, RZ, RZ, R85 ;  /* 0x000000ffff457224 */ /* 0x000fe200078e0055 */
[----:B------:R-:W-:Y:S01]  /*6cbf0*/  STL [R1+0x35b0], R84 ;  /* 0x0035b05401007387 */ /* 0x000fe20000100800 */
[----:B------:R-:W3:Y:S03]  /*6cc00*/  LDL.LU R86, [R1+0x3584] ;  /* 0x0035840001567983 */ /* 0x000ee60000300800 */
[----:B------:R1:W-:Y:S04]  /*6cc10*/  LDGSTS.E [R3+0x50400], [R68.64], P0 ;  /* 0x5040000044037fae */ /* 0x0003e80008121844 */
[----:B-1----:R-:W3:Y:S01]  /*6cc20*/  LDL.LU R85, [R1+0x3588] ;  /* 0x0035880001557983 */ /* 0x002ee20000300800 */
[----:B------:R-:W3:Y:S02]  /*6cc30*/  LDL.LU R87, [R1+0x3580] ;  /* 0x0035800001577983 */ /* 0x000ee40000300800 */
[----:B------:R-:W-:-:S02]  /*6cc40*/  IMAD.MOV.U32 R68, RZ, RZ, R82 ;  /* 0x000000ffff447224 */ /* 0x000fc400078e0052 */
[----:B------:R-:W-:-:S05]  /*6cc50*/  IMAD.MOV.U32 R69, RZ, RZ, R84 ;  /* 0x000000ffff457224 */ /* 0x000fca00078e0054 */
[----:B------:R1:W-:Y:S01]  /*6cc60*/  LDGSTS.E [R3+0x50800], [R68.64], P0 ;  /* 0x5080000044037fae */ /* 0x0003e20008121844 */
[-C--:B--2---:R-:W-:Y:S02]  /*6cc70*/  IADD3 R70, P1, R70, R182.reuse, RZ ;  /* 0x000000b646467210 */ /* 0x084fe40007f3e0ff */
[----:B----4-:R-:W-:-:S03]  /*6cc80*/  IADD3 R71, P2, R71, R182, RZ ;  /* 0x000000b647477210 */ /* 0x010fc60007f5e0ff */
[--C-:B------:R-:W-:Y:S01]  /*6cc90*/  IMAD.X R80, R80, 0x1, R2.reuse, P1 ;  /* 0x0000000150507824 */ /* 0x100fe200008e0602 */
[----:B------:R-:W-:Y:S01]  /*6cca0*/  STL [R1+0x35ac], R70 ;  /* 0x0035ac4601007387 */ /* 0x000fe20000100800 */
[----:B------:R-:W-:Y:S02]  /*6ccb0*/  IMAD.X R81, R81, 0x1, R2, P2 ;  /* 0x0000000151517824 */ /* 0x000fe400010e0602 */
[----:B-1----:R-:W-:Y:S02]  /*6ccc0*/  IMAD.MOV.U32 R68, RZ, RZ, R70 ;  /* 0x000000ffff447224 */ /* 0x002fe400078e0046 */
[----:B------:R-:W-:Y:S01]  /*6ccd0*/  IMAD.MOV.U32 R69, RZ, RZ, R80 ;  /* 0x000000ffff457224 */ /* 0x000fe200078e0050 */
[----:B------:R1:W-:Y:S01]  /*6cce0*/  STL [R1+0x35a8], R80 ;  /* 0x0035a85001007387 */ /* 0x0003e20000100800 */
[----:B------:R-:W-:Y:S03]  /*6ccf0*/  STL [R1+0x35a4], R71 ;  /* 0x0035a44701007387 */ /* 0x000fe60000100800 */
[----:B------:R2:W-:Y:S04]  /*6cd00*/  LDGSTS.E [R3+0x50c00], [R68.64], P0 ;  /* 0x50c0000044037fae */ /* 0x0005e80008121844 */
[----:B-1----:R-:W4:Y:S01]  /*6cd10*/  LDL.LU R80, [R1+0x357c] ;  /* 0x00357c0001507983 */ /* 0x002f220000300800 */
[----:B------:R1:W-:Y:S02]  /*6cd20*/  STL [R1+0x35a0], R81 ;  /* 0x0035a05101007387 */ /* 0x0003e40000100800 */
[----:B------:R-:W4:Y:S02]  /*6cd30*/  LDL.LU R70, [R1+0x3574] ;  /* 0x0035740001467983 */ /* 0x000f240000300800 */
[----:B--2---:R-:W-:-:S02]  /*6cd40*/  IMAD.MOV.U32 R69, RZ, RZ, R81 ;  /* 0x000000ffff457224 */ /* 0x004fc400078e0051 */
[----:B-1----:R-:W2:Y:S01]  /*6cd50*/  LDL.LU R81, [R1+0x3578] ;  /* 0x0035780001517983 */ /* 0x002ea20000300800 */
[----:B------:R-:W-:Y:S02]  /*6cd60*/  MOV R68, R71 ;  /* 0x0000004700447202 */ /* 0x000fe40000000f00 */
[----:B------:R-:W2:Y:S01]  /*6cd70*/  LDL.LU R71, [R1+0x3570] ;  /* 0x0035700001477983 */ /* 0x000ea20000300800 */
[-C--:B------:R-:W-:Y:S02]  /*6cd80*/  IADD3 R76, P1, R76, R182.reuse, RZ ;  /* 0x000000b64c4c7210 */ /* 0x080fe40007f3e0ff */
[----:B------:R-:W-:Y:S01]  /*6cd90*/  IADD3 R77, P2, R77, R182, RZ ;  /* 0x000000b64d4d7210 */ /* 0x000fe20007f5e0ff */
[----:B------:R1:W-:Y:S02]  /*6cda0*/  LDGSTS.E [R3+0x51000], [R68.64], P0 ;  /* 0x5100000044037fae */ /* 0x0003e40008121844 */
[----:B------:R-:W-:Y:S02]  /*6cdb0*/  IMAD.X R78, R78, 0x1, R2, P1 ;  /* 0x000000014e4e7824 */ /* 0x000fe400008e0602 */
[----:B------:R1:W-:Y:S04]  /*6cdc0*/  STL [R1+0x359c], R76 ;  /* 0x00359c4c01007387 */ /* 0x0003e80000100800 */
[----:B------:R3:W-:Y:S01]  /*6cdd0*/  STL [R1+0x3598], R78 ;  /* 0x0035984e01007387 */ /* 0x0007e20000100800 */
[----:B------:R3:W-:Y:S02]  /*6cde0*/  STL [R1+0x3594], R77 ;  /* 0x0035944d01007387 */ /* 0x0007e40000100800 */
[----:B-1----:R-:W-:-:S02]  /*6cdf0*/  IMAD.MOV.U32 R68, RZ, RZ, R76 ;  /* 0x000000ffff447224 */ /* 0x002fc400078e004c */
[----:B------:R-:W-:Y:S01]  /*6ce00*/  IMAD.MOV.U32 R69, RZ, RZ, R78 ;  /* 0x000000ffff457224 */ /* 0x000fe200078e004e */
[----:B------:R-:W2:Y:S04]  /*6ce10*/  LDL.LU R76, [R1+0x356c] ;  /* 0x00356c00014c7983 */ /* 0x000ea80000300800 */
[----:B------:R1:W-:Y:S02]  /*6ce20*/  LDGSTS.E [R3+0x51400], [R68.64], P0 ;  /* 0x5140000044037fae */ /* 0x0003e40008121844 */
[----:B-1----:R-:W-:Y:S02]  /*6ce30*/  IMAD.MOV.U32 R68, RZ, RZ, R77 ;  /* 0x000000ffff447224 */ /* 0x002fe400078e004d */
[----:B---3--:R-:W-:-:S05]  /*6ce40*/  IMAD.X R79, R79, 0x1, R2, P2 ;  /* 0x000000014f4f7824 */ /* 0x008fca00010e0602 */
[----:B------:R1:W-:Y:S01]  /*6ce50*/  STL [R1+0x3590], R79 ;  /* 0x0035904f01007387 */ /* 0x0003e20000100800 */
[----:B------:R-:W3:Y:S02]  /*6ce60*/  LDL.LU R78, [R1+0x3564] ;  /* 0x00356400014e7983 */ /* 0x000ee40000300800 */
[----:B------:R-:W3:Y:S02]  /*6ce70*/  LDL.LU R77, [R1+0x3568] ;  /* 0x00356800014d7983 */ /* 0x000ee40000300800 */
[----:B------:R-:W-:-:S05]  /*6ce80*/  IMAD.MOV.U32 R69, RZ, RZ, R79 ;  /* 0x000000ffff457224 */ /* 0x000fca00078e004f */
[----:B------:R1:W-:Y:S04]  /*6ce90*/  LDGSTS.E [R3+0x51800], [R68.64], P0 ;  /* 0x5180000044037fae */ /* 0x0003e80008121844 */
[----:B-1----:R-:W3:Y:S01]  /*6cea0*/  LDL.LU R79, [R1+0x3560] ;  /* 0x00356000014f7983 */ /* 0x002ee20000300800 */
[----:B------:R-:W3:Y:S02]  /*6ceb0*/  LDL.LU R82, [R1+0x355c] ;  /* 0x00355c0001527983 */ /* 0x000ee40000300800 */
[----:B------:R-:W3:Y:S01]  /*6cec0*/  LDL.LU R84, [R1+0x3554] ;  /* 0x0035540001547983 */ /* 0x000ee20000300800 */
[-C--:B------:R-:W-:Y:S02]  /*6ced0*/  IADD3 R83, P1, R83, R182.reuse, RZ ;  /* 0x000000b653537210 */ /* 0x080fe40007f3e0ff */
[----:B------:R-:W-:-:S03]  /*6cee0*/  IADD3 R86, P2, R86, R182, RZ ;  /* 0x000000b656567210 */ /* 0x000fc60007f5e0ff */
[--C-:B------:R-:W-:Y:S01]  /*6cef0*/  IMAD.X R85, R85, 0x1, R2.reuse, P1 ;  /* 0x0000000155557824 */ /* 0x100fe200008e0602 */
[----:B------:R1:W-:Y:S01]  /*6cf00*/  STL [R1+0x358c], R83 ;  /* 0x00358c5301007387 */ /* 0x0003e20000100800 */
[----:B------:R-:W-:Y:S02]  /*6cf10*/  IMAD.MOV.U32 R68, RZ, RZ, R83 ;  /* 0x000000ffff447224 */ /* 0x000fe400078e0053 */
[----:B------:R-:W-:Y:S01]  /*6cf20*/  IMAD.X R87, R87, 0x1, R2, P2 ;  /* 0x0000000157577824 */ /* 0x000fe200010e0602 */
[----:B------:R1:W-:Y:S01]  /*6cf30*/  STL [R1+0x3588], R85 ;  /* 0x0035885501007387 */ /* 0x0003e20000100800 */
[----:B------:R-:W-:Y:S03]  /*6cf40*/  STL [R1+0x3584], R86 ;  /* 0x0035845601007387 */ /* 0x000fe60000100800 */
[----:B-1----:R-:W3:Y:S01]  /*6cf50*/  LDL.LU R83, [R1+0x3558] ;  /* 0x0035580001537983 */ /* 0x002ee20000300800 */
[----:B------:R-:W-:-:S02]  /*6cf60*/  IMAD.MOV.U32 R69, RZ, RZ, R85 ;  /* 0x000000ffff457224 */ /* 0x000fc400078e0055 */
[----:B------:R-:W-:Y:S01]  /*6cf70*/  STL [R1+0x3580], R87 ;  /* 0x0035805701007387 */ /* 0x000fe20000100800 */
[----:B------:R-:W3:Y:S01]  /*6cf80*/  LDL.LU R85, [R1+0x3550] ;  /* 0x0035500001557983 */ /* 0x000ee20000300800 */
[----:B------:R-:W3:Y:S02]  /*6cf90*/  LDL.LU R90, [R1+0x354c] ;  /* 0x00354c00015a7983 */ /* 0x000ee40000300800 */
[----:B------:R-:W3:Y:S01]  /*6cfa0*/  LDL.LU R92, [R1+0x3544] ;  /* 0x00354400015c7983 */ /* 0x000ee20000300800 */
[----:B------:R1:W-:Y:S01]  /*6cfb0*/  LDGSTS.E [R3+0x51c00], [R68.64], P0 ;  /* 0x51c0000044037fae */ /* 0x0003e20008121844 */
[-C--:B----4-:R-:W-:Y:S02]  /*6cfc0*/  IADD3 R80, P1, R80, R182.reuse, RZ ;  /* 0x000000b650507210 */ /* 0x090fe40007f3e0ff */
[----:B------:R-:W-:-:S03]  /*6cfd0*/  IADD3 R70, P2, R70, R182, RZ ;  /* 0x000000b646467210 */ /* 0x000fc60007f5e0ff */
[----:B------:R-:W-:Y:S01]  /*6cfe0*/  STL [R1+0x357c], R80 ;  /* 0x00357c5001007387 */ /* 0x000fe20000100800 */
[----:B--2---:R-:W-:Y:S01]  /*6cff0*/  IADD3.X R81, R81, R2, RZ, P1, !PT ;  /* 0x0000000251517210 */ /* 0x004fe20000ffe4ff */
[----:B------:R-:W-:-:S04]  /*6d000*/  IMAD.X R71, R71, 0x1, R2, P2 ;  /* 0x0000000147477824 */ /* 0x000fc800010e0602 */
[----:B------:R-:W-:Y:S01]  /*6d010*/  STL [R1+0x3578], R81 ;  /* 0x0035785101007387 */ /* 0x000fe20000100800 */
[----:B------:R-:W-:Y:S02]  /*6d020*/  STL [R1+0x3574], R70 ;  /* 0x0035744601007387 */ /* 0x000fe40000100800 */
[----:B------:R-:W2:Y:S02]  /*6d030*/  LDL.LU R91, [R1+0x3548] ;  /* 0x00354800015b7983 */ /* 0x000ea40000300800 */
[----:B------:R4:W-:Y:S01]  /*6d040*/  STL [R1+0x3570], R71 ;  /* 0x0035704701007387 */ /* 0x0009e20000100800 */
[----:B------:R-:W2:Y:S01]  /*6d050*/  LDL.LU R93, [R1+0x3540] ;  /* 0x00354000015d7983 */ /* 0x000ea20000300800 */
[----:B-1----:R-:W-:Y:S02]  /*6d060*/  IMAD.MOV.U32 R68, RZ, RZ, R86 ;  /* 0x000000ffff447224 */ /* 0x002fe400078e0056 */
[----:B------:R-:W-:-:S05]  /*6d070*/  IMAD.MOV.U32 R69, RZ, RZ, R87 ;  /* 0x000000ffff457224 */ /* 0x000fca00078e0057 */
[----:B------:R1:W-:Y:S01]  /*6d080*/  LDGSTS.E [R3+0x52000], [R68.64], P0 ;  /* 0x5200000044037fae */ /* 0x0003e20008121844 */
[----:B------:R-:W-:Y:S01]  /*6d090*/  IADD3 R76, P1, R76, R182, RZ ;  /* 0x000000b64c4c7210 */ /* 0x000fe20007f3e0ff */
[----:B-1----:R-:W-:Y:S02]  /*6d0a0*/  IMAD.MOV.U32 R68, RZ, RZ, R80 ;  /* 0x000000ffff447224 */ /* 0x002fe400078e0050 */
[----:B------:R-:W-:-:S05]  /*6d0b0*/  IMAD.MOV.U32 R69, RZ, RZ, R81 ;  /* 0x000000ffff457224 */ /* 0x000fca00078e0051 */
[----:B------:R1:W-:Y:S02]  /*6d0c0*/  LDGSTS.E [R3+0x52400], [R68.64], P0 ;  /* 0x5240000044037fae */ /* 0x0003e40008121844 */
[----:B-1----:R-:W-:Y:S02]  /*6d0d0*/  IMAD.MOV.U32 R68, RZ, RZ, R70 ;  /* 0x000000ffff447224 */ /* 0x002fe400078e0046 */
[----:B------:R-:W-:Y:S02]  /*6d0e0*/  IMAD.MOV.U32 R69, RZ, RZ, R71 ;  /* 0x000000ffff457224 */ /* 0x000fe400078e0047 */
[----:B----4-:R-:W4:Y:S01]  /*6d0f0*/  LDL.LU.64 R70, [R1+0x30b0] ;  /* 0x0030b00001467983 */ /* 0x010f220000300a00 */
[----:B------:R-:W-:Y:S03]  /*6d100*/  STL [R1+0x356c], R76 ;  /* 0x00356c4c01007387 */ /* 0x000fe60000100800 */
[----:B------:R1:W-:Y:S02]  /*6d110*/  LDGSTS.E [R3+0x52800], [R68.64], P0 ;  /* 0x5280000044037fae */ /* 0x0003e40008121844 */
[----:B-1----:R-:W-:Y:S01]  /*6d120*/  IMAD.MOV.U32 R68, RZ, RZ, R76 ;  /* 0x000000ffff447224 */ /* 0x002fe200078e004c */
[----:B---3--:R-:W-:Y:S01]  /*6d130*/  IADD3 R78, P2, R78, R182, RZ ;  /* 0x000000b64e4e7210 */ /* 0x008fe20007f5e0ff */
[----:B------:R-:W-:-:S04]  /*6d140*/  IMAD.X R77, R77, 0x1, R2, P1 ;  /* 0x000000014d4d7824 */ /* 0x000fc800008e0602 */
[----:B------:R-:W-:Y:S01]  /*6d150*/  IMAD.MOV.U32 R69, RZ, RZ, R77 ;  /* 0x000000ffff457224 */ /* 0x000fe200078e004d */
[----:B------:R1:W-:Y:S01]  /*6d160*/  STL [R1+0x3568], R77 ;  /* 0x0035684d01007387 */ /* 0x0003e20000100800 */
[----:B------:R-:W-:Y:S02]  /*6d170*/  STL [R1+0x3564], R78 ;  /* 0x0035644e01007387 */ /* 0x000fe40000100800 */
[----:B------:R-:W-:Y:S01]  /*6d180*/  IMAD.X R79, R79, 0x1, R2, P2 ;  /* 0x000000014f4f7824 */ /* 0x000fe200010e0602 */
[----:B------:R3:W-:Y:S04]  /*6d190*/  LDGSTS.E [R3+0x52c00], [R68.64], P0 ;  /* 0x52c0000044037fae */ /* 0x0007e80008121844 */
[----:B-1----:R-:W4:Y:S01]  /*6d1a0*/  LDL.LU.64 R76, [R1+0x30a8] ;  /* 0x0030a800014c7983 */ /* 0x002f220000300a00 */
[----:B------:R1:W-:Y:S01]  /*6d1b0*/  STL [R1+0x3560], R79 ;  /* 0x0035604f01007387 */ /* 0x0003e20000100800 */
[----:B------:R-:W-:Y:S01]  /*6d1c0*/  IADD3 R82, P1, R82, R182, RZ ;  /* 0x000000b652527210 */ /* 0x000fe20007f3e0ff */
[----:B---3--:R-:W-:-:S02]  /*6d1d0*/  IMAD.MOV.U32 R68, RZ, RZ, R78 ;  /* 0x000000ffff447224 */ /* 0x008fc400078e004e */
[----:B------:R-:W-:Y:S02]  /*6d1e0*/  IMAD.MOV.U32 R69, RZ, RZ, R79 ;  /* 0x000000ffff457224 */ /* 0x000fe400078e004f */
[----:B-1----:R-:W4:Y:S01]  /*6d1f0*/  LDL.LU.64 R78, [R1+0x30a0] ;  /* 0x0030a000014e7983 */ /* 0x002f220000300a00 */
[----:B------:R-:W4:Y:S01]  /*6d200*/  LDL.LU.64 R80, [R1+0x3098] ;  /* 0x0030980001507983 */ /* 0x000f220000300a00 */
[----:B------:R-:W-:Y:S02]  /*6d210*/  IADD3 R84, P2, R84, R182, RZ ;  /* 0x000000b654547210 */ /* 0x000fe40007f5e0ff */
[----:B------:R1:W-:Y:S01]  /*6d220*/  LDGSTS.E [R3+0x53000], [R68.64], P0 ;  /* 0x5300000044037fae */ /* 0x0003e20008121844 */
[----:B------:R-:W-:Y:S02]  /*6d230*/  STL [R1+0x355c], R82 ;  /* 0x00355c5201007387 */ /* 0x000fe40000100800 */
[--C-:B------:R-:W-:Y:S02]  /*6d240*/  IMAD.X R83, R83, 0x1, R2.reuse, P1 ;  /* 0x0000000153537824 */ /* 0x100fe400008e0602 */
[----:B------:R-:W-:-:S03]  /*6d250*/  IMAD.X R85, R85, 0x1, R2, P2 ;  /* 0x0000000155557824 */ /* 0x000fc600010e0602 */
[----:B------:R1:W-:Y:S02]  /*6d260*/  STL [R1+0x3558], R83 ;  /* 0x0035585301007387 */ /* 0x0003e40000100800 */
[----:B-1----:R-:W-:Y:S01]  /*6d270*/  MOV R68, R82 ;  /* 0x0000005200447202 */ /* 0x002fe20000000f00 */
[----:B------:R-:W-:Y:S01]  /*6d280*/  IMAD.MOV.U32 R69, RZ, RZ, R83 ;  /* 0x000000ffff457224 */ /* 0x000fe200078e0053 */
[----:B------:R-:W-:Y:S04]  /*6d290*/  STL [R1+0x3554], R84 ;  /* 0x0035545401007387 */ /* 0x000fe80000100800 */
[----:B------:R1:W-:Y:S04]  /*6d2a0*/  LDGSTS.E [R3+0x53400], [R68.64], P0 ;  /* 0x5340000044037fae */ /* 0x0003e80008121844 */
[----:B------:R-:W4:Y:S01]  /*6d2b0*/  LDL.LU.64 R82, [R1+0x3090] ;  /* 0x0030900001527983 */ /* 0x000f220000300a00 */
[----:B------:R1:W-:Y:S01]  /*6d2c0*/  STL [R1+0x3550], R85 ;  /* 0x0035505501007387 */ /* 0x0003e20000100800 */
[----:B------:R-:W-:Y:S01]  /*6d2d0*/  IADD3 R90, P1, R90, R182, RZ ;  /* 0x000000b65a5a7210 */ /* 0x000fe20007f3e0ff */
[----:B-1----:R-:W-:-:S02]  /*6d2e0*/  IMAD.MOV.U32 R68, RZ, RZ, R84 ;  /* 0x000000ffff447224 */ /* 0x002fc400078e0054 */
[----:B------:R-:W-:Y:S02]  /*6d2f0*/  IMAD.MOV.U32 R69, RZ, RZ, R85 ;  /* 0x000000ffff457224 */ /* 0x000fe400078e0055 */
[----:B------:R-:W4:Y:S01]  /*6d300*/  LDL.LU.64 R84, [R1+0x3088] ;  /* 0x0030880001547983 */ /* 0x000f220000300a00 */
[----:B------:R-:W4:Y:S02]  /*6d310*/  LDL.LU.64 R86, [R1+0x3080] ;  /* 0x0030800001567983 */ /* 0x000f240000300a00 */
[----:B------:R-:W4:Y:S01]  /*6d320*/  LDL.LU.64 R88, [R1+0x3078] ;  /* 0x0030780001587983 */ /* 0x000f220000300a00 */
[----:B------:R-:W-:Y:S01]  /*6d330*/  IADD3 R92, P2, R92, R182, RZ ;  /* 0x000000b65c5c7210 */ /* 0x000fe20007f5e0ff */
[----:B------:R-:W-:Y:S04]  /*6d340*/  STL [R1+0x354c], R90 ;  /* 0x00354c5a01007387 */ /* 0x000fe80000100800 */
[----:B------:R1:W-:Y:S02]  /*6d350*/  LDGSTS.E [R3+0x53800], [R68.64], P0 ;  /* 0x5380000044037fae */ /* 0x0003e40008121844 */
[----:B-1----:R-:W-:-:S02]  /*6d360*/  IMAD.MOV.U32 R68, RZ, RZ, R90 ;  /* 0x000000ffff447224 */ /* 0x002fc400078e005a */
[--C-:B--2---:R-:W-:Y:S02]  /*6d370*/  IMAD.X R91, R91, 0x1, R2.reuse, P1 ;  /* 0x000000015b5b7824 */ /* 0x104fe400008e0602 */
[----:B------:R-:W-:Y:S02]  /*6d380*/  IMAD.X R93, R93, 0x1, R2, P2 ;  /* 0x000000015d5d7824 */ /* 0x000fe400010e0602 */
[----:B------:R-:W-:Y:S01]  /*6d390*/  IMAD.MOV.U32 R69, RZ, RZ, R91 ;  /* 0x000000ffff457224 */ /* 0x000fe200078e005b */
[----:B------:R1:W-:Y:S01]  /*6d3a0*/  STL [R1+0x3548], R91 ;  /* 0x0035485b01007387 */ /* 0x0003e20000100800 */
[----:B------:R-:W-:Y:S03]  /*6d3b0*/  STL [R1+0x3544], R92 ;  /* 0x0035445c01007387 */ /* 0x000fe60000100800 */
[----:B------:R2:W-:Y:S04]  /*6d3c0*/  LDGSTS.E [R3+0x53c00], [R68.64], P0 ;  /* 0x53c0000044037fae */ /* 0x0005e80008121844 */
[----:B-1----:R-:W3:Y:S01]  /*6d3d0*/  LDL.LU.64 R90, [R1+0x3070] ;  /* 0x00307000015a7983 */ /* 0x002ee20000300a00 */
[----:B------:R1:W-:Y:S02]  /*6d3e0*/  STL [R1+0x3540], R93 ;  /* 0x0035405d01007387 */ /* 0x0003e40000100800 */
[----:B--2---:R-:W-:-:S02]  /*6d3f0*/  IMAD.MOV.U32 R68, RZ, RZ, R92 ;  /* 0x000000ffff447224 */ /* 0x004fc400078e005c */
[----:B------:R-:W-:Y:S02]  /*6d400*/  IMAD.MOV.U32 R69, RZ, RZ, R93 ;  /* 0x000000ffff457224 */ /* 0x000fe400078e005d */
[----:B-1----:R-:W2:Y:S01]  /*6d410*/  LDL.LU.64 R92, [R1+0x3068] ;  /* 0x00306800015c7983 */ /* 0x002ea20000300a00 */
[----:B------:R-:W2:Y:S02]  /*6d420*/  LDL.LU.64 R94, [R1+0x3060] ;  /* 0x00306000015e7983 */ /* 0x000ea40000300a00 */
[----:B------:R-:W2:Y:S02]  /*6d430*/  LDL.LU.64 R96, [R1+0x3058] ;  /* 0x0030580001607983 */ /* 0x000ea40000300a00 */
[----:B------:R-:W2:Y:S01]  /*6d440*/  LDL.LU.64 R98, [R1+0x3050] ;  /* 0x0030500001627983 */ /* 0x000ea20000300a00 */
[----:B------:R-:W2:Y:S01]  /*6d450*/  LDL.LU.64 R100, [R1+0x3048] ;  /* 0x0030480001647983 */ /* 0x000ea20000300a00 */
        /* <DEDUP_REMOVED lines=32> */
[----:B------:R-:W2:Y:S03]  /*6d660*/  LDL.LU.64 R186, [R1+0x2f40] ;  /* 0x002f400001ba7983 */ /* 0x000ea60000300a00 */
[----:B------:R4:W-:Y:S02]  /*6d670*/  LDGSTS.E [R3+0x54000], [R68.64], P0 ;  /* 0x5400000044037fae */ /* 0x0009e40008121844 */
[----:B----4-:R-:W-:-:S05]  /*6d680*/  IADD3 R69, P1, R70, R182, RZ ;  /* 0x000000b646457210 */ /* 0x010fca0007f3e0ff */
[----:B------:R-:W-:Y:S01]  /*6d690*/  IMAD.X R68, R71, 0x1, R2, P1 ;  /* 0x0000000147447824 */ /* 0x000fe200008e0602 */
[----:B------:R-:W-:-:S05]  /*6d6a0*/  IADD3 R71, P1, R76, R182, RZ ;  /* 0x000000b64c477210 */ /* 0x000fca0007f3e0ff */
[----:B------:R-:W-:Y:S01]  /*6d6b0*/  IMAD.X R70, R77, 0x1, R2, P1 ;  /* 0x000000014d467824 */ /* 0x000fe200008e0602 */
[----:B------:R-:W-:-:S05]  /*6d6c0*/  IADD3 R77, P1, R78, R182, RZ ;  /* 0x000000b64e4d7210 */ /* 0x000fca0007f3e0ff */
[----:B------:R-:W-:Y:S01]  /*6d6d0*/  IMAD.X R76, R79, 0x1, R2, P1 ;  /* 0x000000014f4c7824 */ /* 0x000fe200008e0602 */
[----:B------:R-:W-:-:S05]  /*6d6e0*/  IADD3 R79, P1, R80, R182, RZ ;  /* 0x000000b6504f7210 */ /* 0x000fca0007f3e0ff */
[----:B------:R-:W-:Y:S01]  /*6d6f0*/  IMAD.X R78, R81, 0x1, R2, P1 ;  /* 0x00000001514e7824 */ /* 0x000fe200008e0602 */
[----:B------:R-:W-:-:S04]  /*6d700*/  IADD3 R81, P1, R82, R182, RZ ;  /* 0x000000b652517210 */ /* 0x000fc80007f3e0ff */
[----:B------:R-:W-:Y:S02]  /*6d710*/  IADD3.X R80, R83, R2, RZ, P1, !PT ;  /* 0x0000000253507210 */ /* 0x000fe40000ffe4ff */
[----:B------:R-:W-:-:S05]  /*6d720*/  IADD3 R83, P1, R84, R182, RZ ;  /* 0x000000b654537210 */ /* 0x000fca0007f3e0ff */
[----:B------:R-:W-:Y:S01]  /*6d730*/  IMAD.X R82, R85, 0x1, R2, P1 ;  /* 0x0000000155527824 */ /* 0x000fe200008e0602 */
[----:B------:R-:W-:-:S05]  /*6d740*/  IADD3 R85, P1, R86, R182, RZ ;  /* 0x000000b656557210 */ /* 0x000fca0007f3e0ff */
[----:B------:R-:W-:Y:S01]  /*6d750*/  IMAD.X R84, R87, 0x1, R2, P1 ;  /* 0x0000000157547824 */ /* 0x000fe200008e0602 */
[----:B------:R-:W-:-:S05]  /*6d760*/  IADD3 R87, P1, R88, R182, RZ ;  /* 0x000000b658577210 */ /* 0x000fca0007f3e0ff */
[----:B------:R-:W-:Y:S01]  /*6d770*/  IMAD.X R86, R89, 0x1, R2, P1 ;  /* 0x0000000159567824 */ /* 0x000fe200008e0602 */
[----:B---3--:R-:W-:-:S05]  /*6d780*/  IADD3 R89, P1, R90, R182, RZ ;  /* 0x000000b65a597210 */ /* 0x008fca0007f3e0ff */
[----:B------:R-:W-:Y:S01]  /*6d790*/  IMAD.X R88, R91, 0x1, R2, P1 ;  /* 0x000000015b587824 */ /* 0x000fe200008e0602 */
[----:B--2---:R-:W-:-:S05]  /*6d7a0*/  IADD3 R91, P1, R92, R182, RZ ;  /* 0x000000b65c5b7210 */ /* 0x004fca0007f3e0ff */
[----:B------:R-:W-:Y:S01]  /*6d7b0*/  IMAD.X R90, R93, 0x1, R2, P1 ;  /* 0x000000015d5a7824 */ /* 0x000fe200008e0602 */
[----:B------:R-:W-:-:S05]  /*6d7c0*/  IADD3 R93, P1, R94, R182, RZ ;  /* 0x000000b65e5d7210 */ /* 0x000fca0007f3e0ff */
        /* <DEDUP_REMOVED lines=16> */
[----:B------:R-:W-:Y:S01]  /*6d8d0*/  IADD3.X R108, R111, R2, RZ, P1, !PT ;  /* 0x000000026f6c7210 */ /* 0x000fe20000ffe4ff */
        /* <DEDUP_REMOVED lines=37> */
[--C-:B------:R-:W-:Y:S01]  /*6db30*/  IMAD.X R162, R165, 0x1, R2.reuse, P1 ;  /* 0x00000001a5a27824 */ /* 0x100fe200008e0602 */
[----:B------:R-:W-:Y:S02]  /*6db40*/  IADD3 R165, P1, R166, R182, RZ ;  /* 0x000000b6a6a57210 */ /* 0x000fe40007f3e0ff */
[----:B------:R-:W-:Y:S02]  /*6db50*/  LOP3.LUT R69, R69, R68, RZ, 0x3c, !PT ;  /* 0x0000004445457212 */ /* 0x000fe400078e3cff */
[----:B------:R-:W-:Y:S01]  /*6db60*/  LOP3.LUT R71, R71, R70, RZ, 0x3c, !PT ;  /* 0x0000004647477212 */ /* 0x000fe200078e3cff */
[----:B------:R-:W-:Y:S01]  /*6db70*/  IMAD.X R164, R167, 0x1, R2, P1 ;  /* 0x00000001a7a47824 */ /* 0x000fe200008e0602 */
[----:B------:R-:W-:Y:S02]  /*6db80*/  IADD3 R167, P1, R168, R182, RZ ;  /* 0x000000b6a8a77210 */ /* 0x000fe40007f3e0ff */
[----:B------:R-:W-:Y:S02]  /*6db90*/  LOP3.LUT R77, R77, R76, RZ, 0x3c, !PT ;  /* 0x0000004c4d4d7212 */ /* 0x000fe400078e3cff */
[----:B------:R-:W-:-:S02]  /*6dba0*/  LOP3.LUT R79, R79, R78, RZ, 0x3c, !PT ;  /* 0x0000004e4f4f7212 */ /* 0x000fc400078e3cff */
[----:B------:R-:W-:Y:S02]  /*6dbb0*/  LOP3.LUT R68, R69, R68, RZ, 0x3c, !PT ;  /* 0x0000004445447212 */ /* 0x000fe400078e3cff */
[----:B------:R-:W-:Y:S01]  /*6dbc0*/  LOP3.LUT R81, R81, R80, RZ, 0x3c, !PT ;  /* 0x0000005051517212 */ /* 0x000fe200078e3cff */
[----:B------:R-:W-:Y:S01]  /*6dbd0*/  IMAD.X R166, R169, 0x1, R2, P1 ;  /* 0x00000001a9a67824 */ /* 0x000fe200008e0602 */
[----:B------:R-:W-:Y:S02]  /*6dbe0*/  IADD3 R169, P1, R170, R182, RZ ;  /* 0x000000b6aaa97210 */ /* 0x000fe40007f3e0ff */
[----:B------:R-:W-:Y:S02]  /*6dbf0*/  LOP3.LUT R70, R71, R70, RZ, 0x3c, !PT ;  /* 0x0000004647467212 */ /* 0x000fe400078e3cff */
[----:B------:R-:W-:Y:S02]  /*6dc00*/  LOP3.LUT R83, R83, R82, RZ, 0x3c, !PT ;  /* 0x0000005253537212 */ /* 0x000fe400078e3cff */
[----:B------:R-:W-:-:S02]  /*6dc10*/  LOP3.LUT R76, R77, R76, RZ, 0x3c, !PT ;  /* 0x0000004c4d4c7212 */ /* 0x000fc400078e3cff */
[----:B------:R-:W-:Y:S02]  /*6dc20*/  LOP3.LUT R85, R85, R84, RZ, 0x3c, !PT ;  /* 0x0000005455557212 */ /* 0x000fe400078e3cff */
[----:B------:R-:W-:Y:S02]  /*6dc30*/  LOP3.LUT R78, R79, R78, RZ, 0x3c, !PT ;  /* 0x0000004e4f4e7212 */ /* 0x000fe400078e3cff */
[----:B------:R-:W-:Y:S02]  /*6dc40*/  LOP3.LUT R87, R87, R86, RZ, 0x3c, !PT ;  /* 0x0000005657577212 */ /* 0x000fe400078e3cff */
[----:B------:R-:W-:Y:S02]  /*6dc50*/  LOP3.LUT R69, R69, R68, RZ, 0x3c, !PT ;  /* 0x0000004445457212 */ /* 0x000fe400078e3cff */
[----:B------:R-:W-:Y:S02]  /*6dc60*/  LOP3.LUT R80, R81, R80, RZ, 0x3c, !PT ;  /* 0x0000005051507212 */ /* 0x000fe400078e3cff */
[----:B------:R-:W-:-:S02]  /*6dc70*/  LOP3.LUT R89, R89, R88, RZ, 0x3c, !PT ;  /* 0x0000005859597212 */ /* 0x000fc400078e3cff */
[----:B------:R-:W-:Y:S02]  /*6dc80*/  LOP3.LUT R71, R71, R70, RZ, 0x3c, !PT ;  /* 0x0000004647477212 */ /* 0x000fe400078e3cff */
[----:B------:R-:W-:Y:S02]  /*6dc90*/  LOP3.LUT R82, R83, R82, RZ, 0x3c, !PT ;  /* 0x0000005253527212 */ /* 0x000fe400078e3cff */
[----:B------:R-:W-:Y:S01]  /*6dca0*/  LOP3.LUT R91, R91, R90, RZ, 0x3c, !PT ;  /* 0x0000005a5b5b7212 */ /* 0x000fe200078e3cff */
[----:B------:R-:W-:Y:S01]  /*6dcb0*/  IMAD.X R168, R171, 0x1, R2, P1 ;  /* 0x00000001aba87824 */ /* 0x000fe200008e0602 */
[----:B------:R-:W-:Y:S02]  /*6dcc0*/  LOP3.LUT R77, R77, R76, RZ, 0x3c, !PT ;  /* 0x0000004c4d4d7212 */ /* 0x000fe400078e3cff */
[----:B------:R-:W-:Y:S02]  /*6dcd0*/  LOP3.LUT R84, R85, R84, RZ, 0x3c, !PT ;  /* 0x0000005455547212 */ /* 0x000fe400078e3cff */
[----:B------:R-:W-:-:S02]  /*6dce0*/  LOP3.LUT R93, R93, R92, RZ, 0x3c, !PT ;  /* 0x0000005c5d5d7212 */ /* 0x000fc400078e3cff */
[----:B------:R-:W-:Y:S02]  /*6dcf0*/  IADD3 R171, P1, R172, R182, RZ ;  /* 0x000000b6acab7210 */ /* 0x000fe40007f3e0ff */
[----:B------:R-:W-:Y:S02]  /*6dd00*/  LOP3.LUT R79, R79, R78, RZ, 0x3c, !PT ;  /* 0x0000004e4f4f7212 */ /* 0x000fe400078e3cff */
[----:B------:R-:W-:Y:S02]  /*6dd10*/  LOP3.LUT R86, R87, R86, RZ, 0x3c, !PT ;  /* 0x0000005657567212 */ /* 0x000fe400078e3cff */
[----:B------:R-:W-:Y:S02]  /*6dd20*/  LOP3.LUT R95, R95, R94, RZ, 0x3c, !PT ;  /* 0x0000005e5f5f7212 */ /* 0x000fe400078e3cff */
[----:B------:R-:W-:Y:S02]  /*6dd30*/  LOP3.LUT R81, R81, R80, RZ, 0x3c, !PT ;  /* 0x0000005051517212 */ /* 0x000fe400078e3cff */
[----:B------:R-:W-:-:S02]  /*6dd40*/  LOP3.LUT R88, R89, R88, RZ, 0x3c, !PT ;  /* 0x0000005859587212 */ /* 0x000fc400078e3cff */
[----:B------:R-:W-:Y:S01]  /*6dd50*/  LOP3.LUT R97, R97, R96, RZ, 0x3c, !PT ;  /* 0x0000006061617212 */ /* 0x000fe200078e3cff */
[----:B------:R1:W-:Y:S01]  /*6dd60*/  STL.64 [R1+0x30b0], R68 ;  /* 0x0030b04401007387 */ /* 0x0003e20000100a00 */
[----:B------:R-:W-:Y:S02]  /*6dd70*/  LOP3.LUT R83, R83, R82, RZ, 0x3c, !PT ;  /* 0x0000005253537212 */ /* 0x000fe400078e3cff */
[----:B------:R-:W-:Y:S02]  /*6dd80*/  LOP3.LUT R90, R91, R90, RZ, 0x3c, !PT ;  /* 0x0000005a5b5a7212 */ /* 0x000fe400078e3cff */
[----:B------:R-:W-:Y:S01]  /*6dd90*/  LOP3.LUT R99, R99, R98, RZ, 0x3c, !PT ;  /* 0x0000006263637212 */ /* 0x000fe200078e3cff */
[----:B------:R-:W-:Y:S01]  /*6dda0*/  STL.64 [R1+0x30a8], R70 ;  /* 0x0030a84601007387 */ /* 0x000fe20000100a00 */
[----:B------:R-:W-:Y:S02]  /*6ddb0*/  LOP3.LUT R85, R85, R84, RZ, 0x3c, !PT ;  /* 0x0000005455557212 */ /* 0x000fe400078e3cff */
[----:B------:R-:W-:-:S02]  /*6ddc0*/  LOP3.LUT R92, R93, R92, RZ, 0x3c, !PT ;  /* 0x0000005c5d5c7212 */ /* 0x000fc400078e3cff */
[----:B------:R-:W-:Y:S01]  /*6ddd0*/  LOP3.LUT R101, R101, R100, RZ, 0x3c, !PT ;  /* 0x0000006465657212 */ /* 0x000fe200078e3cff */
[----:B------:R-:W-:Y:S01]  /*6dde0*/  STL.64 [R1+0x30a0], R76 ;  /* 0x0030a04c01007387 */ /* 0x000fe20000100a00 */
[----:B------:R-:W-:Y:S02]  /*6ddf0*/  LOP3.LUT R87, R87, R86, RZ, 0x3c, !PT ;  /* 0x0000005657577212 */ /* 0x000fe400078e3cff */
[----:B------:R-:W-:Y:S02]  /*6de00*/  LOP3.LUT R94, R95, R94, RZ, 0x3c, !PT ;  /* 0x0000005e5f5e7212 */ /* 0x000fe400078e3cff */
[----:B------:R-:W-:Y:S01]  /*6de10*/  LOP3.LUT R103, R103, R102, RZ, 0x3c, !PT ;  /* 0x0000006667677212 */ /* 0x000fe200078e3cff */
[----:B------:R-:W-:Y:S01]  /*6de20*/  IMAD.X R170, R173, 0x1, R2, P1 ;  /* 0x00000001adaa7824 */ /* 0x000fe200008e0602 */
[----:B------:R-:W-:Y:S01]  /*6de30*/  STL.64 [R1+0x3098], R78 ;  /* 0x0030984e01007387 */ /* 0x000fe20000100a00 */
[----:B------:R-:W-:Y:S02]  /*6de40*/  LOP3.LUT R89, R89, R88, RZ, 0x3c, !PT ;  /* 0x0000005859597212 */ /* 0x000fe400078e3cff */
[----:B------:R-:W-:-:S02]  /*6de50*/  LOP3.LUT R96, R97, R96, RZ, 0x3c, !PT ;  /* 0x0000006061607212 */ /* 0x000fc400078e3cff */
[----:B------:R-:W-:Y:S02]  /*6de60*/  LOP3.LUT R105, R105, R104, RZ, 0x3c, !PT ;  /* 0x0000006869697212 */ /* 0x000fe400078e3cff */
[----:B------:R-:W-:Y:S01]  /*6de70*/  IADD3 R173, P1, R174, R182, RZ ;  /* 0x000000b6aead7210 */ /* 0x000fe20007f3e0ff */
[----:B------:R-:W-:Y:S01]  /*6de80*/  STL.64 [R1+0x3090], R80 ;  /* 0x0030905001007387 */ /* 0x000fe20000100a00 */
[----:B------:R-:W-:Y:S02]  /*6de90*/  LOP3.LUT R91, R91, R90, RZ, 0x3c, !PT ;  /* 0x0000005a5b5b7212 */ /* 0x000fe400078e3cff */
[----:B------:R-:W-:Y:S02]  /*6dea0*/  LOP3.LUT R98, R99, R98, RZ, 0x3c, !PT ;  /* 0x0000006263627212 */ /* 0x000fe400078e3cff */
[----:B------:R-:W-:Y:S01]  /*6deb0*/  LOP3.LUT R107, R107, R106, RZ, 0x3c, !PT ;  /* 0x0000006a6b6b7212 */ /* 0x000fe200078e3cff */
[----:B------:R-:W-:Y:S01]  /*6dec0*/  STL.64 [R1+0x3088], R82 ;  /* 0x0030885201007387 */ /* 0x000fe20000100a00 */
[----:B------:R-:W-:-:S02]  /*6ded0*/  LOP3.LUT R93, R93, R92, RZ, 0x3c, !PT ;  /* 0x0000005c5d5d7212 */ /* 0x000fc400078e3cff */
[----:B------:R-:W-:Y:S02]  /*6dee0*/  LOP3.LUT R100, R101, R100, RZ, 0x3c, !PT ;  /* 0x0000006465647212 */ /* 0x000fe400078e3cff */
[----:B------:R-:W-:Y:S01]  /*6def0*/  LOP3.LUT R109, R109, R108, RZ, 0x3c, !PT ;  /* 0x0000006c6d6d7212 */ /* 0x000fe200078e3cff */
[----:B------:R-:W-:Y:S01]  /*6df00*/  STL.64 [R1+0x3080], R84 ;  /* 0x0030805401007387 */ /* 0x000fe20000100a00 */
[----:B------:R-:W-:Y:S02]  /*6df10*/  LOP3.LUT R95, R95, R94, RZ, 0x3c, !PT ;  /* 0x0000005e5f5f7212 */ /* 0x000fe400078e3cff */
[----:B------:R-:W-:Y:S02]  /*6df20*/  LOP3.LUT R102, R103, R102, RZ, 0x3c, !PT ;  /* 0x0000006667667212 */ /* 0x000fe400078e3cff */
[----:B------:R-:W-:Y:S01]  /*6df30*/  LOP3.LUT R111, R111, R110, RZ, 0x3c, !PT ;  /* 0x0000006e6f6f7212 */ /* 0x000fe200078e3cff */
[----:B------:R2:W-:Y:S01]  /*6df40*/  STL.64 [R1+0x3078], R86 ;  /* 0x0030785601007387 */ /* 0x0005e20000100a00 */
[----:B------:R-:W-:-:S02]  /*6df50*/  LOP3.LUT R97, R97, R96, RZ, 0x3c, !PT ;  /* 0x0000006061617212 */ /* 0x000fc400078e3cff */
[----:B------:R-:W-:Y:S02]  /*6df60*/  LOP3.LUT R104, R105, R104, RZ, 0x3c, !PT ;  /* 0x0000006869687212 */ /* 0x000fe400078e3cff */
[----:B------:R-:W-:Y:S01]  /*6df70*/  LOP3.LUT R113, R113, R112, RZ, 0x3c, !PT ;  /* 0x0000007071717212 */ /* 0x000fe200078e3cff */
[----:B------:R-:W-:Y:S01]  /*6df80*/  STL.64 [R1+0x3070], R88 ;  /* 0x0030705801007387 */ /* 0x000fe20000100a00 */
[----:B------:R-:W-:Y:S02]  /*6df90*/  LOP3.LUT R99, R99, R98, RZ, 0x3c, !PT ;  /* 0x0000006263637212 */ /* 0x000fe400078e3cff */
[----:B------:R-:W-:Y:S02]  /*6dfa0*/  LOP3.LUT R106, R107, R106, RZ, 0x3c, !PT ;  /* 0x0000006a6b6a7212 */ /* 0x000fe400078e3cff */
[----:B------:R-:W-:Y:S01]  /*6dfb0*/  LOP3.LUT R115, R115, R114, RZ, 0x3c, !PT ;  /* 0x0000007273737212 */ /* 0x000fe200078e3cff */
[----:B------:R-:W-:Y:S01]  /*6dfc0*/  IMAD.X R172, R175, 0x1, R2, P1 ;  /* 0x00000001afac7824 */ /* 0x000fe200008e0602 */
[----:B------:R-:W-:Y:S01]  /*6dfd0*/  STL.64 [R1+0x3068], R90 ;  /* 0x0030685a01007387 */ /* 0x000fe20000100a00 */
[----:B------:R-:W-:-:S02]  /*6dfe0*/  LOP3.LUT R101, R101, R100, RZ, 0x3c, !PT ;  /* 0x0000006465657212 */ /* 0x000fc400078e3cff */
[----:B------:R-:W-:Y:S02]  /*6dff0*/  LOP3.LUT R108, R109, R108, RZ, 0x3c, !PT ;  /* 0x0000006c6d6c7212 */ /* 0x000fe400078e3cff */
        /* <DEDUP_REMOVED lines=102> */
[----:B------:R-:W-:Y:S01]  /*6e660*/  LOP3.LUT R172, R173, R172, RZ, 0x3c, !PT ;  /* 0x000000acadac7212 */ /* 0x000fe200078e3cff */
[----:B------:R-:W-:Y:S01]  /*6e670*/  STL.64 [R1+0x2fa0], R140 ;  /* 0x002fa08c01007387 */ /* 0x000fe20000100a00 */
[----:B------:R-:W-:Y:S02]  /*6e680*/  LOP3.LUT R167, R167, R166, RZ, 0x3c, !PT ;  /* 0x000000a6a7a77212 */ /* 0x000fe400078e3cff */
[----:B------:R-:W-:Y:S01]  /*6e690*/  LOP3.LUT R174, R175, R174, RZ, 0x3c, !PT ;  /* 0x000000aeafae7212 */ /* 0x000fe200078e3cff */
[----:B------:R-:W-:Y:S01]  /*6e6a0*/  STL.64 [R1+0x2f98], R142 ;  /* 0x002f988e01007387 */ /* 0x000fe20000100a00 */
[----:B------:R-:W-:Y:S02]  /*6e6b0*/  LOP3.LUT R169, R169, R168, RZ, 0x3c, !PT ;  /* 0x000000a8a9a97212 */ /* 0x000fe400078e3cff */
[----:B------:R-:W-:Y:S02]  /*6e6c0*/  LOP3.LUT R176, R177, R176, RZ, 0x3c, !PT ;  /* 0x000000b0b1b07212 */ /* 0x000fe400078e3cff */
[----:B------:R-:W-:Y:S01]  /*6e6d0*/  IADD3.X R180, R187, R2, RZ, P1, !PT ;  /* 0x00000002bbb47210 */ /* 0x000fe20000ffe4ff */
[----:B------:R-:W-:Y:S01]  /*6e6e0*/  STL.64 [R1+0x2f90], R160 ;  /* 0x002f90a001007387 */ /* 0x000fe20000100a00 */
[----:B------:R-:W-:-:S02]  /*6e6f0*/  LOP3.LUT R171, R171, R170, RZ, 0x3c, !PT ;  /* 0x000000aaabab7212 */ /* 0x000fc400078e3cff */
[----:B------:R-:W-:Y:S01]  /*6e700*/  LOP3.LUT R178, R179, R178, RZ, 0x3c, !PT ;  /* 0x000000b2b3b27212 */ /* 0x000fe200078e3cff */
[----:B------:R-:W-:Y:S01]  /*6e710*/  STL.64 [R1+0x2f88], R162 ;  /* 0x002f88a201007387 */ /* 0x000fe20000100a00 */
[----:B------:R-:W-:Y:S01]  /*6e720*/  LOP3.LUT R173, R173, R172, RZ, 0x3c, !PT ;  /* 0x000000acadad7212 */ /* 0x000fe200078e3cff */
[----:B------:R-:W-:Y:S01]  /*6e730*/  STL.64 [R1+0x2f80], R164 ;  /* 0x002f80a401007387 */ /* 0x000fe20000100a00 */
[----:B------:R-:W-:Y:S01]  /*6e740*/  LOP3.LUT R175, R175, R174, RZ, 0x3c, !PT ;  /* 0x000000aeafaf7212 */ /* 0x000fe200078e3cff */
[----:B------:R-:W-:Y:S01]  /*6e750*/  STL.64 [R1+0x2f78], R166 ;  /* 0x002f78a601007387 */ /* 0x000fe20000100a00 */
[----:B------:R-:W-:Y:S01]  /*6e760*/  LOP3.LUT R177, R177, R176, RZ, 0x3c, !PT ;  /* 0x000000b0b1b17212 */ /* 0x000fe200078e3cff */
[----:B------:R-:W-:Y:S01]  /*6e770*/  STL.64 [R1+0x2f70], R168 ;  /* 0x002f70a801007387 */ /* 0x000fe20000100a00 */
[----:B------:R-:W-:Y:S01]  /*6e780*/  LOP3.LUT R179, R179, R178, RZ, 0x3c, !PT ;  /* 0x000000b2b3b37212 */ /* 0x000fe200078e3cff */
[----:B------:R-:W-:Y:S02]  /*6e790*/  STL.64 [R1+0x2f68], R170 ;  /* 0x002f68aa01007387 */ /* 0x000fe40000100a00 */
[----:B------:R-:W-:-:S02]  /*6e7a0*/  IMAD.MOV.U32 R186, RZ, RZ, R181 ;  /* 0x000000ffffba7224 */ /* 0x000fc400078e00b5 */
[----:B------:R-:W-:Y:S01]  /*6e7b0*/  IMAD.MOV.U32 R187, RZ, RZ, R180 ;  /* 0x000000ffffbb7224 */ /* 0x000fe200078e00b4 */
[----:B------:R-:W-:Y:S01]  /*6e7c0*/  STL.64 [R1+0x2f60], R172 ;  /* 0x002f60ac01007387 */ /* 0x000fe20000100a00 */
[----:B------:R-:W-:Y:S03]  /*6e7d0*/  STL.64 [R1+0x2f58], R174 ;  /* 0x002f58ae01007387 */ /* 0x000fe60000100a00 */
[----:B------:R1:W-:Y:S01]  /*6e7e0*/  LDGSTS.E [R3+0x54400], [R68.64], P0 ;  /* 0x5440000044037fae */ /* 0x0003e20008121844 */
[----:B------:R-:W-:Y:S02]  /*6e7f0*/  STL.64 [R1+0x2f50], R176 ;  /* 0x002f50b001007387 */ /* 0x000fe40000100a00 */
[----:B------:R3:W-:Y:S02]  /*6e800*/  LDGSTS.E [R3+0x54800], [R70.64], P0 ;  /* 0x5480000046037fae */ /* 0x0007e40008121844 */
[----:B------:R-:W-:Y:S01]  /*6e810*/  STL.64 [R1+0x2f48], R178 ;  /* 0x002f48b201007387 */ /* 0x000fe20000100a00 */
[----:B------:R2:W-:Y:S04]  /*6e820*/  LDGSTS.E [R3+0x54c00], [R76.64], P0 ;  /* 0x54c000004c037fae */ /* 0x0005e80008121844 */
[----:B------:R-:W-:Y:S01]  /*6e830*/  STL.64 [R1+0x2f40], R186 ;  /* 0x002f40ba01007387 */ /* 0x000fe20000100a00 */
[----:B------:R2:W-:Y:S02]  /*6e840*/  LDGSTS.E [R3+0x55000], [R78.64], P0 ;  /* 0x550000004e037fae */ /* 0x0005e40008121844 */
[----:B------:R2:W-:Y:S02]  /*6e850*/  LDGSTS.E [R3+0x55400], [R80.64], P0 ;  /* 0x5540000050037fae */ /* 0x0005e40008121844 */
[----:B------:R2:W-:Y:S01]  /*6e860*/  LDGSTS.E [R3+0x55800], [R82.64], P0 ;  /* 0x5580000052037fae */ /* 0x0005e20008121844 */
[----:B------:R2:W-:Y:S04]  /*6e870*/  LDGSTS.E [R3+0x55c00], [R84.64], P0 ;  /* 0x55c0000054037fae */ /* 0x0005e80008121844 */
[----:B-1----:R-:W4:Y:S01]  /*6e880*/  LDL.LU R68, [R1+0x353c] ;  /* 0x00353c0001447983 */ /* 0x002f220000300800 */
[----:B------:R2:W-:Y:S03]  /*6e890*/  LDGSTS.E [R3+0x56000], [R86.64], P0 ;  /* 0x5600000056037fae */ /* 0x0005e60008121844 */
[----:B------:R-:W1:Y:S01]  /*6e8a0*/  S2R R241, SR_TID.X ;  /* 0x0000000000f17919 */ /* 0x000e620000002100 */
[----:B------:R1:W-:Y:S02]  /*6e8b0*/  LDGSTS.E [R3+0x56400], [R88.64], P0 ;  /* 0x5640000058037fae */ /* 0x0003e40008121844 */
[----:B------:R1:W-:Y:S02]  /*6e8c0*/  LDGSTS.E [R3+0x56800], [R90.64], P0 ;  /* 0x568000005a037fae */ /* 0x0003e40008121844 */
[----:B------:R1:W-:Y:S01]  /*6e8d0*/  LDGSTS.E [R3+0x56c00], [R92.64], P0 ;  /* 0x56c000005c037fae */ /* 0x0003e20008121844 */
[----:B------:R1:W-:Y:S01]  /*6e8e0*/  LDGSTS.E [R3+0x57000], [R94.64], P0 ;  /* 0x570000005e037fae */ /* 0x0003e20008121844 */
[----:B------:R1:W-:Y:S02]  /*6e8f0*/  LDGSTS.E [R3+0x57400], [R96.64], P0 ;  /* 0x5740000060037fae */ /* 0x0003e40008121844 */
[----:B------:R1:W-:Y:S02]  /*6e900*/  LDGSTS.E [R3+0x57800], [R98.64], P0 ;  /* 0x5780000062037fae */ /* 0x0003e40008121844 */
[----:B------:R1:W-:Y:S01]  /*6e910*/  LDGSTS.E [R3+0x57c00], [R100.64], P0 ;  /* 0x57c0000064037fae */ /* 0x0003e20008121844 */
[----:B------:R1:W-:Y:S04]  /*6e920*/  LDGSTS.E [R3+0x58000], [R102.64], P0 ;  /* 0x5800000066037fae */ /* 0x0003e80008121844 */
[----:B--2---:R-:W2:Y:S01]  /*6e930*/  LDL.LU R86, [R1+0x3534] ;  /* 0x0035340001567983 */ /* 0x004ea20000300800 */
[----:B------:R-:W2:Y:S02]  /*6e940*/  LDL.LU R69, [R1+0x3538] ;  /* 0x0035380001457983 */ /* 0x000ea40000300800 */
[----:B------:R-:W2:Y:S02]  /*6e950*/  LDL.LU R87, [R1+0x3530] ;  /* 0x0035300001577983 */ /* 0x000ea40000300800 */
[----:B---3--:R-:W3:Y:S01]  /*6e960*/  LDL.LU R70, [R1+0x352c] ;  /* 0x00352c0001467983 */ /* 0x008ee20000300800 */
[----:B------:R-:W3:Y:S01]  /*6e970*/  LDL.LU R71, [R1+0x3524] ;  /* 0x0035240001477983 */ /* 0x000ee20000300800 */
[----:B------:R-:W3:Y:S02]  /*6e980*/  LDL.LU R80, [R1+0x3528] ;  /* 0x0035280001507983 */ /* 0x000ee40000300800 */
[----:B------:R-:W3:Y:S01]  /*6e990*/  LDL.LU R81, [R1+0x3520] ;  /* 0x0035200001517983 */ /* 0x000ee20000300800 */
[----:B------:R1:W-:Y:S01]  /*6e9a0*/  LDGSTS.E [R3+0x58400], [R104.64], P0 ;  /* 0x5840000068037fae */ /* 0x0003e20008121844 */
[----:B------:R1:W-:Y:S02]  /*6e9b0*/  LDGSTS.E [R3+0x58800], [R106.64], P0 ;  /* 0x588000006a037fae */ /* 0x0003e40008121844 */
[----:B------:R1:W-:Y:S02]  /*6e9c0*/  LDGSTS.E [R3+0x58c00], [R108.64], P0 ;  /* 0x58c000006c037fae */ /* 0x0003e40008121844 */
[----:B------:R1:W-:Y:S01]  /*6e9d0*/  LDGSTS.E [R3+0x59000], [R110.64], P0 ;  /* 0x590000006e037fae */ /* 0x0003e20008121844 */
[----:B------:R1:W-:Y:S01]  /*6e9e0*/  LDGSTS.E [R3+0x59400], [R112.64], P0 ;  /* 0x5940000070037fae */ /* 0x0003e20008121844 */
[----:B------:R1:W-:Y:S02]  /*6e9f0*/  LDGSTS.E [R3+0x59800], [R114.64], P0 ;  /* 0x5980000072037fae */ /* 0x0003e40008121844 */
[----:B------:R1:W-:Y:S02]  /*6ea00*/  LDGSTS.E [R3+0x59c00], [R116.64], P0 ;  /* 0x59c0000074037fae */ /* 0x0003e40008121844 */
[----:B------:R1:W-:Y:S01]  /*6ea10*/  LDGSTS.E [R3+0x5a000], [R118.64], P0 ;  /* 0x5a00000076037fae */ /* 0x0003e20008121844 */
[----:B------:R1:W-:Y:S01]  /*6ea20*/  LDGSTS.E [R3+0x5a400], [R120.64], P0 ;  /* 0x5a40000078037fae */ /* 0x0003e20008121844 */
[----:B------:R1:W-:Y:S03]  /*6ea30*/  LDGSTS.E [R3+0x5a800], [R122.64], P0 ;  /* 0x5a8000007a037fae */ /* 0x0003e60008121844 */
[----:B------:R-:W3:Y:S01]  /*6ea40*/  LDL.LU R76, [R1+0x351c] ;  /* 0x00351c00014c7983 */ /* 0x000ee20000300800 */
[----:B------:R1:W-:Y:S02]  /*6ea50*/  LDGSTS.E [R3+0x5ac00], [R124.64], P0 ;  /* 0x5ac000007c037fae */ /* 0x0003e40008121844 */
[----:B------:R1:W-:Y:S02]  /*6ea60*/  LDGSTS.E [R3+0x5b000], [R126.64], P0 ;  /* 0x5b0000007e037fae */ /* 0x0003e40008121844 */
[----:B------:R1:W-:Y:S01]  /*6ea70*/  LDGSTS.E [R3+0x5b400], [R128.64], P0 ;  /* 0x5b40000080037fae */ /* 0x0003e20008121844 */
[----:B------:R-:W3:Y:S04]  /*6ea80*/  LDL.LU R77, [R1+0x3514] ;  /* 0x00351400014d7983 */ /* 0x000ee80000300800 */
[----:B------:R1:W-:Y:S01]  /*6ea90*/  LDGSTS.E [R3+0x5b800], [R130.64], P0 ;  /* 0x5b80000082037fae */ /* 0x0003e20008121844 */
[----:B------:R-:W3:Y:S02]  /*6eaa0*/  LDL.LU R78, [R1+0x3518] ;  /* 0x00351800014e7983 */ /* 0x000ee40000300800 */
[----:B------:R1:W-:Y:S02]  /*6eab0*/  LDGSTS.E [R3+0x5bc00], [R132.64], P0 ;  /* 0x5bc0000084037fae */ /* 0x0003e40008121844 */
[----:B-1----:R-:W-:Y:S01]  /*6eac0*/  LOP3.LUT R82, R241, 0x60, RZ, 0xc0, !PT ;  /* 0x00000060f1527812 */ /* 0x002fe200078ec0ff */
[----:B------:R1:W-:Y:S01]  /*6ead0*/  LDGSTS.E [R3+0x5c000], [R134.64], P0 ;  /* 0x5c00000086037fae */ /* 0x0003e20008121844 */
[----:B------:R1:W-:Y:S02]  /*6eae0*/  LDGSTS.E [R3+0x5c400], [R136.64], P0 ;  /* 0x5c40000088037fae */ /* 0x0003e40008121844 */
[----:B------:R1:W-:Y:S02]  /*6eaf0*/  LDGSTS.E [R3+0x5c800], [R138.64], P0 ;  /* 0x5c8000008a037fae */ /* 0x0003e40008121844 */
[----:B------:R1:W-:Y:S01]  /*6eb00*/  LDGSTS.E [R3+0x5cc00], [R140.64], P0 ;  /* 0x5cc000008c037fae */ /* 0x0003e20008121844 */
[----:B------:R-:W3:Y:S01]  /*6eb10*/  LDL.LU R79, [R1+0x3510] ;  /* 0x00351000014f7983 */ /* 0x000ee20000300800 */
[----:B------:R-:W-:-:S03]  /*6eb20*/  SHF.R.U32.HI R82, RZ, 0x1, R82 ;  /* 0x00000001ff527819 */ /* 0x000fc60000011652 */
[----:B------:R1:W-:Y:S01]  /*6eb30*/  LDGSTS.E [R3+0x5d000], [R142.64], P0 ;  /* 0x5d0000008e037fae */ /* 0x0003e20008121844 */
[----:B------:R1:W-:Y:S02]  /*6eb40*/  LDGSTS.E [R3+0x5d400], [R160.64], P0 ;  /* 0x5d400000a0037fae */ /* 0x0003e40008121844 */
[----:B------:R1:W-:Y:S02]  /*6eb50*/  LDGSTS.E [R3+0x5d800], [R162.64], P0 ;  /* 0x5d800000a2037fae */ /* 0x0003e40008121844 */
[----:B------:R1:W-:Y:S01]  /*6eb60*/  LDGSTS.E [R3+0x5dc00], [R164.64], P0 ;  /* 0x5dc00000a4037fae */ /* 0x0003e20008121844 */
[----:B------:R-:W-:Y:S01]  /*6eb70*/  LOP3.LUT R82, R185, R82, RZ, 0x3c, !PT ;  /* 0x00000052b9527212 */ /* 0x000fe200078e3cff */
[----:B------:R1:W-:Y:S01]  /*6eb80*/  LDGSTS.E [R3+0x5e000], [R166.64], P0 ;  /* 0x5e000000a6037fae */ /* 0x0003e20008121844 */
[----:B------:R1:W-:Y:S02]  /*6eb90*/  LDGSTS.E [R3+0x5e400], [R168.64], P0 ;  /* 0x5e400000a8037fae */ /* 0x0003e40008121844 */
[----:B------:R1:W-:Y:S02]  /*6eba0*/  LDGSTS.E [R3+0x5e800], [R170.64], P0 ;  /* 0x5e800000aa037fae */ /* 0x0003e40008121844 */
[----:B------:R1:W-:Y:S01]  /*6ebb0*/  LDGSTS.E [R3+0x5ec00], [R172.64], P0 ;  /* 0x5ec00000ac037fae */ /* 0x0003e20008121844 */
[----:B------:R-:W-:Y:S01]  /*6ebc0*/  LOP3.LUT R82, R82, 0x40, RZ, 0x3c, !PT ;  /* 0x0000004052527812 */ /* 0x000fe200078e3cff */
[----:B------:R1:W-:Y:S01]  /*6ebd0*/  LDGSTS.E [R3+0x5f000], [R174.64], P0 ;  /* 0x5f000000ae037fae */ /* 0x0003e20008121844 */
[----:B------:R1:W-:Y:S02]  /*6ebe0*/  LDGSTS.E [R3+0x5f400], [R176.64], P0 ;  /* 0x5f400000b0037fae */ /* 0x0003e40008121844 */
[----:B------:R1:W-:Y:S02]  /*6ebf0*/  LDGSTS.E [R3+0x5f800], [R178.64], P0 ;  /* 0x5f800000b2037fae */ /* 0x0003e40008121844 */
[----:B------:R1:W-:Y:S02]  /*6ec00*/  LDGSTS.E [R3+0x5fc00], [R186.64], P0 ;  /* 0x5fc00000ba037fae */ /* 0x0003e40008121844 */
[----:B-1----:R-:W-:Y:S01]  /*6ec10*/  IMAD R3, R183, 0x10000, R82 ;  /* 0x00010000b7037824 */ /* 0x002fe200078e0252 */
[----:B----4-:R-:W-:-:S05]  /*6ec20*/  IADD3 R68, P1, R68, R182, RZ ;  /* 0x000000b644447210 */ /* 0x010fca0007f3e0ff */
[----:B------:R1:W-:Y:S01]  /*6ec30*/  STL [R1+0x353c], R68 ;  /* 0x00353c4401007387 */ /* 0x0003e20000100800 */
[----:B--2---:R-:W-:Y:S01]  /*6ec40*/  IADD3 R86, P2, R86, R182, RZ ;  /* 0x000000b656567210 */ /* 0x004fe20007f5e0ff */
[----:B------:R-:W-:-:S04]  /*6ec50*/  IMAD.X R69, R69, 0x1, R2, P1 ;  /* 0x0000000145457824 */ /* 0x000fc800008e0602 */
[--C-:B------:R-:W-:Y:S01]  /*6ec60*/  IMAD.X R87, R87, 0x1, R2.reuse, P2 ;  /* 0x0000000157577824 */ /* 0x100fe200010e0602 */
[----:B------:R2:W-:Y:S01]  /*6ec70*/  STL [R1+0x3538], R69 ;  /* 0x0035384501007387 */ /* 0x0005e20000100800 */
[----:B------:R-:W-:Y:S02]  /*6ec80*/  STL [R1+0x3534], R86 ;  /* 0x0035345601007387 */ /* 0x000fe40000100800 */
[----:B------:R-:W4:Y:S01]  /*6ec90*/  LDL.LU R84, [R1+0x350c] ;  /* 0x00350c0001547983 */ /* 0x000f220000300800 */
[-C--:B---3--:R-:W-:Y:S01]  /*6eca0*/  IADD3 R70, P1, R70, R182.reuse, RZ ;  /* 0x000000b646467210 */ /* 0x088fe20007f3e0ff */
[----:B------:R-:W-:Y:S01]  /*6ecb0*/  STL [R1+0x3530], R87 ;  /* 0x0035305701007387 */ /* 0x000fe20000100800 */
[----:B------:R-:W3:Y:S02]  /*6ecc0*/  LDL.LU R82, [R1+0x3504] ;  /* 0x0035040001527983 */ /* 0x000ee40000300800 */
[----:B------:R-:W3:Y:S02]  /*6ecd0*/  LDL.LU R85, [R1+0x3508] ;  /* 0x0035080001557983 */ /* 0x000ee40000300800 */
[----:B------:R-:W3:Y:S01]  /*6ece0*/  LDL.LU R83, [R1+0x3500] ;  /* 0x0035000001537983 */ /* 0x000ee20000300800 */
[----:B------:R1:W-:Y:S01]  /*6ecf0*/  LDGSTS.E [R3+0x50200], [R68.64], P0 ;  /* 0x5020000044037fae */ /* 0x0003e20008121844 */
[----:B------:R-:W-:Y:S01]  /*6ed00*/  IADD3 R71, P2, R71, R182, RZ ;  /* 0x000000b647477210 */ /* 0x000fe20007f5e0ff */
[----:B------:R-:W-:-:S02]  /*6ed10*/  IMAD.X R80, R80, 0x1, R2, P1 ;  /* 0x0000000150507824 */ /* 0x000fc400008e0602 */
[----:B------:R-:W-:Y:S02]  /*6ed20*/  STL [R1+0x352c], R70 ;  /* 0x00352c4601007387 */ /* 0x000fe40000100800 */
[----:B------:R-:W-:Y:S02]  /*6ed30*/  IMAD.X R81, R81, 0x1, R2, P2 ;  /* 0x0000000151517824 */ /* 0x000fe400010e0602 */
[----:B-1----:R-:W-:Y:S02]  /*6ed40*/  IMAD.MOV.U32 R68, RZ, RZ, R86 ;  /* 0x000000ffff447224 */ /* 0x002fe400078e0056 */
[----:B--2---:R-:W-:Y:S01]  /*6ed50*/  IMAD.MOV.U32 R69, RZ, RZ, R87 ;  /* 0x000000ffff457224 */ /* 0x004fe200078e0057 */
[----:B------:R1:W-:Y:S01]  /*6ed60*/  STL [R1+0x3528], R80 ;  /* 0x0035285001007387 */ /* 0x0003e20000100800 */
[----:B------:R-:W-:Y:S03]  /*6ed70*/  STL [R1+0x3524], R71 ;  /* 0x0035244701007387 */ /* 0x000fe60000100800 */
[----:B------:R2:W-:Y:S02]  /*6ed80*/  LDGSTS.E [R3+0x50600], [R68.64], P0 ;  /* 0x5060000044037fae */ /* 0x0005e40008121844 */
[----:B--2---:R-:W-:-:S02]  /*6ed90*/  IMAD.MOV.U32 R68, RZ, RZ, R70 ;  /* 0x000000ffff447224 */ /* 0x004fc400078e0046 */
[----:B------:R-:W-:Y:S02]  /*6eda0*/  IMAD.MOV.U32 R69, RZ, RZ, R80 ;  /* 0x000000ffff457224 */ /* 0x000fe400078e0050 */
[----:B-1----:R-:W4:Y:S01]  /*6edb0*/  LDL.LU R80, [R1+0x34fc] ;  /* 0x0034fc0001507983 */ /* 0x002f220000300800 */
[----:B------:R1:W-:Y:S03]  /*6edc0*/  STL [R1+0x3520], R81 ;  /* 0x0035205101007387 */ /* 0x0003e60000100800 */
[----:B------:R1:W-:Y:S01]  /*6edd0*/  LDGSTS.E [R3+0x50a00], [R68.64], P0 ;  /* 0x50a0000044037fae */ /* 0x0003e20008121844 */
[----:B------:R-:W4:Y:S02]  /*6ede0*/  LDL.LU R70, [R1+0x34f4] ;  /* 0x0034f40001467983 */ /* 0x000f240000300800 */
[----:B-1----:R-:W-:Y:S02]  /*6edf0*/  IMAD.MOV.U32 R69, RZ, RZ, R81 ;  /* 0x000000ffff457224 */ /* 0x002fe400078e0051 */
[----:B------:R-:W4:Y:S01]  /*6ee00*/  LDL.LU R81, [R1+0x34f8] ;  /* 0x0034f80001517983 */ /* 0x000f220000300800 */
[----:B------:R-:W-:-:S02]  /*6ee10*/  IMAD.MOV.U32 R68, RZ, RZ, R71 ;  /* 0x000000ffff447224 */ /* 0x000fc400078e0047 */
[----:B------:R-:W4:Y:S01]  /*6ee20*/  LDL.LU R71, [R1+0x34f0] ;  /* 0x0034f00001477983 */ /* 0x000f220000300800 */
[-C--:B------:R-:W-:Y:S02]  /*6ee30*/  IADD3 R76, P1, R76, R182.reuse, RZ ;  /* 0x000000b64c4c7210 */ /* 0x080fe40007f3e0ff */
[----:B------:R-:W-:Y:S01]  /*6ee40*/  IADD3 R77, P2, R77, R182, RZ ;  /* 0x000000b64d4d7210 */ /* 0x000fe20007f5e0ff */
[----:B------:R1:W-:Y:S01]  /*6ee50*/  LDGSTS.E [R3+0x50e00], [R68.64], P0 ;  /* 0x50e0000044037fae */ /* 0x0003e20008121844 */
[----:B------:R-:W-:-:S03]  /*6ee60*/  IADD3.X R78, R78, R2, RZ, P1, !PT ;  /* 0x000000024e4e7210 */ /* 0x000fc60000ffe4ff */
[----:B------:R1:W-:Y:S01]  /*6ee70*/  STL [R1+0x351c], R76 ;  /* 0x00351c4c01007387 */ /* 0x0003e20000100800 */
[----:B------:R-:W-:-:S03]  /*6ee80*/  IMAD.X R79, R79, 0x1, R2, P2 ;  /* 0x000000014f4f7824 */ /* 0x000fc600010e0602 */
[----:B------:R1:W-:Y:S01]  /*6ee90*/  STL [R1+0x3518], R78 ;  /* 0x0035184e01007387 */ /* 0x0003e20000100800 */
[----:B------:R1:W-:Y:S02]  /*6eea0*/  STL [R1+0x3514], R77 ;  /* 0x0035144d01007387 */ /* 0x0003e40000100800 */
[----:B-1----:R-:W-:Y:S02]  /*6eeb0*/  IMAD.MOV.U32 R68, RZ, RZ, R76 ;  /* 0x000000ffff447224 */ /* 0x002fe400078e004c */
[----:B------:R-:W-:Y:S01]  /*6eec0*/  IMAD.MOV.U32 R69, RZ, RZ, R78 ;  /* 0x000000ffff457224 */ /* 0x000fe200078e004e */
[----:B------:R-:W4:Y:S01]  /*6eed0*/  LDL.LU R76, [R1+0x34ec] ;  /* 0x0034ec00014c7983 */ /* 0x000f220000300800 */
[----:B------:R1:W-:Y:S02]  /*6eee0*/  STL [R1+0x3510], R79 ;  /* 0x0035104f01007387 */ /* 0x0003e40000100800 */
[----:B------:R-:W4:Y:S01]  /*6eef0*/  LDL.LU R78, [R1+0x34e4] ;  /* 0x0034e400014e7983 */ /* 0x000f220000300800 */
[----:B------:R1:W-:Y:S02]  /*6ef00*/  LDGSTS.E [R3+0x51200], [R68.64], P0 ;  /* 0x5120000044037fae */ /* 0x0003e40008121844 */
[----:B-1----:R-:W-:-:S02]  /*6ef10*/  IMAD.MOV.U32 R68, RZ, RZ, R77 ;  /* 0x000000ffff447224 */ /* 0x002fc400078e004d */
[----:B------:R-:W4:Y:S01]  /*6ef20*/  LDL.LU R77, [R1+0x34e8] ;  /* 0x0034e800014d7983 */ /* 0x000f220000300800 */
[----:B------:R-:W-:Y:S02]  /*6ef30*/  IMAD.MOV.U32 R69, RZ, RZ, R79 ;  /* 0x000000ffff457224 */ /* 0x000fe400078e004f */
[----:B------:R-:W4:Y:S03]  /*6ef40*/  LDL.LU R79, [R1+0x34e0] ;  /* 0x0034e000014f7983 */ /* 0x000f260000300800 */
[----:B------:R1:W-:Y:S01]  /*6ef50*/  LDGSTS.E [R3+0x51600], [R68.64], P0 ;  /* 0x5160000044037fae */ /* 0x0003e20008121844 */
[-C--:B----4-:R-:W-:Y:S02]  /*6ef60*/  IADD3 R84, P1, R84, R182.reuse, RZ ;  /* 0x000000b654547210 */ /* 0x090fe40007f3e0ff */
[----:B---3--:R-:W-:-:S03]  /*6ef70*/  IADD3 R82, P2, R82, R182, RZ ;  /* 0x000000b652527210 */ /* 0x008fc60007f5e0ff */
[--C-:B------:R-:W-:Y:S01]  /*6ef80*/  IMAD.X R85, R85, 0x1, R2.reuse, P1 ;  /* 0x0000000155557824 */ /* 0x100fe200008e0602 */
[----:B------:R3:W-:Y:S01]  /*6ef90*/  STL [R1+0x350c], R84 ;  /* 0x00350c5401007387 */ /* 0x0007e20000100800 */
[----:B------:R-:W-:-:S03]  /*6efa0*/  IMAD.X R83, R83, 0x1, R2, P2 ;  /* 0x0000000153537824 */ /* 0x000fc600010e0602 */
[----:B------:R4:W-:Y:S01]  /*6efb0*/  STL [R1+0x3508], R85 ;  /* 0x0035085501007387 */ /* 0x0009e20000100800 */
[----:B------:R-:W-:Y:S02]  /*6efc0*/  STL [R1+0x3504], R82 ;  /* 0x0035045201007387 */ /* 0x000fe40000100800 */
[----:B------:R-:W2:Y:S02]  /*6efd0*/  LDL.LU R86, [R1+0x34dc] ;  /* 0x0034dc0001567983 */ /* 0x000ea40000300800 */
[----:B-1----:R-:W-:Y:S01]  /*6efe0*/  IMAD.MOV.U32 R68, RZ, RZ, R84 ;  /* 0x000000ffff447224 */ /* 0x002fe200078e0054 */
[----:B------:R-:W-:Y:S01]  /*6eff0*/  STL [R1+0x3500], R83 ;  /* 0x0035005301007387 */ /* 0x000fe20000100800 */
[----:B---3--:R-:W3:Y:S02]  /*6f000*/  LDL.LU R84, [R1+0x34d4] ;  /* 0x0034d40001547983 */ /* 0x008ee40000300800 */
[----:B------:R-:W3:Y:S02]  /*6f010*/  LDL.LU R87, [R1+0x34d8] ;  /* 0x0034d80001577983 */ /* 0x000ee40000300800 */
[----:B------:R-:W-:-:S02]  /*6f020*/  IMAD.MOV.U32 R69, RZ, RZ, R85 ;  /* 0x000000ffff457224 */ /* 0x000fc400078e0055 */
[----:B----4-:R-:W4:Y:S01]  /*6f030*/  LDL.LU R85, [R1+0x34d0] ;  /* 0x0034d00001557983 */ /* 0x010f220000300800 */
[----:B------:R-:W4:Y:S02]  /*6f040*/  LDL.LU R90, [R1+0x34cc] ;  /* 0x0034cc00015a7983 */ /* 0x000f240000300800 */
[----:B------:R-:W4:Y:S01]  /*6f050*/  LDL.LU R92, [R1+0x34c4] ;  /* 0x0034c400015c7983 */ /* 0x000f220000300800 */
[----:B------:R1:W-:Y:S01]  /*6f060*/  LDGSTS.E [R3+0x51a00], [R68.64], P0 ;  /* 0x51a0000044037fae */ /* 0x0003e20008121844 */
[-C--:B------:R-:W-:Y:S02]  /*6f070*/  IADD3 R80, P1, R80, R182.reuse, RZ ;  /* 0x000000b650507210 */ /* 0x080fe40007f3e0ff */
[----:B------:R-:W-:-:S03]  /*6f080*/  IADD3 R70, P2, R70, R182, RZ ;  /* 0x000000b646467210 */ /* 0x000fc60007f5e0ff */
[----:B------:R-:W-:Y:S01]  /*6f090*/  STL [R1+0x34fc], R80 ;  /* 0x0034fc5001007387 */ /* 0x000fe20000100800 */
[--C-:B------:R-:W-:Y:S02]  /*6f0a0*/  IMAD.X R81, R81, 0x1, R2.reuse, P1 ;  /* 0x0000000151517824 */ /* 0x100fe400008e0602 */
[----:B------:R-:W-:-:S03]  /*6f0b0*/  IMAD.X R71, R71, 0x1, R2, P2 ;  /* 0x0000000147477824 */ /* 0x000fc600010e0602 */
[----:B------:R-:W-:Y:S01]  /*6f0c0*/  STL [R1+0x34f8], R81 ;  /* 0x0034f85101007387 */ /* 0x000fe20000100800 */
[----:B------:R-:W-:Y:S02]  /*6f0d0*/  STL [R1+0x34f4], R70 ;  /* 0x0034f44601007387 */ /* 0x000fe40000100800 */
[----:B------:R-:W4:Y:S02]  /*6f0e0*/  LDL.LU R91, [R1+0x34c8] ;  /* 0x0034c800015b7983 */ /* 0x000f240000300800 */
[----:B------:R1:W-:Y:S01]  /*6f0f0*/  STL [R1+0x34f0], R71 ;  /* 0x0034f04701007387 */ /* 0x0003e20000100800 */
[----:B------:R-:W4:Y:S01]  /*6f100*/  LDL.LU R93, [R1+0x34c0] ;  /* 0x0034c000015d7983 */ /* 0x000f220000300800 */
[----:B-1----:R-:W-:Y:S02]  /*6f110*/  IMAD.MOV.U32 R68, RZ, RZ, R82 ;  /* 0x000000ffff447224 */ /* 0x002fe400078e0052 */
[----:B------:R-:W-:-:S05]  /*6f120*/  IMAD.MOV.U32 R69, RZ, RZ, R83 ;  /* 0x000000ffff457224 */ /* 0x000fca00078e0053 */
[----:B------:R1:W-:Y:S01]  /*6f130*/  LDGSTS.E [R3+0x51e00], [R68.64], P0 ;  /* 0x51e0000044037fae */ /* 0x0003e20008121844 */
[----:B------:R-:W-:Y:S02]  /*6f140*/  IADD3 R76, P1, R76, R182, RZ ;  /* 0x000000b64c4c7210 */ /* 0x000fe40007f3e0ff */
[----:B-1----:R-:W-:Y:S01]  /*6f150*/  MOV R68, R80 ;  /* 0x0000005000447202 */ /* 0x002fe20000000f00 */
[----:B------:R-:W-:Y:S01]  /*6f160*/  IMAD.MOV.U32 R69, RZ, RZ, R81 ;  /* 0x000000ffff457224 */ /* 0x000fe200078e0051 */
[----:B------:R-:W-:-:S04]  /*6f170*/  IADD3 R78, P2, R78, R182, RZ ;  /* 0x000000b64e4e7210 */ /* 0x000fc80007f5e0ff */
[----:B------:R1:W-:Y:S01]  /*6f180*/  LDGSTS.E [R3+0x52200], [R68.64], P0 ;  /* 0x5220000044037fae */ /* 0x0003e20008121844 */
[----:B------:R-:W-:Y:S02]  /*6f190*/  IMAD.X R77, R77, 0x1, R2, P1 ;  /* 0x000000014d4d7824 */ /* 0x000fe400008e0602 */
[----:B-1----:R-:W-:Y:S02]  /*6f1a0*/  IMAD.MOV.U32 R68, RZ, RZ, R70 ;  /* 0x000000ffff447224 */ /* 0x002fe400078e0046 */
[----:B------:R-:W-:Y:S02]  /*6f1b0*/  IMAD.MOV.U32 R69, RZ, RZ, R71 ;  /* 0x000000ffff457224 */ /* 0x000fe400078e0047 */
[----:B------:R-:W4:Y:S01]  /*6f1c0*/  LDL.LU.64 R70, [R1+0x2f38] ;  /* 0x002f380001467983 */ /* 0x000f220000300a00 */
[----:B------:R-:W-:Y:S03]  /*6f1d0*/  STL [R1+0x34ec], R76 ;  /* 0x0034ec4c01007387 */ /* 0x000fe60000100800 */
[----:B------:R1:W-:Y:S01]  /*6f1e0*/  LDGSTS.E [R3+0x52600], [R68.64], P0 ;  /* 0x5260000044037fae */ /* 0x0003e20008121844 */
[----:B------:R1:W-:Y:S02]  /*6f1f0*/  STL [R1+0x34e8], R77 ;  /* 0x0034e84d01007387 */ /* 0x0003e40000100800 */
[----:B------:R-:W-:Y:S02]  /*6f200*/  STL [R1+0x34e4], R78 ;  /* 0x0034e44e01007387 */ /* 0x000fe40000100800 */
[----:B------:R-:W-:-:S02]  /*6f210*/  IMAD.X R79, R79, 0x1, R2, P2 ;  /* 0x000000014f4f7824 */ /* 0x000fc400010e0602 */
[----:B-1----:R-:W-:Y:S02]  /*6f220*/  IMAD.MOV.U32 R68, RZ, RZ, R76 ;  /* 0x000000ffff447224 */ /* 0x002fe400078e004c */
[----:B------:R-:W-:Y:S02]  /*6f230*/  IMAD.MOV.U32 R69, RZ, RZ, R77 ;  /* 0x000000ffff457224 */ /* 0x000fe400078e004d */
[----:B------:R-:W4:Y:S04]  /*6f240*/  LDL.LU.64 R76, [R1+0x2f30] ;  /* 0x002f3000014c7983 */ /* 0x000f280000300a00 */
[----:B------:R1:W-:Y:S01]  /*6f250*/  LDGSTS.E [R3+0x52a00], [R68.64], P0 ;  /* 0x52a0000044037fae */ /* 0x0003e20008121844 */
[----:B------:R1:W-:Y:S02]  /*6f260*/  STL [R1+0x34e0], R79 ;  /* 0x0034e04f01007387 */ /* 0x0003e40000100800 */
[----:B-1----:R-:W-:-:S02]  /*6f270*/  IMAD.MOV.U32 R68, RZ, RZ, R78 ;  /* 0x000000ffff447224 */ /* 0x002fc400078e004e */
[----:B------:R-:W-:Y:S02]  /*6f280*/  IMAD.MOV.U32 R69, RZ, RZ, R79 ;  /* 0x000000ffff457224 */ /* 0x000fe400078e004f */
[----:B------:R-:W4:Y:S01]  /*6f290*/  LDL.LU.64 R78, [R1+0x2f28] ;  /* 0x002f2800014e7983 */ /* 0x000f220000300a00 */
[----:B------:R-:W4:Y:S03]  /*6f2a0*/  LDL.LU.64 R80, [R1+0x2f20] ;  /* 0x002f200001507983 */ /* 0x000f260000300a00 */
[----:B------:R1:W-:Y:S01]  /*6f2b0*/  LDGSTS.E [R3+0x52e00], [R68.64], P0 ;  /* 0x52e0000044037fae */ /* 0x0003e20008121844 */
[----:B------:R-:W4:Y:S01]  /*6f2c0*/  LDL.LU.64 R82, [R1+0x2f18] ;  /* 0x002f180001527983 */ /* 0x000f220000300a00 */
[-C--:B--2---:R-:W-:Y:S02]  /*6f2d0*/  IADD3 R86, P1, R86, R182.reuse, RZ ;  /* 0x000000b656567210 */ /* 0x084fe40007f3e0ff */
[----:B---3--:R-:W-:-:S03]  /*6f2e0*/  IADD3 R84, P2, R84, R182, RZ ;  /* 0x000000b654547210 */ /* 0x008fc60007f5e0ff */
[----:B------:R-:W-:Y:S02]  /*6f2f0*/  IMAD.X R87, R87, 0x1, R2, P1 ;  /* 0x0000000157577824 */ /* 0x000fe400008e0602 */
[----:B-1----:R-:W-:Y:S02]  /*6f300*/  IMAD.MOV.U32 R68, RZ, RZ, R86 ;  /* 0x000000ffff447224 */ /* 0x002fe400078e0056 */
[----:B----4-:R-:W-:Y:S02]  /*6f310*/  IMAD.X R85, R85, 0x1, R2, P2 ;  /* 0x0000000155557824 */ /* 0x010fe400010e0602 */
[----:B------:R-:W-:Y:S01]  /*6f320*/  IMAD.MOV.U32 R69, RZ, RZ, R87 ;  /* 0x000000ffff457224 */ /* 0x000fe200078e0057 */
[----:B------:R-:W-:Y:S01]  /*6f330*/  STL [R1+0x34dc], R86 ;  /* 0x0034dc5601007387 */ /* 0x000fe20000100800 */
[----:B------:R-:W-:Y:S02]  /*6f340*/  STL [R1+0x34d8], R87 ;  /* 0x0034d85701007387 */ /* 0x000fe40000100800 */
[----:B------:R-:W-:Y:S02]  /*6f350*/  STL [R1+0x34d4], R84 ;  /* 0x0034d45401007387 */ /* 0x000fe40000100800 */
[----:B------:R1:W-:Y:S01]  /*6f360*/  STL [R1+0x34d0], R85 ;  /* 0x0034d05501007387 */ /* 0x0003e20000100800 */
[----:B------:R2:W-:Y:S01]  /*6f370*/  LDGSTS.E [R3+0x53200], [R68.64], P0 ;  /* 0x5320000044037fae */ /* 0x0005e20008121844 */
[----:B------:R-:W-:-:S02]  /*6f380*/  IADD3 R90, P1, R90, R182, RZ ;  /* 0x000000b65a5a7210 */ /* 0x000fc40007f3e0ff */
[----:B--2---:R-:W-:Y:S01]  /*6f390*/  MOV R68, R84 ;  /* 0x0000005400447202 */ /* 0x004fe20000000f00 */
[----:B------:R-:W-:Y:S02]  /*6f3a0*/  IMAD.MOV.U32 R69, RZ, RZ, R85 ;  /* 0x000000ffff457224 */ /* 0x000fe400078e0055 */
[----:B-1----:R-:W2:Y:S01]  /*6f3b0*/  LDL.LU.64 R84, [R1+0x2f10] ;  /* 0x002f100001547983 */ /* 0x002ea20000300a00 */
[----:B------:R-:W3:Y:S02]  /*6f3c0*/  LDL.LU.64 R86, [R1+0x2f08] ;  /* 0x002f080001567983 */ /* 0x000ee40000300a00 */
[----:B------:R-:W4:Y:S01]  /*6f3d0*/  LDL.LU.64 R88, [R1+0x2f00] ;  /* 0x002f000001587983 */ /* 0x000f220000300a00 */
[----:B------:R-:W-:Y:S01]  /*6f3e0*/  IADD3 R92, P2, R92, R182, RZ ;  /* 0x000000b65c5c7210 */ /* 0x000fe20007f5e0ff */
[----:B------:R-:W-:Y:S04]  /*6f3f0*/  STL [R1+0x34cc], R90 ;  /* 0x0034cc5a01007387 */ /* 0x000fe80000100800 */
[----:B------:R1:W-:Y:S01]  /*6f400*/  LDGSTS.E [R3+0x53600], [R68.64], P0 ;  /* 0x5360000044037fae */ /* 0x0003e20008121844 */
[----:B------:R-:W-:-:S02]  /*6f410*/  IMAD.X R91, R91, 0x1, R2, P1 ;  /* 0x000000015b5b7824 */ /* 0x000fc400008e0602 */
[----:B-1----:R-:W-:Y:S02]  /*6f420*/  IMAD.MOV.U32 R68, RZ, RZ, R90 ;  /* 0x000000ffff447224 */ /* 0x002fe400078e005a */
[----:B------:R-:W-:Y:S02]  /*6f430*/  IMAD.X R93, R93, 0x1, R2, P2 ;  /* 0x000000015d5d7824 */ /* 0x000fe400010e0602 */
[----:B------:R-:W-:Y:S01]  /*6f440*/  IMAD.MOV.U32 R69, RZ, RZ, R91 ;  /* 0x000000ffff457224 */ /* 0x000fe200078e005b */
[----:B------:R1:W-:Y:S01]  /*6f450*/  STL [R1+0x34c8], R91 ;  /* 0x0034c85b01007387 */ /* 0x0003e20000100800 */
[----:B------:R-:W-:Y:S03]  /*6f460*/  STL [R1+0x34c4], R92 ;  /* 0x0034c45c01007387 */ /* 0x000fe60000100800 */
[----:B------:R1:W-:Y:S04]  /*6f470*/  LDGSTS.E [R3+0x53a00], [R68.64], P0 ;  /* 0x53a0000044037fae */ /* 0x0003e80008121844 */
[----:B-1----:R-:W4:Y:S01]  /*6f480*/  LDL.LU.64 R90, [R1+0x2ef8] ;  /* 0x002ef800015a7983 */ /* 0x002f220000300a00 */
[----:B------:R1:W-:Y:S02]  /*6f490*/  STL [R1+0x34c0], R93 ;  /* 0x0034c05d01007387 */ /* 0x0003e40000100800 */
[----:B------:R-:W-:-:S02]  /*6f4a0*/  IMAD.MOV.U32 R68, RZ, RZ, R92 ;  /* 0x000000ffff447224 */ /* 0x000fc400078e005c */
[----:B------:R-:W-:Y:S02]  /*6f4b0*/  IMAD.MOV.U32 R69, RZ, RZ, R93 ;  /* 0x000000ffff457224 */ /* 0x000fe400078e005d */
[----:B-1----:R-:W4:Y:S01]  /*6f4c0*/  LDL.LU.64 R92, [R1+0x2ef0] ;  /* 0x002ef000015c7983 */ /* 0x002f220000300a00 */
[----:B------:R-:W4:Y:S02]  /*6f4d0*/  LDL.LU.64 R94, [R1+0x2ee8] ;  /* 0x002ee800015e7983 */ /* 0x000f240000300a00 */
[----:B------:R-:W4:Y:S02]  /*6f4e0*/  LDL.LU.64 R96, [R1+0x2ee0] ;  /* 0x002ee00001607983 */ /* 0x000f240000300a00 */
[----:B------:R-:W4:Y:S01]  /*6f4f0*/  LDL.LU.64 R98, [R1+0x2ed8] ;  /* 0x002ed80001627983 */ /* 0x000f220000300a00 */
[----:B------:R-:W4:Y:S01]  /*6f500*/  LDL.LU.64 R100, [R1+0x2ed0] ;  /* 0x002ed00001647983 */ /* 0x000f220000300a00 */
        /* <DEDUP_REMOVED lines=33> */
[----:B------:R-:W4:Y:S01]  /*6f720*/  LDL.LU.64 R186, [R1+0x2dc0] ;  /* 0x002dc00001ba7983 */ /* 0x000f220000300a00 */
[----:B------:R1:W-:Y:S02]  /*6f730*/  LDGSTS.E [R3+0x53e00], [R68.64], P0 ;  /* 0x53e0000044037fae */ /* 0x0003e40008121844 */
[----:B-1----:R-:W-:-:S05]  /*6f740*/  IADD3 R69, P1, R70, R182, RZ ;  /* 0x000000b646457210 */ /* 0x002fca0007f3e0ff */
        /* <DEDUP_REMOVED lines=9> */
[----:B--2---:R-:W-:-:S05]  /*6f7e0*/  IADD3 R83, P1, R84, R182, RZ ;  /* 0x000000b654537210 */ /* 0x004fca0007f3e0ff */
[----:B------:R-:W-:Y:S01]  /*6f7f0*/  IMAD.X R82, R85, 0x1, R2, P1 ;  /* 0x0000000155527824 */ /* 0x000fe200008e0602 */
[----:B---3--:R-:W-:-:S04]  /*6f800*/  IADD3 R85, P1, R86, R182, RZ ;  /* 0x000000b656557210 */ /* 0x008fc80007f3e0ff */
[----:B------:R-:W-:Y:S01]  /*6f810*/  IADD3.X R84, R87, R2, RZ, P1, !PT ;  /* 0x0000000257547210 */ /* 0x000fe20000ffe4ff */
        /* <DEDUP_REMOVED lines=74> */
[----:B------:R-:W-:Y:S02]  /*6fcc0*/  LOP3.LUT R70, R71, R70, RZ, 0x3c, !PT ;  /* 0x0000004647467212 */ /* 0x000fe400078e3cff */
[----:B------:R-:W-:Y:S02]  /*6fcd0*/  LOP3.LUT R83, R83, R82, RZ, 0x3c, !PT ;  /* 0x0000005253537212 */ /* 0x000fe400078e3cff */
[----:B------:R-:W-:Y:S02]  /*6fce0*/  IADD3 R171, P1, R172, R182, RZ ;  /* 0x000000b6acab7210 */ /* 0x000fe40007f3e0ff */
        /* <DEDUP_REMOVED lines=12> */
[----:B------:R-:W-:Y:S01]  /*6fdb0*/  LOP3.LUT R93, R93, R92, RZ, 0x3c, !PT ;  /* 0x0000005c5d5d7212 */ /* 0x000fe200078e3cff */
[----:B------:R-:W-:Y:S01]  /*6fdc0*/  IMAD.X R170, R173, 0x1, R2, P1 ;  /* 0x00000001adaa7824 */ /* 0x000fe200008e0602 */
[----:B------:R-:W-:-:S02]  /*6fdd0*/  LOP3.LUT R79, R79, R78, RZ, 0x3c, !PT ;  /* 0x0000004e4f4f7212 */ /* 0x000fc400078e3cff */
[----:B------:R-:W-:Y:S02]  /*6fde0*/  LOP3.LUT R86, R87, R86, RZ, 0x3c, !PT ;  /* 0x0000005657567212 */ /* 0x000fe400078e3cff */
[----:B------:R-:W-:Y:S02]  /*6fdf0*/  LOP3.LUT R95, R95, R94, RZ, 0x3c, !PT ;  /* 0x0000005e5f5f7212 */ /* 0x000fe400078e3cff */
[----:B------:R-:W-:Y:S02]  /*6fe00*/  IADD3 R173, P1, R174, R182, RZ ;  /* 0x000000b6aead7210 */ /* 0x000fe40007f3e0ff */
[----:B------:R-:W-:Y:S02]  /*6fe10*/  LOP3.LUT R81, R81, R80, RZ, 0x3c, !PT ;  /* 0x0000005051517212 */ /* 0x000fe400078e3cff */
[----:B------:R-:W-:Y:S02]  /*6fe20*/  LOP3.LUT R88, R89, R88, RZ, 0x3c, !PT ;  /* 0x0000005859587212 */ /* 0x000fe400078e3cff */
[----:B------:R-:W-:Y:S01]  /*6fe30*/  LOP3.LUT R97, R97, R96, RZ, 0x3c, !PT ;  /* 0x0000006061617212 */ /* 0x000fe200078e3cff */
[----:B------:R1:W-:Y:S01]  /*6fe40*/  STL.64 [R1+0x2f38], R68 ;  /* 0x002f384401007387 */ /* 0x0003e20000100a00 */
[----:B------:R-:W-:-:S02]  /*6fe50*/  LOP3.LUT R83, R83, R82, RZ, 0x3c, !PT ;  /* 0x0000005253537212 */ /* 0x000fc400078e3cff */
[----:B------:R-:W-:Y:S02]  /*6fe60*/  LOP3.LUT R90, R91, R90, RZ, 0x3c, !PT ;  /* 0x0000005a5b5a7212 */ /* 0x000fe400078e3cff */
[----:B------:R-:W-:Y:S01]  /*6fe70*/  LOP3.LUT R99, R99, R98, RZ, 0x3c, !PT ;  /* 0x0000006263637212 */ /* 0x000fe200078e3cff */
[----:B------:R2:W-:Y:S01]  /*6fe80*/  STL.64 [R1+0x2f30], R70 ;  /* 0x002f304601007387 */ /* 0x0005e20000100a00 */
        /* <DEDUP_REMOVED lines=11> */
[----:B------:R-:W-:Y:S01]  /*6ff40*/  IMAD.X R172, R175, 0x1, R2, P1 ;  /* 0x00000001afac7824 */ /* 0x000fe200008e0602 */
[----:B------:R2:W-:Y:S01]  /*6ff50*/  STL.64 [R1+0x2f18], R80 ;  /* 0x002f185001007387 */ /* 0x0005e20000100a00 */
[----:B------:R-:W-:-:S02]  /*6ff60*/  LOP3.LUT R91, R91, R90, RZ, 0x3c, !PT ;  /* 0x0000005a5b5b7212 */ /* 0x000fc400078e3cff */
[----:B------:R-:W-:Y:S02]  /*6ff70*/  LOP3.LUT R98, R99, R98, RZ, 0x3c, !PT ;  /* 0x0000006263627212 */ /* 0x000fe400078e3cff */
[----:B------:R-:W-:Y:S02]  /*6ff80*/  LOP3.LUT R107, R107, R106, RZ, 0x3c, !PT ;  /* 0x0000006a6b6b7212 */ /* 0x000fe400078e3cff */
[----:B------:R-:W-:Y:S01]  /*6ff90*/  IADD3 R175, P1, R176, R182, RZ ;  /* 0x000000b6b0af7210 */ /* 0x000fe20007f3e0ff */
[----:B------:R2:W-:Y:S01]  /*6ffa0*/  STL.64 [R1+0x2f10], R82 ;  /* 0x002f105201007387 */ /* 0x0005e20000100a00 */
[----:B------:R-:W-:Y:S02]  /*6ffb0*/  LOP3.LUT R93, R93, R92, RZ, 0x3c, !PT ;  /* 0x0000005c5d5d7212 */ /* 0x000fe400078e3cff */
[----:B------:R-:W-:Y:S02]  /*6ffc0*/  LOP3.LUT R100, R101, R100, RZ, 0x3c, !PT ;  /* 0x0000006465647212 */ /* 0x000fe400078e3cff */
[----:B------:R-:W-:Y:S01]  /*6ffd0*/  LOP3.LUT R109, R109, R108, RZ, 0x3c, !PT ;  /* 0x0000006c6d6d7212 */ /* 0x000fe200078e3cff */
[----:B------:R1:W-:Y:S04]  /*6ffe0*/  LDGSTS.E [R3+0x54200], [R68.64], P0 ;  /* 0x5420000044037fae */ /* 0x0003e80008121844 */
[----:B------:R2:W-:Y:S01]  /*6fff0*/  STL.64 [R1+0x2f08], R84 ;  /* 0x002f085401007387 */ /* 0x0005e20000100a00 */
[----:B------:R-:W-:-:S02]  /*70000*/  LOP3.LUT R95, R95, R94, RZ, 0x3c, !PT ;  /* 0x0000005e5f5f7212 */ /* 0x000fc400078e3cff */
[----:B------:R-:W-:Y:S02]  /*70010*/  LOP3.LUT R102, R103, R102, RZ, 0x3c, !PT ;  /* 0x0000006667667212 */ /* 0x000fe400078e3cff */
[----:B------:R-:W-:Y:S01]  /*70020*/  LOP3.LUT R111, R111, R110, RZ, 0x3c, !PT ;  /* 0x0000006e6f6f7212 */ /* 0x000fe200078e3cff */
[----:B------:R2:W-:Y:S04]  /*70030*/  LDGSTS.E [R3+0x54600], [R70.64], P0 ;  /* 0x5460000046037fae */ /* 0x0005e80008121844 */
[----:B------:R2:W-:Y:S01]  /*70040*/  STL.64 [R1+0x2f00], R86 ;  /* 0x002f005601007387 */ /* 0x0005e20000100a00 */
[----:B------:R-:W-:Y:S02]  /*70050*/  LOP3.LUT R97, R97, R96, RZ, 0x3c, !PT ;  /* 0x0000006061617212 */ /* 0x000fe400078e3cff */
[----:B------:R-:W-:-:S02]  /*70060*/  LOP3.LUT R104, R105, R104, RZ, 0x3c, !PT ;  /* 0x0000006869687212 */ /* 0x000fc400078e3cff */
[----:B------:R-:W-:Y:S01]  /*70070*/  LOP3.LUT R113, R113, R112, RZ, 0x3c, !PT ;  /* 0x0000007071717212 */ /* 0x000fe200078e3cff */
[----:B------:R2:W-:Y:S04]  /*70080*/  LDGSTS.E [R3+0x54a00], [R76.64], P0 ;  /* 0x54a000004c037fae */ /* 0x0005e80008121844 */
        /* <DEDUP_REMOVED lines=9> */
[----:B------:R2:W-:Y:S01]  /*70120*/  LDGSTS.E [R3+0x55200], [R80.64], P0 ;  /* 0x5520000050037fae */ /* 0x0005e20008121844 */
[----:B------:R-:W-:-:S03]  /*70130*/  IMAD.X R174, R177, 0x1, R2, P1 ;  /* 0x00000001b1ae7824 */ /* 0x000fc600008e0602 */
[----:B------:R2:W-:Y:S01]  /*70140*/  STL.64 [R1+0x2ee8], R92 ;  /* 0x002ee85c01007387 */ /* 0x0005e20000100a00 */
[----:B------:R-:W-:Y:S02]  /*70150*/  LOP3.LUT R103, R103, R102, RZ, 0x3c, !PT ;  /* 0x0000006667677212 */ /* 0x000fe400078e3cff */
[----:B------:R-:W-:Y:S02]  /*70160*/  LOP3.LUT R110, R111, R110, RZ, 0x3c, !PT ;  /* 0x0000006e6f6e7212 */ /* 0x000fe400078e3cff */
[----:B------:R-:W-:Y:S01]  /*70170*/  LOP3.LUT R119, R119, R118, RZ, 0x3c, !PT ;  /* 0x0000007677777212 */ /* 0x000fe200078e3cff */
[----:B------:R2:W-:Y:S01]  /*70180*/  LDGSTS.E [R3+0x55600], [R82.64], P0 ;  /* 0x5560000052037fae */ /* 0x0005e20008121844 */
[----:B------:R-:W-:-:S03]  /*70190*/  IADD3 R177, P1, R178, R182, RZ ;  /* 0x000000b6b2b17210 */ /* 0x000fc60007f3e0ff */
        /* <DEDUP_REMOVED lines=115> */
[----:B------:R-:W-:Y:S01]  /*708d0*/  IMAD.MOV.U32 R241, RZ, RZ, 0x1f ;  /* 0x0000001ffff17424 */ /* 0x000fe200078e00ff */
[----:B------:R-:W-:Y:S02]  /*708e0*/  IADD3 R183, P1, R186, R182, RZ ;  /* 0x000000b6bab77210 */ /* 0x000fe40007f3e0ff */
[----:B------:R2:W-:Y:S01]  /*708f0*/  STL.64 [R1+0x2e30], R138 ;  /* 0x002e308a01007387 */ /* 0x0005e20000100a00 */
[----:B------:R-:W-:Y:S02]  /*70900*/  LOP3.LUT R165, R165, R164, RZ, 0x3c, !PT ;  /* 0x000000a4a5a57212 */ /* 0x000fe400078e3cff */
[----:B------:R-:W-:-:S02]  /*70910*/  LOP3.LUT R172, R173, R172, RZ, 0x3c, !PT ;  /* 0x000000acadac7212 */ /* 0x000fc400078e3cff */
[----:B------:R-:W-:Y:S01]  /*70920*/  LOP3.LUT R181, R181, R180, RZ, 0x3c, !PT ;  /* 0x000000b4b5b57212 */ /* 0x000fe200078e3cff */
[----:B------:R2:W-:Y:S04]  /*70930*/  LDGSTS.E [R3+0x5b200], [R128.64], P0 ;  /* 0x5b20000080037fae */ /* 0x0005e80008121844 */
[----:B------:R2:W-:Y:S01]  /*70940*/  STL.64 [R1+0x2e28], R140 ;  /* 0x002e288c01007387 */ /* 0x0005e20000100a00 */
[----:B------:R-:W-:Y:S02]  /*70950*/  LOP3.LUT R167, R167, R166, RZ, 0x3c, !PT ;  /* 0x000000a6a7a77212 */ /* 0x000fe400078e3cff */
[----:B------:R-:W-:Y:S01]  /*70960*/  LOP3.LUT R174, R175, R174, RZ, 0x3c, !PT ;  /* 0x000000aeafae7212 */ /* 0x000fe200078e3cff */
[----:B------:R2:W-:Y:S01]  /*70970*/  LDGSTS.E [R3+0x5b600], [R130.64], P0 ;  /* 0x5b60000082037fae */ /* 0x0005e20008121844 */
[----:B------:R2:W-:Y:S01]  /*70980*/  STL.64 [R1+0x2e20], R142 ;  /* 0x002e208e01007387 */ /* 0x0005e20000100a00 */
[----:B------:R-:W-:-:S02]  /*70990*/  LOP3.LUT R169, R169, R168, RZ, 0x3c, !PT ;  /* 0x000000a8a9a97212 */ /* 0x000fc400078e3cff */
[----:B------:R-:W-:Y:S01]  /*709a0*/  LOP3.LUT R176, R177, R176, RZ, 0x3c, !PT ;  /* 0x000000b0b1b07212 */ /* 0x000fe200078e3cff */
[----:B------:R2:W-:Y:S01]  /*709b0*/  LDGSTS.E [R3+0x5ba00], [R132.64], P0 ;  /* 0x5ba0000084037fae */ /* 0x0005e20008121844 */
[----:B------:R2:W-:Y:S01]  /*709c0*/  STL.64 [R1+0x2e18], R160 ;  /* 0x002e18a001007387 */ /* 0x0005e20000100a00 */
[----:B------:R-:W-:Y:S02]  /*709d0*/  LOP3.LUT R171, R171, R170, RZ, 0x3c, !PT ;  /* 0x000000aaabab7212 */ /* 0x000fe400078e3cff */
[----:B------:R-:W-:Y:S01]  /*709e0*/  LOP3.LUT R178, R179, R178, RZ, 0x3c, !PT ;  /* 0x000000b2b3b27212 */ /* 0x000fe200078e3cff */
[----:B------:R2:W-:Y:S04]  /*709f0*/  LDGSTS.E [R3+0x5be00], [R134.64], P0 ;  /* 0x5be0000086037fae */ /* 0x0005e80008121844 */
[----:B------:R2:W-:Y:S01]  /*70a00*/  STL.64 [R1+0x2e10], R162 ;  /* 0x002e10a201007387 */ /* 0x0005e20000100a00 */
[----:B------:R-:W-:-:S02]  /*70a10*/  LOP3.LUT R173, R173, R172, RZ, 0x3c, !PT ;  /* 0x000000acadad7212 */ /* 0x000fc400078e3cff */
[----:B------:R-:W-:Y:S01]  /*70a20*/  LOP3.LUT R180, R181, R180, RZ, 0x3c, !PT ;  /* 0x000000b4b5b47212 */ /* 0x000fe200078e3cff */
[----:B------:R2:W-:Y:S01]  /*70a30*/  LDGSTS.E [R3+0x5c200], [R136.64], P0 ;  /* 0x5c20000088037fae */ /* 0x0005e20008121844 */
[----:B------:R-:W-:Y:S01]  /*70a40*/  IADD3 R241, R241, c[0x0][0x180], RZ ;  /* 0x00006000f1f17a10 */ /* 0x000fe20007ffe0ff */
[----:B------:R-:W-:Y:S01]  /*70a50*/  IMAD.X R182, R187, 0x1, R2, P1 ;  /* 0x00000001bbb67824 */ /* 0x000fe200008e0602 */
[----:B------:R2:W-:Y:S01]  /*70a60*/  STL.64 [R1+0x2e08], R164 ;  /* 0x002e08a401007387 */ /* 0x0005e20000100a00 */
[----:B------:R-:W-:-:S03]  /*70a70*/  LOP3.LUT R175, R175, R174, RZ, 0x3c, !PT ;  /* 0x000000aeafaf7212 */ /* 0x000fc600078e3cff */
[----:B------:R2:W-:Y:S01]  /*70a80*/  LDGSTS.E [R3+0x5c600], [R138.64], P0 ;  /* 0x5c6000008a037fae */ /* 0x0005e20008121844 */
[----:B------:R2:W-:Y:S01]  /*70a90*/  STL.64 [R1+0x2e00], R166 ;  /* 0x002e00a601007387 */ /* 0x0005e20000100a00 */
[----:B------:R-:W-:Y:S01]  /*70aa0*/  LOP3.LUT R177, R177, R176, RZ, 0x3c, !PT ;  /* 0x000000b0b1b17212 */ /* 0x000fe200078e3cff */
[----:B------:R2:W-:Y:S01]  /*70ab0*/  LDGSTS.E [R3+0x5ca00], [R140.64], P0 ;  /* 0x5ca000008c037fae */ /* 0x0005e20008121844 */
[----:B------:R2:W-:Y:S01]  /*70ac0*/  STL.64 [R1+0x2df8], R168 ;  /* 0x002df8a801007387 */ /* 0x0005e20000100a00 */
[----:B------:R-:W-:-:S03]  /*70ad0*/  LOP3.LUT R179, R179, R178, RZ, 0x3c, !PT ;  /* 0x000000b2b3b37212 */ /* 0x000fc600078e3cff */
[----:B------:R2:W-:Y:S01]  /*70ae0*/  LDGSTS.E [R3+0x5ce00], [R142.64], P0 ;  /* 0x5ce000008e037fae */ /* 0x0005e20008121844 */
[----:B------:R2:W-:Y:S01]  /*70af0*/  STL.64 [R1+0x2df0], R170 ;  /* 0x002df0aa01007387 */ /* 0x0005e20000100a00 */
[----:B------:R-:W-:Y:S01]  /*70b00*/  LOP3.LUT R181, R181, R180, RZ, 0x3c, !PT ;  /* 0x000000b4b5b57212 */ /* 0x000fe200078e3cff */
[----:B------:R2:W-:Y:S01]  /*70b10*/  LDGSTS.E [R3+0x5d200], [R160.64], P0 ;  /* 0x5d200000a0037fae */ /* 0x0005e20008121844 */
[----:B-1----:R-:W-:Y:S01]  /*70b20*/  SHF.R.S32.HI R68, RZ, 0x1f, R241 ;  /* 0x0000001fff447819 */ /* 0x002fe200000114f1 */
[----:B------:R2:W-:Y:S01]  /*70b30*/  STL.64 [R1+0x2de8], R172 ;  /* 0x002de8ac01007387 */ /* 0x0005e20000100a00 */
[----:B------:R-:W-:Y:S01]  /*70b40*/  MOV R186, R183 ;  /* 0x000000b700ba7202 */ /* 0x000fe20000000f00 */
[----:B------:R-:W-:Y:S02]  /*70b50*/  IMAD.MOV.U32 R187, RZ, RZ, R182 ;  /* 0x000000ffffbb7224 */ /* 0x000fe400078e00b6 */
[----:B------:R2:W-:Y:S01]  /*70b60*/  LDGSTS.E [R3+0x5d600], [R162.64], P0 ;  /* 0x5d600000a2037fae */ /* 0x0005e20008121844 */
[----:B------:R2:W-:Y:S02]  /*70b70*/  STL.64 [R1+0x2de0], R174 ;  /* 0x002de0ae01007387 */ /* 0x0005e40000100a00 */
[----:B------:R2:W-:Y:S01]  /*70b80*/  LDGSTS.E [R3+0x5da00], [R164.64], P0 ;  /* 0x5da00000a4037fae */ /* 0x0005e20008121844 */
[----:B------:R-:W-:Y:S01]  /*70b90*/  IADD3 R184, R184, 0x1, RZ ;  /* 0x00000001b8b87810 */ /* 0x000fe20007ffe0ff */
[----:B------:R2:W-:Y:S04]  /*70ba0*/  STL.64 [R1+0x2dd8], R176 ;  /* 0x002dd8b001007387 */ /* 0x0005e80000100a00 */
[----:B------:R2:W-:Y:S01]  /*70bb0*/  LDGSTS.E [R3+0x5de00], [R166.64], P0 ;  /* 0x5de00000a6037fae */ /* 0x0005e20008121844 */
[----:B------:R2:W-:Y:S02]  /*70bc0*/  STL.64 [R1+0x2dd0], R178 ;  /* 0x002dd0b201007387 */ /* 0x0005e40000100a00 */
[----:B------:R2:W-:Y:S01]  /*70bd0*/  LDGSTS.E [R3+0x5e200], [R168.64], P0 ;  /* 0x5e200000a8037fae */ /* 0x0005e20008121844 */
[----:B------:R-:W-:Y:S01]  /*70be0*/  LEA.HI R68, R68, R241, RZ, 0x5 ;  /* 0x000000f144447211 */ /* 0x000fe200078f28ff */
[----:B------:R2:W-:Y:S04]  /*70bf0*/  STL.64 [R1+0x2dc8], R180 ;  /* 0x002dc8b401007387 */ /* 0x0005e80000100a00 */
[----:B------:R2:W-:Y:S01]  /*70c00*/  LDGSTS.E [R3+0x5e600], [R170.64], P0 ;  /* 0x5e600000aa037fae */ /* 0x0005e20008121844 */
[----:B------:R2:W-:Y:S02]  /*70c10*/  STL.64 [R1+0x2dc0], R186 ;  /* 0x002dc0ba01007387 */ /* 0x0005e40000100a00 */
[----:B------:R2:W-:Y:S02]  /*70c20*/  LDGSTS.E [R3+0x5ea00], [R172.64], P0 ;  /* 0x5ea00000ac037fae */ /* 0x0005e40008121844 */
[----:B------:R2:W-:Y:S01]  /*70c30*/  LDGSTS.E [R3+0x5ee00], [R174.64], P0 ;  /* 0x5ee00000ae037fae */ /* 0x0005e20008121844 */
[----:B------:R2:W-:Y:S04]  /*70c40*/  STL [R1+0x30b8], R184 ;  /* 0x0030b8b801007387 */ /* 0x0005e80000100800 */
[----:B------:R2:W-:Y:S01]  /*70c50*/  LDGSTS.E [R3+0x5f200], [R176.64], P0 ;  /* 0x5f200000b0037fae */ /* 0x0005e20008121844 */
[----:B------:R-:W-:Y:S01]  /*70c60*/  SHF.R.S32.HI R68, RZ, 0x5, R68 ;  /* 0x00000005ff447819 */ /* 0x000fe20000011444 */
[----:B------:R2:W-:Y:S02]  /*70c70*/  LDGSTS.E [R3+0x5f600], [R178.64], P0 ;  /* 0x5f600000b2037fae */ /* 0x0005e40008121844 */
[----:B------:R2:W-:Y:S01]  /*70c80*/  LDGSTS.E [R3+0x5fa00], [R180.64], P0 ;  /* 0x5fa00000b4037fae */ /* 0x0005e20008121844 */
[----:B------:R2:W-:Y:S01]  /*70c90*/  LDGSTS.E [R3+0x5fe00], [R186.64], P0 ;  /* 0x5fe00000ba037fae */ /* 0x0005e20008121844 */
[----:B------:R-:W-:Y:S01]  /*70ca0*/  ISETP.NE.U32.AND P0, PT, R184, R68, PT ;  /* 0x00000044b800720c */ /* 0x000fe20003f05070 */
[----:B------:R-:W0:Y:S11]  /*70cb0*/  LDGDEPBAR ;  /* 0x00000000000079af */ /* 0x000e360000000000 */
[----:B------:R-:W-:Y:S01]  /*70cc0*/  @!UPT UIADD3 URZ, URZ, URZ, URZ ;  /* 0x0000003f3f3ff290 */ /* 0x000fe2000fffe03f */
[----:B--2---:R-:W-:Y:S01]  /*70cd0*/  @!P0 CALL.REL.NOINC `(.L_x_1) ;  /* 0x0000001000008944 */ /* 0x004fe20003c00000 */
[----:B------:R-:W-:Y:S05]  /*70ce0*/  BRA `(.L_x_2) ;  /* 0xfffbaaa000007947 */ /* 0x000fea000383ffff */
.L_x_1:
[----:B------:R-:W2:Y:S01]  /*70cf0*/  LDL.LU R68, [R1+0x35e4] ;  /* 0x0035e40001447983 */ /* 0x000ea20000300800 */
[----:B-----5:R-:W-:Y:S01]  /*70d00*/  IADD3 R2, R242, 0x2, RZ ;  /* 0x00000002f2027810 */ /* 0x020fe20007ffe0ff */
[----:B------:R-:W-:-:S04]  /*70d10*/  DEPBAR.LE SB0, 0x0 ;  /* 0x000080000000791a */ /* 0x000fc80000000000 */
[----:B------:R-:W3:Y:S04]  /*70d20*/  LDL.LU R80, [R1+0x18e0] ;  /* 0x0018e00001507983 */ /* 0x000ee80000300800 */
[----:B------:R-:W-:Y:S01]  /*70d30*/  BAR.SYNC.DEFER_BLOCKING 0x0 ;  /* 0x0000000000007b1d */ /* 0x000fe20000010000 */
[----:B------:R-:W-:-:S05]  /*70d40*/  ISETP.GE.AND P0, PT, R2, c[0x0][0x17c], PT ;  /* 0x00005f0002007a0c */ /* 0x000fca0003f06270 */
[----:B------:R-:W3:Y:S04]  /*70d50*/  LDL.LU R81, [R1+0x18e4] ;  /* 0x0018e40001517983 */ /* 0x000ee80000300800 */
[----:B------:R-:W3:Y:S04]  /*70d60*/  LDL.LU R82, [R1+0x1740] ;  /* 0x0017400001527983 */ /* 0x000ee80000300800 */
[----:B------:R-:W3:Y:S04]  /*70d70*/  LDL.LU R83, [R1+0x1744] ;  /* 0x0017440001537983 */ /* 0x000ee80000300800 */
[----:B------:R-:W4:Y:S04]  /*70d80*/  LDL.LU R76, [R1+0x18e8] ;  /* 0x0018e800014c7983 */ /* 0x000f280000300800 */
[----:B------:R-:W4:Y:S04]  /*70d90*/  LDL.LU R77, [R1+0x18ec] ;  /* 0x0018ec00014d7983 */ /* 0x000f280000300800 */
[----:B------:R-:W4:Y:S04]  /*70da0*/  LDL.LU R78, [R1+0x1748] ;  /* 0x00174800014e7983 */ /* 0x000f280000300800 */
[----:B------:R-:W4:Y:S04]  /*70db0*/  LDL.LU R79, [R1+0x174c] ;  /* 0x00174c00014f7983 */ /* 0x000f280000300800 */
[----:B------:R-:W1:Y:S02]  /*70dc0*/  S2R R70, SR_TID.X ;  /* 0x0000000000467919 */ /* 0x000e640000002100 */
[----:B-1----:R-:W-:-:S02]  /*70dd0*/  IMAD.SHL.U32 R0, R70, 0x200, RZ ;  /* 0x0000020046007824 */ /* 0x002fc400078e00ff */
[C---:B------:R-:W-:Y:S02]  /*70de0*/  IMAD.SHL.U32 R3, R70.reuse, 0x4, RZ ;  /* 0x0000000446037824 */ /* 0x040fe400078e00ff */
[----:B------:R-:W-:Y:S01]  /*70df0*/  IMAD.SHL.U32 R69, R70, 0x40, RZ ;  /* 0x0000004046457824 */ /* 0x000fe200078e00ff */
[----:B------:R-:W-:-:S04]  /*70e00*/  LOP3.LUT R0, R0, 0x3000, RZ, 0xc0, !PT ;  /* 0x0000300000007812 */ /* 0x000fc800078ec0ff */
[----:B------:R-:W-:Y:S02]  /*70e10*/  LOP3.LUT R69, R69, 0x800, RZ, 0xc0, !PT ;  /* 0x0000080045457812 */ /* 0x000fe400078ec0ff */
[----:B--2---:R-:W-:Y:S01]  /*70e20*/  LOP3.LUT R0, R0, 0x60, R68, 0xf8, !PT ;  /* 0x0000006000007812 */ /* 0x004fe200078ef844 */
[C---:B------:R-:W-:Y:S01]  /*70e30*/  IMAD.SHL.U32 R68, R70.reuse, 0x800, RZ ;  /* 0x0000080046447824 */ /* 0x040fe200078e00ff */
[----:B------:R-:W-:Y:S02]  /*70e40*/  LOP3.LUT R70, R70, 0x7f, RZ, 0xc0, !PT ;  /* 0x0000007f46467812 */ /* 0x000fe400078ec0ff */
[----:B------:R-:W-:Y:S02]  /*70e50*/  LOP3.LUT R3, R0, 0x170, R3, 0x78, !PT ;  /* 0x0000017000037812 */ /* 0x000fe400078e7803 */
[----:B------:R-:W-:Y:S02]  /*70e60*/  IADD3 R0, R242, 0x1, RZ ;  /* 0x00000001f2007810 */ /* 0x000fe40007ffe0ff */
[----:B------:R-:W-:Y:S01]  /*70e70*/  LOP3.LUT R68, R68, 0x3000, RZ, 0xc0, !PT ;  /* 0x0000300044447812 */ /* 0x000fe200078ec0ff */
[----:B------:R-:W-:Y:S01]  /*70e80*/  IMAD.IADD R2, R69, 0x1, R3 ;  /* 0x0000000145027824 */ /* 0x000fe200078e0203 */
[----:B------:R-:W-:-:S03]  /*70e90*/  ISETP.GE.AND P1, PT, R0, c[0x0][0x17c], PT ;  /* 0x00005f0000007a0c */ /* 0x000fc60003f26270 */
[----:B------:R-:W-:Y:S02]  /*70ea0*/  IMAD R0, R70, 0x10, R68 ;  /* 0x0000001046007824 */ /* 0x000fe400078e0244 */
        /* <DEDUP_REMOVED lines=11> */
[----:B---3--:R1:W-:Y:S04]  /*70f60*/  STS.128 [R2], R80 ;  /* 0x0000005002007388 */ /* 0x0083e80000000c00 */
[----:B------:R-:W3:Y:S04]  /*70f70*/  LDL.LU R87, [R1+0xec4] ;  /* 0x000ec40001577983 */ /* 0x000ee80000300800 */
[----:B----4-:R4:W-:Y:S04]  /*70f80*/  STS.128 [R2+0x80], R76 ;  /* 0x0000804c02007388 */ /* 0x0109e80000000c00 */
        /* <DEDUP_REMOVED lines=8> */
[----:B--2---:R1:W-:Y:S04]  /*71010*/  STS.128 [R2+0x200], R68 ;  /* 0x0002004402007388 */ /* 0x0043e80000000c00 */
[----:B-1----:R-:W2:Y:S04]  /*71020*/  LDL.LU R68, [R1+0xc58] ;  /* 0x000c580001447983 */ /* 0x002ea80000300800 */
[----:B------:R-:W2:Y:S04]  /*71030*/  LDL.LU R69, [R1+0xc5c] ;  /* 0x000c5c0001457983 */ /* 0x000ea80000300800 */
[----:B------:R-:W2:Y:S04]  /*71040*/  LDL.LU R70, [R1+0xc38] ;  /* 0x000c380001467983 */ /* 0x000ea80000300800 */
[----:B------:R-:W2:Y:S04]  /*71050*/  LDL.LU R71, [R1+0xc3c] ;  /* 0x000c3c0001477983 */ /* 0x000ea80000300800 */
[----:B---3--:R1:W-:Y:S04]  /*71060*/  STS.128 [R2+0x480], R80 ;  /* 0x0004805002007388 */ /* 0x0083e80000000c00 */
[----:B-1----:R-:W3:Y:S04]  /*71070*/  LDL.LU R80, [R1+0xb40] ;  /* 0x000b400001507983 */ /* 0x002ee80000300800 */
[----:B------:R-:W3:Y:S04]  /*71080*/  LDL.LU R81, [R1+0xb44] ;  /* 0x000b440001517983 */ /* 0x000ee80000300800 */
[----:B------:R-:W3:Y:S04]  /*71090*/  LDL.LU R82, [R1+0xa30] ;  /* 0x000a300001527983 */ /* 0x000ee80000300800 */
[----:B----4-:R1:W-:Y:S04]  /*710a0*/  STS.128 [R2+0x600], R76 ;  /* 0x0006004c02007388 */ /* 0x0103e80000000c00 */
[----:B------:R-:W3:Y:S04]  /*710b0*/  LDL.LU R83, [R1+0xa34] ;  /* 0x000a340001537983 */ /* 0x000ee80000300800 */
[----:B-1----:R-:W4:Y:S04]  /*710c0*/  LDL.LU R76, [R1+0xb48] ;  /* 0x000b4800014c7983 */ /* 0x002f280000300800 */
[----:B------:R-:W4:Y:S04]  /*710d0*/  LDL.LU R77, [R1+0xb4c] ;  /* 0x000b4c00014d7983 */ /* 0x000f280000300800 */
[----:B------:R-:W4:Y:S04]  /*710e0*/  LDL.LU R78, [R1+0xa38] ;  /* 0x000a3800014e7983 */ /* 0x000f280000300800 */
[----:B------:R-:W4:Y:S04]  /*710f0*/  LDL.LU R79, [R1+0xa3c] ;  /* 0x000a3c00014f7983 */ /* 0x000f280000300800 */
[----:B------:R-:W-:Y:S04]  /*71100*/  STS.128 [R2+0x280], R88 ;  /* 0x0002805802007388 */ /* 0x000fe80000000c00 */
[----:B------:R-:W-:Y:S01]  /*71110*/  STS.128 [R2+0x400], R84 ;  /* 0x0004005402007388 */ /* 0x000fe20000000c00 */
[----:B------:R-:W-:-:S02]  /*71120*/  LOP3.LUT R3, R0, 0x20, RZ, 0x3c, !PT ;  /* 0x0000002000037812 */ /* 0x000fc400078e3cff */
[C---:B------:R-:W-:Y:S02]  /*71130*/  LOP3.LUT R241, R0.reuse, 0x40, RZ, 0x3c, !PT ;  /* 0x0000004000f17812 */ /* 0x040fe400078e3cff */
[----:B------:R-:W-:Y:S01]  /*71140*/  LOP3.LUT R240, R0, 0x60, RZ, 0x3c, !PT ;  /* 0x0000006000f07812 */ /* 0x000fe200078e3cff */
[----:B--2---:R1:W-:Y:S04]  /*71150*/  STS.128 [R2+0x680], R68 ;  /* 0x0006804402007388 */ /* 0x0043e80000000c00 */
[----:B------:R-:W-:Y:S06]  /*71160*/  BAR.SYNC.DEFER_BLOCKING 0x0 ;  /* 0x0000000000007b1d */ /* 0x000fec0000010000 */
[----:B-1----:R-:W3:Y:S04]  /*71170*/  LDL.LU R68, [R1+0x940] ;  /* 0x0009400001447983 */ /* 0x002ee80000300800 */
[----:B------:R-:W3:Y:S04]  /*71180*/  LDL.LU R69, [R1+0x944] ;  /* 0x0009440001457983 */ /* 0x000ee80000300800 */
[----:B------:R-:W3:Y:S04]  /*71190*/  LDL.LU R70, [R1+0x930] ;  /* 0x0009300001467983 */ /* 0x000ee80000300800 */
[----:B------:R-:W3:Y:S04]  /*711a0*/  LDL.LU R71, [R1+0x934] ;  /* 0x0009340001477983 */ /* 0x000ee80000300800 */
[----:B------:R-:W1:Y:S04]  /*711b0*/  LDS.128 R88, [R0] ;  /* 0x0000000000587984 */ /* 0x000e680000000c00 */
[----:B------:R-:W3:Y:S04]  /*711c0*/  LDS.128 R84, [R0+0x800] ;  /* 0x0008000000547984 */ /* 0x000ee80000000c00 */
[----:B------:R-:W3:Y:S04]  /*711d0*/  LDS.128 R92, [R3] ;  /* 0x00000000035c7984 */ /* 0x000ee80000000c00 */
[----:B-1----:R-:W-:Y:S04]  /*711e0*/  STL.64 [R1+0x850], R88 ;  /* 0x0008505801007387 */ /* 0x002fe80000100a00 */
[----:B------:R-:W-:Y:S04]  /*711f0*/  STL.64 [R1+0x858], R90 ;  /* 0x0008585a01007387 */ /* 0x000fe80000100a00 */
[----:B------:R-:W1:Y:S04]  /*71200*/  LDS.128 R88, [R3+0x800] ;  /* 0x0008000003587984 */ /* 0x000e680000000c00 */
[----:B---3--:R-:W-:Y:S04]  /*71210*/  STL.64 [R1+0xae0], R84 ;  /* 0x000ae05401007387 */ /* 0x008fe80000100a00 */
[----:B------:R-:W-:Y:S04]  /*71220*/  STL.64 [R1+0xae8], R86 ;  /* 0x000ae85601007387 */ /* 0x000fe80000100a00 */
[----:B------:R-:W3:Y:S04]  /*71230*/  LDS.128 R84, [R241] ;  /* 0x00000000f1547984 */ /* 0x000ee80000000c00 */
[----:B------:R-:W-:Y:S04]  /*71240*/  STL.64 [R1+0x9f0], R92 ;  /* 0x0009f05c01007387 */ /* 0x000fe80000100a00 */
[----:B------:R-:W-:Y:S04]  /*71250*/  STL.64 [R1+0x9f8], R94 ;  /* 0x0009f85e01007387 */ /* 0x000fe80000100a00 */
[----:B------:R-:W4:Y:S04]  /*71260*/  LDS.128 R92, [R241+0x800] ;  /* 0x00080000f15c7984 */ /* 0x000f280000000c00 */
[----:B-1----:R-:W-:Y:S04]  /*71270*/  STL.64 [R1+0xb00], R88 ;  /* 0x000b005801007387 */ /* 0x002fe80000100a00 */
[----:B------:R-:W-:Y:S04]  /*71280*/  STL.64 [R1+0xb08], R90 ;  /* 0x000b085a01007387 */ /* 0x000fe80000100a00 */
[----:B------:R-:W1:Y:S04]  /*71290*/  LDS.128 R88, [R240] ;  /* 0x00000000f0587984 */ /* 0x000e680000000c00 */
[----:B---3--:R-:W-:Y:S04]  /*712a0*/  STL.64 [R1+0xa60], R84 ;  /* 0x000a605401007387 */ /* 0x008fe80000100a00 */
[----:B------:R-:W-:Y:S04]  /*712b0*/  STL.64 [R1+0xa68], R86 ;  /* 0x000a685601007387 */ /* 0x000fe80000100a00 */
[----:B------:R-:W3:Y:S04]  /*712c0*/  LDS.128 R84, [R240+0x800] ;  /* 0x00080000f0547984 */ /* 0x000ee80000000c00 */
[----:B------:R-:W-:Y:S06]  /*712d0*/  BAR.SYNC.DEFER_BLOCKING 0x0 ;  /* 0x0000000000007b1d */ /* 0x000fec0000010000 */
[----:B----4-:R-:W-:Y:S04]  /*712e0*/  STL.64 [R1+0xb40], R92 ;  /* 0x000b405c01007387 */ /* 0x010fe80000100a00 */
[----:B------:R-:W-:Y:S04]  /*712f0*/  STL.64 [R1+0xb48], R94 ;  /* 0x000b485e01007387 */ /* 0x000fe80000100a00 */
[----:B-1----:R1:W-:Y:S04]  /*71300*/  STL.64 [R1+0xab0], R88 ;  /* 0x000ab05801007387 */ /* 0x0023e80000100a00 */
[----:B------:R4:W-:Y:S04]  /*71310*/  STL.64 [R1+0xab8], R90 ;  /* 0x000ab85a01007387 */ /* 0x0009e80000100a00 */
[----:B---3--:R3:W-:Y:S04]  /*71320*/  STL.64 [R1+0xbf0], R84 ;  /* 0x000bf05401007387 */ /* 0x0087e80000100a00 */
[----:B------:R3:W-:Y:S04]  /*71330*/  STL.64 [R1+0xbf8], R86 ;  /* 0x000bf85601007387 */ /* 0x0007e80000100a00 */
[----:B-1----:R-:W2:Y:S04]  /*71340*/  LDL.LU R88, [R1+0x948] ;  /* 0x0009480001587983 */ /* 0x002ea80000300800 */
[----:B------:R-:W2:Y:S04]  /*71350*/  LDL.LU R89, [R1+0x94c] ;  /* 0x00094c0001597983 */ /* 0x000ea80000300800 */
[----:B----4-:R-:W2:Y:S04]  /*71360*/  LDL.LU R90, [R1+0x938] ;  /* 0x00093800015a7983 */ /* 0x010ea80000300800 */
[----:B------:R-:W2:Y:S04]  /*71370*/  LDL.LU R91, [R1+0x93c] ;  /* 0x00093c00015b7983 */ /* 0x000ea80000300800 */
[----:B---3--:R-:W3:Y:S04]  /*71380*/  LDL.LU R84, [R1+0x7d0] ;  /* 0x0007d00001547983 */ /* 0x008ee80000300800 */
[----:B------:R-:W3:Y:S04]  /*71390*/  LDL.LU R85, [R1+0x7d4] ;  /* 0x0007d40001557983 */ /* 0x000ee80000300800 */
[----:B------:R-:W3:Y:S04]  /*713a0*/  LDL.LU R86, [R1+0x7f0] ;  /* 0x0007f00001567983 */ /* 0x000ee80000300800 */
[----:B------:R1:W-:Y:S04]  /*713b0*/  STS.128 [R2], R80 ;  /* 0x0000005002007388 */ /* 0x0003e80000000c00 */
[----:B------:R-:W3:Y:S04]  /*713c0*/  LDL.LU R87, [R1+0x7f4] ;  /* 0x0007f40001577983 */ /* 0x000ee80000300800 */
[----:B------:R4:W-:Y:S04]  /*713d0*/  STS.128 [R2+0x80], R76 ;  /* 0x0000804c02007388 */ /* 0x0009e80000000c00 */
[----:B-1----:R-:W2:Y:S04]  /*713e0*/  LDL.LU R80, [R1+0x7d8] ;  /* 0x0007d80001507983 */ /* 0x002ea80000300800 */
[----:B------:R-:W2:Y:S04]  /*713f0*/  LDL.LU R81, [R1+0x7dc] ;  /* 0x0007dc0001517983 */ /* 0x000ea80000300800 */
[----:B------:R-:W2:Y:S04]  /*71400*/  LDL.LU R82, [R1+0x7f8] ;  /* 0x0007f80001527983 */ /* 0x000ea80000300800 */
[----:B------:R-:W2:Y:S04]  /*71410*/  LDL.LU R83, [R1+0x7fc] ;  /* 0x0007fc0001537983 */ /* 0x000ea80000300800 */
[----:B----4-:R-:W4:Y:S04]  /*71420*/  LDL.LU R76, [R1+0x6c0] ;  /* 0x0006c000014c7983 */ /* 0x010f280000300800 */
[----:B------:R-:W4:Y:S04]  /*71430*/  LDL.LU R77, [R1+0x6c4] ;  /* 0x0006c400014d7983 */ /* 0x000f280000300800 */
[----:B------:R-:W4:Y:S04]  /*71440*/  LDL.LU R78, [R1+0x6e0] ;  /* 0x0006e000014e7983 */ /* 0x000f280000300800 */
[----:B------:R-:W4:Y:S04]  /*71450*/  LDL.LU R79, [R1+0x6e4] ;  /* 0x0006e400014f7983 */ /* 0x000f280000300800 */
[----:B------:R1:W-:Y:S04]  /*71460*/  STS.128 [R2+0x200], R68 ;  /* 0x0002004402007388 */ /* 0x0003e80000000c00 */
[----:B-1----:R-:W3:Y:S04]  /*71470*/  LDL.LU R68, [R1+0x6c8] ;  /* 0x0006c80001447983 */ /* 0x002ee80000300800 */
[----:B------:R-:W3:Y:S04]  /*71480*/  LDL.LU R69, [R1+0x6cc] ;  /* 0x0006cc0001457983 */ /* 0x000ee80000300800 */
[----:B------:R-:W3:Y:S04]  /*71490*/  LDL.LU R70, [R1+0x6e8] ;  /* 0x0006e80001467983 */ /* 0x000ee80000300800 */
[----:B------:R-:W3:Y:S04]  /*714a0*/  LDL.LU R71, [R1+0x6ec] ;  /* 0x0006ec0001477983 */ /* 0x000ee80000300800 */
[----:B--2---:R1:W-:Y:S04]  /*714b0*/  STS.128 [R2+0x480], R80 ;  /* 0x0004805002007388 */ /* 0x0043e80000000c00 */
[----:B-1----:R-:W2:Y:S04]  /*714c0*/  LDL.LU R80, [R1+0x5a0] ;  /* 0x0005a00001507983 */ /* 0x002ea80000300800 */
[----:B------:R-:W2:Y:S04]  /*714d0*/  LDL.LU R81, [R1+0x5a4] ;  /* 0x0005a40001517983 */ /* 0x000ea80000300800 */
[----:B------:R-:W2:Y:S04]  /*714e0*/  LDL.LU R82, [R1+0x5e0] ;  /* 0x0005e00001527983 */ /* 0x000ea80000300800 */
[----:B----4-:R1:W-:Y:S04]  /*714f0*/  STS.128 [R2+0x600], R76 ;  /* 0x0006004c02007388 */ /* 0x0103e80000000c00 */
[----:B------:R-:W2:Y:S04]  /*71500*/  LDL.LU R83, [R1+0x5e4] ;  /* 0x0005e40001537983 */ /* 0x000ea80000300800 */
[----:B-1----:R-:W4:Y:S04]  /*71510*/  LDL.LU R76, [R1+0x5a8] ;  /* 0x0005a800014c7983 */ /* 0x002f280000300800 */
[----:B------:R-:W4:Y:S04]  /*71520*/  LDL.LU R77, [R1+0x5ac] ;  /* 0x0005ac00014d7983 */ /* 0x000f280000300800 */
[----:B------:R-:W4:Y:S04]  /*71530*/  LDL.LU R78, [R1+0x5e8] ;  /* 0x0005e800014e7983 */ /* 0x000f280000300800 */
[----:B------:R-:W4:Y:S04]  /*71540*/  LDL.LU R79, [R1+0x5ec] ;  /* 0x0005ec00014f7983 */ /* 0x000f280000300800 */
[----:B------:R-:W-:Y:S04]  /*71550*/  STS.128 [R2+0x280], R88 ;  /* 0x0002805802007388 */ /* 0x000fe80000000c00 */
[----:B---3--:R-:W-:Y:S04]  /*71560*/  STS.128 [R2+0x400], R84 ;  /* 0x0004005402007388 */ /* 0x008fe80000000c00 */
[----:B------:R1:W-:Y:S04]  /*71570*/  STS.128 [R2+0x680], R68 ;  /* 0x0006804402007388 */ /* 0x0003e80000000c00 */
[----:B------:R-:W-:Y:S06]  /*71580*/  BAR.SYNC.DEFER_BLOCKING 0x0 ;  /* 0x0000000000007b1d */ /* 0x000fec0000010000 */
[----:B-1----:R-:W4:Y:S04]  /*71590*/  LDL.LU R70, [R1+0x60] ;  /* 0x0000600001467983 */ /* 0x002f280000300800 */
[----:B------:R-:W4:Y:S04]  /*715a0*/  LDL.LU R71, [R1+0x64] ;  /* 0x0000640001477983 */ /* 0x000f280000300800 */
[----:B------:R-:W1:Y:S04]  /*715b0*/  LDS.128 R88, [R0] ;  /* 0x0000000000587984 */ /* 0x000e680000000c00 */
[----:B------:R-:W1:Y:S04]  /*715c0*/  LDS.128 R84, [R0+0x800] ;  /* 0x0008000000547984 */ /* 0x000e680000000c00 */
[----:B------:R-:W1:Y:S04]  /*715d0*/  LDS.128 R92, [R3] ;  /* 0x00000000035c7984 */ /* 0x000e680000000c00 */
[----:B-1----:R-:W-:Y:S04]  /*715e0*/  STL.64 [R1+0x6c0], R88 ;  /* 0x0006c05801007387 */ /* 0x002fe80000100a00 */
[----:B------:R-:W-:Y:S04]  /*715f0*/  STL.64 [R1+0x6c8], R90 ;  /* 0x0006c85a01007387 */ /* 0x000fe80000100a00 */
[----:B------:R-:W1:Y:S04]  /*71600*/  LDS.128 R88, [R3+0x800] ;  /* 0x0008000003587984 */ /* 0x000e680000000c00 */
[----:B------:R-:W-:Y:S04]  /*71610*/  STL.64 [R1+0xa90], R84 ;  /* 0x000a905401007387 */ /* 0x000fe80000100a00 */
[----:B------:R-:W-:Y:S04]  /*71620*/  STL.64 [R1+0xa98], R86 ;  /* 0x000a985601007387 */ /* 0x000fe80000100a00 */
[----:B------:R-:W1:Y:S04]  /*71630*/  LDS.128 R84, [R241] ;  /* 0x00000000f1547984 */ /* 0x000e680000000c00 */
[----:B------:R-:W-:Y:S04]  /*71640*/  STL.64 [R1+0x7f0], R92 ;  /* 0x0007f05c01007387 */ /* 0x000fe80000100a00 */
[----:B------:R-:W-:Y:S04]  /*71650*/  STL.64 [R1+0x7f8], R94 ;  /* 0x0007f85e01007387 */ /* 0x000fe80000100a00 */
[----:B------:R-:W1:Y:S04]  /*71660*/  LDS.128 R92, [R241+0x800] ;  /* 0x00080000f15c7984 */ /* 0x000e680000000c00 */
[----:B-1----:R-:W-:Y:S04]  /*71670*/  STL.64 [R1+0xac0], R88 ;  /* 0x000ac05801007387 */ /* 0x002fe80000100a00 */
[----:B------:R-:W-:Y:S04]  /*71680*/  STL.64 [R1+0xac8], R90 ;  /* 0x000ac85a01007387 */ /* 0x000fe80000100a00 */
[----:B------:R-:W1:Y:S04]  /*71690*/  LDS.128 R88, [R240] ;  /* 0x00000000f0587984 */ /* 0x000e680000000c00 */
[----:B------:R-:W-:Y:S04]  /*716a0*/  STL.64 [R1+0x990], R84 ;  /* 0x0009905401007387 */ /* 0x000fe80000100a00 */
[----:B------:R-:W-:Y:S04]  /*716b0*/  STL.64 [R1+0x998], R86 ;  /* 0x0009985601007387 */ /* 0x000fe80000100a00 */
[----:B------:R-:W1:Y:S04]  /*716c0*/  LDS.128 R84, [R240+0x800] ;  /* 0x00080000f0547984 */ /* 0x000e680000000c00 */
[----:B------:R-:W-:Y:S06]  /*716d0*/  BAR.SYNC.DEFER_BLOCKING 0x0 ;  /* 0x0000000000007b1d */ /* 0x000fec0000010000 */
[----:B------:R-:W-:Y:S04]  /*716e0*/  STL.64 [R1+0xaf0], R92 ;  /* 0x000af05c01007387 */ /* 0x000fe80000100a00 */
[----:B------:R-:W-:Y:S04]  /*716f0*/  STL.64 [R1+0xaf8], R94 ;  /* 0x000af85e01007387 */ /* 0x000fe80000100a00 */
[----:B-1----:R-:W-:Y:S04]  /*71700*/  STL.64 [R1+0xa50], R88 ;  /* 0x000a505801007387 */ /* 0x002fe80000100a00 */
[----:B------:R1:W-:Y:S04]  /*71710*/  STL.64 [R1+0xa58], R90 ;  /* 0x000a585a01007387 */ /* 0x0003e80000100a00 */
[----:B------:R-:W-:Y:S04]  /*71720*/  STL.64 [R1+0xb10], R84 ;  /* 0x000b105401007387 */ /* 0x000fe80000100a00 */
[----:B------:R1:W-:Y:S04]  /*71730*/  STL.64 [R1+0xb18], R86 ;  /* 0x000b185601007387 */ /* 0x0003e80000100a00 */
[----:B-1----:R-:W3:Y:S04]  /*71740*/  LDL.LU R90, [R1+0x68] ;  /* 0x00006800015a7983 */ /* 0x002ee80000300800 */
[----:B------:R-:W3:Y:S04]  /*71750*/  LDL.LU R91, [R1+0x6c] ;  /* 0x00006c00015b7983 */ /* 0x000ee80000300800 */
[----:B------:R-:W3:Y:S04]  /*71760*/  LDL.LU R86, [R1+0x40] ;  /* 0x0000400001567983 */ /* 0x000ee80000300800 */
[----:B------:R-:W3:Y:S04]  /*71770*/  LDL.LU R87, [R1+0x44] ;  /* 0x0000440001577983 */ /* 0x000ee80000300800 */
[----:B--2---:R1:W-:Y:S04]  /*71780*/  STS.128 [R2], R80 ;  /* 0x0000005002007388 */ /* 0x0043e80000000c00 */
[----:B-1----:R-:W2:Y:S04]  /*71790*/  LDL.LU R82, [R1+0x48] ;  /* 0x0000480001527983 */ /* 0x002ea80000300800 */
[----:B------:R-:W2:Y:S04]  /*717a0*/  LDL.LU R83, [R1+0x4c] ;  /* 0x00004c0001537983 */ /* 0x000ea80000300800 */
[----:B----4-:R1:W-:Y:S04]  /*717b0*/  STS.128 [R2+0x80], R76 ;  /* 0x0000804c02007388 */ /* 0x0103e80000000c00 */
[----:B-1----:R-:W4:Y:S04]  /*717c0*/  LDL.LU R78, [R1+0x20] ;  /* 0x00002000014e7983 */ /* 0x002f280000300800 */
[----:B------:R-:W4:Y:S01]  /*717d0*/  LDL.LU R79, [R1+0x24] ;  /* 0x00002400014f7983 */ /* 0x000f220000300800 */
[----:B------:R-:W-:-:S02]  /*717e0*/  IMAD.MOV.U32 R68, RZ, RZ, R224 ;  /* 0x000000ffff447224 */ /* 0x000fc400078e00e0 */
[----:B------:R-:W-:-:S05]  /*717f0*/  IMAD.MOV.U32 R69, RZ, RZ, R225 ;  /* 0x000000ffff457224 */ /* 0x000fca00078e00e1 */
[----:B------:R1:W-:Y:S04]  /*71800*/  STS.128 [R2+0x200], R68 ;  /* 0x0002004402007388 */ /* 0x0003e80000000c00 */
[----:B-1----:R-:W3:Y:S04]  /*71810*/  LDL.LU R70, [R1+0x28] ;  /* 0x0000280001467983 */ /* 0x002ee80000300800 */
[----:B------:R-:W3:Y:S01]  /*71820*/  LDL.LU R71, [R1+0x2c] ;  /* 0x00002c0001477983 */ /* 0x000ee20000300800 */
[----:B------:R-:W-:Y:S02]  /*71830*/  IMAD.MOV.U32 R80, RZ, RZ, R222 ;  /* 0x000000ffff507224 */ /* 0x000fe400078e00de */
        /* <DEDUP_REMOVED lines=8> */
[----:B------:R-:W-:Y:S01]  /*718c0*/  IMAD.MOV.U32 R69, RZ, RZ, R219 ;  /* 0x000000ffff457224 */ /* 0x000fe200078e00db */
[----:B--2---:R1:W-:Y:S04]  /*718d0*/  STS.128 [R2+0x480], R80 ;  /* 0x0004805002007388 */ /* 0x0043e80000000c00 */
[----:B-1----:R-:W2:Y:S04]  /*718e0*/  LDL.LU R82, [R1] ;  /* 0x0000000001527983 */ /* 0x002ea80000300800 */
[----:B------:R-:W2:Y:S04]  /*718f0*/  LDL.LU R83, [R1+0x4] ;  /* 0x0000040001537983 */ /* 0x000ea80000300800 */
[----:B----4-:R1:W-:Y:S04]  /*71900*/  STS.128 [R2+0x600], R76 ;  /* 0x0006004c02007388 */ /* 0x0103e80000000c00 */
[----:B-1----:R-:W4:Y:S04]  /*71910*/  LDL.LU R78, [R1+0x8] ;  /* 0x00000800014e7983 */ /* 0x002f280000300800 */
[----:B------:R-:W4:Y:S04]  /*71920*/  LDL.LU R79, [R1+0xc] ;  /* 0x00000c00014f7983 */ /* 0x000f280000300800 */
[----:B---3--:R-:W-:Y:S04]  /*71930*/  STS.128 [R2+0x280], R88 ;  /* 0x0002805802007388 */ /* 0x008fe80000000c00 */
[----:B------:R-:W-:Y:S04]  /*71940*/  STS.128 [R2+0x400], R84 ;  /* 0x0004005402007388 */ /* 0x000fe80000000c00 */
[----:B------:R-:W-:Y:S04]  /*71950*/  STS.128 [R2+0x680], R68 ;  /* 0x0006804402007388 */ /* 0x000fe80000000c00 */
[----:B------:R-:W-:Y:S06]  /*71960*/  BAR.SYNC.DEFER_BLOCKING 0x0 ;  /* 0x0000000000007b1d */ /* 0x000fec0000010000 */
        /* <DEDUP_REMOVED lines=11> */
[----:B------:R-:W3:Y:S04]  /*71a20*/  LDS.128 R92, [R241+0x800] ;  /* 0x00080000f15c7984 */ /* 0x000ee80000000c00 */
[----:B-1----:R-:W-:Y:S04]  /*71a30*/  STL.64 [R1+0xa70], R88 ;  /* 0x000a705801007387 */ /* 0x002fe80000100a00 */
[----:B------:R-:W-:Y:S04]  /*71a40*/  STL.64 [R1+0xa78], R90 ;  /* 0x000a785a01007387 */ /* 0x000fe80000100a00 */
[----:B------:R-:W1:Y:S04]  /*71a50*/  LDS.128 R88, [R240] ;  /* 0x00000000f0587984 */ /* 0x000e680000000c00 */
[----:B---3--:R-:W-:Y:S04]  /*71a60*/  STL.64 [R1+0x7d0], R84 ;  /* 0x0007d05401007387 */ /* 0x008fe80000100a00 */
[----:B------:R-:W-:Y:S04]  /*71a70*/  STL.64 [R1+0x7d8], R86 ;  /* 0x0007d85601007387 */ /* 0x000fe80000100a00 */
[----:B------:R-:W3:Y:S01]  /*71a80*/  LDS.128 R84, [R240+0x800] ;  /* 0x00080000f0547984 */ /* 0x000ee20000000c00 */
[----:B------:R-:W-:-:S02]  /*71a90*/  IMAD.MOV.U32 R76, RZ, RZ, R158 ;  /* 0x000000ffff4c7224 */ /* 0x000fc400078e009e */
[----:B------:R-:W-:Y:S01]  /*71aa0*/  IMAD.MOV.U32 R77, RZ, RZ, R159 ;  /* 0x000000ffff4d7224 */ /* 0x000fe200078e009f */
[----:B------:R-:W-:Y:S06]  /*71ab0*/  BAR.SYNC.DEFER_BLOCKING 0x0 ;  /* 0x0000000000007b1d */ /* 0x000fec0000010000 */
[----:B------:R-:W-:Y:S04]  /*71ac0*/  STL.64 [R1+0xaa0], R92 ;  /* 0x000aa05c01007387 */ /* 0x000fe80000100a00 */
[----:B------:R-:W-:Y:S04]  /*71ad0*/  STL.64 [R1+0xaa8], R94 ;  /* 0x000aa85e01007387 */ /* 0x000fe80000100a00 */
[----:B-1----:R-:W-:Y:S04]  /*71ae0*/  STL.64 [R1+0x930], R88 ;  /* 0x0009305801007387 */ /* 0x002fe80000100a00 */
[----:B------:R-:W-:Y:S04]  /*71af0*/  STL.64 [R1+0x938], R90 ;  /* 0x0009385a01007387 */ /* 0x000fe80000100a00 */
[----:B---3--:R-:W-:Y:S04]  /*71b00*/  STL.64 [R1+0xad0], R84 ;  /* 0x000ad05401007387 */ /* 0x008fe80000100a00 */
[----:B------:R-:W-:Y:S04]  /*71b10*/  STL.64 [R1+0xad8], R86 ;  /* 0x000ad85601007387 */ /* 0x000fe80000100a00 */
[----:B----4-:R1:W-:Y:S04]  /*71b20*/  STS.128 [R2+0x80], R76 ;  /* 0x0000804c02007388 */ /* 0x0103e80000000c00 */
[----:B-1----:R-:W3:Y:S04]  /*71b30*/  LDL.LU R76, [R1+0x18c0] ;  /* 0x0018c000014c7983 */ /* 0x002ee80000300800 */
[----:B------:R-:W3:Y:S04]  /*71b40*/  LDL.LU R77, [R1+0x18c4] ;  /* 0x0018c400014d7983 */ /* 0x000ee80000300800 */
[----:B------:R-:W3:Y:S04]  /*71b50*/  LDL.LU R78, [R1+0x1680] ;  /* 0x00168000014e7983 */ /* 0x000ee80000300800 */
[----:B------:R-:W3:Y:S01]  /*71b60*/  LDL.LU R79, [R1+0x1684] ;  /* 0x00168400014f7983 */ /* 0x000ee20000300800 */
[----:B------:R-:W-:-:S02]  /*71b70*/  IMAD.MOV.U32 R80, RZ, RZ, R156 ;  /* 0x000000ffff507224 */ /* 0x000fc400078e009c */
[----:B------:R-:W-:Y:S01]  /*71b80*/  IMAD.MOV.U32 R81, RZ, RZ, R157 ;  /* 0x000000ffff517224 */ /* 0x000fe200078e009d */
[----:B------:R-:W-:Y:S01]  /*71b90*/  MOV R71, R245 ;  /* 0x000000f500477202 */ /* 0x000fe20000000f00 */
[----:B------:R-:W-:Y:S02]  /*71ba0*/  IMAD.MOV.U32 R70, RZ, RZ, R244 ;  /* 0x000000ffff467224 */ /* 0x000fe400078e00f4 */
[----:B------:R-:W-:Y:S01]  /*71bb0*/  IMAD.MOV.U32 R86, RZ, RZ, R232 ;  /* 0x000000ffff567224 */ /* 0x000fe200078e00e8 */
[----:B--2---:R1:W-:Y:S01]  /*71bc0*/  STS.128 [R2], R80 ;  /* 0x0000005002007388 */ /* 0x0043e20000000c00 */
        /* <DEDUP_REMOVED lines=8> */
[----:B-1----:R-:W-:-:S02]  /*71c50*/  IMAD.MOV.U32 R82, RZ, RZ, R148 ;  /* 0x000000ffff527224 */ /* 0x002fc400078e0094 */
[----:B------:R-:W-:Y:S01]  /*71c60*/  IMAD.MOV.U32 R83, RZ, RZ, R149 ;  /* 0x000000ffff537224 */ /* 0x000fe200078e0095 */
[----:B------:R-:W-:Y:S01]  /*71c70*/  MOV R149, R75 ;  /* 0x0000004b00957202 */ /* 0x000fe20000000f00 */
[----:B------:R-:W-:Y:S02]  /*71c80*/  IMAD.MOV.U32 R233, RZ, RZ, R147 ;  /* 0x000000ffffe97224 */ /* 0x000fe400078e0093 */
[----:B------:R-:W-:Y:S02]  /*71c90*/  IMAD.MOV.U32 R80, RZ, RZ, R72 ;  /* 0x000000ffff507224 */ /* 0x000fe400078e0048 */
[----:B------:R-:W-:Y:S01]  /*71ca0*/  IMAD.MOV.U32 R81, RZ, RZ, R73 ;  /* 0x000000ffff517224 */ /* 0x000fe200078e0049 */
[----:B------:R-:W2:Y:S01]  /*71cb0*/  LDL.LU R72, [R1+0x18c8] ;  /* 0x0018c80001487983 */ /* 0x000ea20000300800 */
[----:B------:R-:W-:-:S03]  /*71cc0*/  IMAD.MOV.U32 R148, RZ, RZ, R74 ;  /* 0x000000ffff947224 */ /* 0x000fc600078e004a */
[----:B------:R-:W2:Y:S04]  /*71cd0*/  LDL.LU R73, [R1+0x18cc] ;  /* 0x0018cc0001497983 */ /* 0x000ea80000300800 */
[----:B------:R-:W2:Y:S04]  /*71ce0*/  LDL.LU R74, [R1+0x1688] ;  /* 0x00168800014a7983 */ /* 0x000ea80000300800 */
[----:B------:R1:W-:Y:S04]  /*71cf0*/  STS.128 [R2+0x200], R68 ;  /* 0x0002004402007388 */ /* 0x0003e80000000c00 */
[----:B------:R-:W-:Y:S04]  /*71d00*/  STS.128 [R2+0x280], R244 ;  /* 0x000280f402007388 */ /* 0x000fe80000000c00 */
[----:B------:R-:W-:Y:S04]  /*71d10*/  STS.128 [R2+0x400], R84 ;  /* 0x0004005402007388 */ /* 0x000fe80000000c00 */
[----:B------:R-:W-:Y:S04]  /*71d20*/  STS.128 [R2+0x480], R232 ;  /* 0x000480e802007388 */ /* 0x000fe80000000c00 */
[----:B------:R-:W-:Y:S04]  /*71d30*/  STS.128 [R2+0x600], R80 ;  /* 0x0006005002007388 */ /* 0x000fe80000000c00 */
[----:B------:R-:W-:Y:S04]  /*71d40*/  STS.128 [R2+0x680], R148 ;  /* 0x0006809402007388 */ /* 0x000fe80000000c00 */
[----:B------:R-:W2:Y:S04]  /*71d50*/  LDL.LU R75, [R1+0x168c] ;  /* 0x00168c00014b7983 */ /* 0x000ea80000300800 */
[----:B-1----:R-:W2:Y:S04]  /*71d60*/  LDL.LU R68, [R1+0x1270] ;  /* 0x0012700001447983 */ /* 0x002ea80000300800 */
[----:B------:R-:W-:Y:S06]  /*71d70*/  BAR.SYNC.DEFER_BLOCKING 0x0 ;  /* 0x0000000000007b1d */ /* 0x000fec0000010000 */
[----:B------:R-:W2:Y:S04]  /*71d80*/  LDL.LU R69, [R1+0x1274] ;  /* 0x0012740001457983 */ /* 0x000ea80000300800 */
[----:B------:R-:W2:Y:S04]  /*71d90*/  LDL.LU R70, [R1+0x11d0] ;  /* 0x0011d00001467983 */ /* 0x000ea80000300800 */
[----:B------:R-:W2:Y:S04]  /*71da0*/  LDL.LU R71, [R1+0x11d4] ;  /* 0x0011d40001477983 */ /* 0x000ea80000300800 */
[----:B------:R-:W1:Y:S04]  /*71db0*/  LDS.128 R84, [R0] ;  /* 0x0000000000547984 */ /* 0x000e680000000c00 */
[----:B------:R-:W1:Y:S04]  /*71dc0*/  LDS.128 R80, [R0+0x800] ;  /* 0x0008000000507984 */ /* 0x000e680000000c00 */
[----:B------:R-:W1:Y:S04]  /*71dd0*/  LDS.128 R88, [R3] ;  /* 0x0000000003587984 */ /* 0x000e680000000c00 */
[----:B-1----:R-:W-:Y:S04]  /*71de0*/  STL.64 [R1], R84 ;  /* 0x0000005401007387 */ /* 0x002fe80000100a00 */
        /* <DEDUP_REMOVED lines=17> */
[----:B-1----:R1:W-:Y:S04]  /*71f00*/  STL.64 [R1+0x5e0], R84 ;  /* 0x0005e05401007387 */ /* 0x0023e80000100a00 */
[----:B------:R1:W-:Y:S04]  /*71f10*/  STL.64 [R1+0x5e8], R86 ;  /* 0x0005e85601007387 */ /* 0x0003e80000100a00 */
[----:B------:R1:W-:Y:S04]  /*71f20*/  STL.64 [R1+0xa80], R80 ;  /* 0x000a805001007387 */ /* 0x0003e80000100a00 */
[----:B------:R1:W-:Y:S04]  /*71f30*/  STL.64 [R1+0xa88], R82 ;  /* 0x000a885201007387 */ /* 0x0003e80000100a00 */
        /* <DEDUP_REMOVED lines=8> */
[----:B---3--:R1:W-:Y:S04]  /*71fc0*/  STS.128 [R2], R76 ;  /* 0x0000004c02007388 */ /* 0x0083e80000000c00 */
        /* <DEDUP_REMOVED lines=8> */
[----:B------:R1:W-:Y:S04]  /*72050*/  STS.128 [R2+0x200], R68 ;  /* 0x0002004402007388 */ /* 0x0003e80000000c00 */
[----:B------:R-:W2:Y:S04]  /*72060*/  LDL.LU R75, [R1+0xd84] ;  /* 0x000d8400014b7983 */ /* 0x000ea80000300800 */
        /* <DEDUP_REMOVED lines=8> */
[----:B------:R-:W3:Y:S04]  /*720f0*/  LDL.LU R79, [R1+0xb54] ;  /* 0x000b5400014f7983 */ /* 0x000ee80000300800 */
[----:B----4-:R-:W-:Y:S04]  /*72100*/  STS.128 [R2+0x280], R84 ;  /* 0x0002805402007388 */ /* 0x010fe80000000c00 */
[----:B------:R-:W-:Y:S04]  /*72110*/  STS.128 [R2+0x400], R80 ;  /* 0x0004005002007388 */ /* 0x000fe80000000c00 */
[----:B--2---:R1:W-:Y:S04]  /*72120*/  STS.128 [R2+0x600], R72 ;  /* 0x0006004802007388 */ /* 0x0043e80000000c00 */
[----:B-1----:R-:W2:Y:S04]  /*72130*/  LDL.LU R72, [R1+0xb68] ;  /* 0x000b680001487983 */ /* 0x002ea80000300800 */
[----:B------:R-:W2:Y:S04]  /*72140*/  LDL.LU R73, [R1+0xb6c] ;  /* 0x000b6c0001497983 */ /* 0x000ea80000300800 */
[----:B------:R-:W2:Y:S04]  /*72150*/  LDL.LU R74, [R1+0xb58] ;  /* 0x000b5800014a7983 */ /* 0x000ea80000300800 */
[----:B------:R1:W-:Y:S04]  /*72160*/  STS.128 [R2+0x680], R68 ;  /* 0x0006804402007388 */ /* 0x0003e80000000c00 */
[----:B------:R-:W2:Y:S04]  /*72170*/  LDL.LU R75, [R1+0xb5c] ;  /* 0x000b5c00014b7983 */ /* 0x000ea80000300800 */
[----:B------:R-:W-:Y:S06]  /*72180*/  BAR.SYNC.DEFER_BLOCKING 0x0 ;  /* 0x0000000000007b1d */ /* 0x000fec0000010000 */
[----:B-1----:R-:W2:Y:S04]  /*72190*/  LDL.LU R68, [R1+0x970] ;  /* 0x0009700001447983 */ /* 0x002ea80000300800 */
[----:B------:R-:W2:Y:S04]  /*721a0*/  LDL.LU R69, [R1+0x974] ;  /* 0x0009740001457983 */ /* 0x000ea80000300800 */
[----:B------:R-:W2:Y:S04]  /*721b0*/  LDL.LU R70, [R1+0x950] ;  /* 0x0009500001467983 */ /* 0x000ea80000300800 */
[----:B------:R-:W2:Y:S04]  /*721c0*/  LDL.LU R71, [R1+0x954] ;  /* 0x0009540001477983 */ /* 0x000ea80000300800 */
        /* <DEDUP_REMOVED lines=58> */
[----:B------:R1:W-:Y:S04]  /*72570*/  STS.128 [R2+0x680], R68 ;  /* 0x0006804402007388 */ /* 0x0003e80000000c00 */
[----:B------:R-:W2:Y:S04]  /*72580*/  LDL.LU R74, [R1+0x608] ;  /* 0x00060800014a7983 */ /* 0x000ea80000300800 */
[----:B------:R-:W-:Y:S06]  /*72590*/  BAR.SYNC.DEFER_BLOCKING 0x0 ;  /* 0x0000000000007b1d */ /* 0x000fec0000010000 */
[----:B------:R-:W2:Y:S04]  /*725a0*/  LDL.LU R75, [R1+0x60c] ;  /* 0x00060c00014b7983 */ /* 0x000ea80000300800 */
        /* <DEDUP_REMOVED lines=55> */
[----:B----4-:R-:W-:Y:S04]  /*72920*/  STS.128 [R2+0x280], R84 ;  /* 0x0002805402007388 */ /* 0x010fe80000000c00 */
[----:B------:R-:W-:Y:S04]  /*72930*/  STS.128 [R2+0x400], R80 ;  /* 0x0004005002007388 */ /* 0x000fe80000000c00 */
[----:B--2---:R1:W-:Y:S04]  /*72940*/  STS.128 [R2+0x600], R72 ;  /* 0x0006004802007388 */ /* 0x0043e80000000c00 */
[----:B-1----:R-:W4:Y:S04]  /*72950*/  LDL.LU R74, [R1+0xc8] ;  /* 0x0000c800014a7983 */ /* 0x002f280000300800 */
[----:B------:R-:W4:Y:S04]  /*72960*/  LDL.LU R75, [R1+0xcc] ;  /* 0x0000cc00014b7983 */ /* 0x000f280000300800 */
        /* <DEDUP_REMOVED lines=22> */
[----:B------:R-:W-:Y:S01]  /*72ad0*/  STL.64 [R1+0xc50], R88 ;  /* 0x000c505801007387 */ /* 0x000fe20000100a00 */
[----:B------:R-:W-:-:S03]  /*72ae0*/  IMAD.MOV.U32 R76, RZ, RZ, R248 ;  /* 0x000000ffff4c7224 */ /* 0x000fc600078e00f8 */
[----:B------:R-:W-:Y:S04]  /*72af0*/  STL.64 [R1+0xc58], R90 ;  /* 0x000c585a01007387 */ /* 0x000fe80000100a00 */
[----:B------:R-:W-:Y:S01]  /*72b00*/  BAR.SYNC.DEFER_BLOCKING 0x0 ;  /* 0x0000000000007b1d */ /* 0x000fe20000010000 */
[----:B------:R-:W-:-:S05]  /*72b10*/  IMAD.MOV.U32 R77, RZ, RZ, R249 ;  /* 0x000000ffff4d7224 */ /* 0x000fca00078e00f9 */
[----:B-1----:R-:W-:Y:S04]  /*72b20*/  STL.64 [R1+0x120], R84 ;  /* 0x0001205401007387 */ /* 0x002fe80000100a00 */
[----:B------:R1:W-:Y:S04]  /*72b30*/  STL.64 [R1+0x128], R86 ;  /* 0x0001285601007387 */ /* 0x0003e80000100a00 */
[----:B------:R-:W-:Y:S04]  /*72b40*/  STL.64 [R1+0xc90], R80 ;  /* 0x000c905001007387 */ /* 0x000fe80000100a00 */
[----:B------:R1:W-:Y:S04]  /*72b50*/  STL.64 [R1+0xc98], R82 ;  /* 0x000c985201007387 */ /* 0x0003e80000100a00 */
[----:B-1----:R-:W2:Y:S04]  /*72b60*/  LDL.LU R86, [R1+0xa8] ;  /* 0x0000a80001567983 */ /* 0x002ea80000300800 */
[----:B------:R-:W2:Y:S04]  /*72b70*/  LDL.LU R87, [R1+0xac] ;  /* 0x0000ac0001577983 */ /* 0x000ea80000300800 */
[----:B------:R-:W2:Y:S04]  /*72b80*/  LDL.LU R82, [R1+0x80] ;  /* 0x0000800001527983 */ /* 0x000ea80000300800 */
[----:B------:R-:W2:Y:S04]  /*72b90*/  LDL.LU R83, [R1+0x84] ;  /* 0x0000840001537983 */ /* 0x000ea80000300800 */
[----:B---3--:R1:W-:Y:S04]  /*72ba0*/  STS.128 [R2], R76 ;  /* 0x0000004c02007388 */ /* 0x0083e80000000c00 */
[----:B-1----:R-:W3:Y:S04]  /*72bb0*/  LDL.LU R78, [R1+0x88] ;  /* 0x00008800014e7983 */ /* 0x002ee80000300800 */
[----:B------:R-:W3:Y:S01]  /*72bc0*/  LDL.LU R79, [R1+0x8c] ;  /* 0x00008c00014f7983 */ /* 0x000ee20000300800 */
[----:B------:R-:W-:-:S02]  /*72bd0*/  IMAD.MOV.U32 R68, RZ, RZ, R236 ;  /* 0x000000ffff447224 */ /* 0x000fc400078e00ec */
[----:B------:R-:W-:-:S05]  /*72be0*/  IMAD.MOV.U32 R69, RZ, RZ, R237 ;  /* 0x000000ffff457224 */ /* 0x000fca00078e00ed */
[----:B----4-:R1:W-:Y:S02]  /*72bf0*/  STS.128 [R2+0x200], R68 ;  /* 0x0002004402007388 */ /* 0x0103e40000000c00 */
[----:B-1----:R-:W-:Y:S02]  /*72c00*/  IMAD.MOV.U32 R68, RZ, RZ, R66 ;  /* 0x000000ffff447224 */ /* 0x002fe400078e0042 */
[----:B------:R-:W-:Y:S02]  /*72c10*/  IMAD.MOV.U32 R69, RZ, RZ, R67 ;  /* 0x000000ffff457224 */ /* 0x000fe400078e0043 */
[----:B------:R-:W-:Y:S02]  /*72c20*/  IMAD.MOV.U32 R70, RZ, RZ, R62 ;  /* 0x000000ffff467224 */ /* 0x000fe400078e003e */
[----:B------:R-:W-:-:S05]  /*72c30*/  IMAD.MOV.U32 R71, RZ, RZ, R63 ;  /* 0x000000ffff477224 */ /* 0x000fca00078e003f */
[----:B------:R1:W-:Y:S04]  /*72c40*/  STS.128 [R2+0x680], R68 ;  /* 0x0006804402007388 */ /* 0x0003e80000000c00 */
[----:B-1----:R-:W2:Y:S04]  /*72c50*/  LDL.LU R68, [R1+0x18f0] ;  /* 0x0018f00001447983 */ /* 0x002ea80000300800 */
[----:B------:R-:W2:Y:S04]  /*72c60*/  LDL.LU R69, [R1+0x18f4] ;  /* 0x0018f40001457983 */ /* 0x000ea80000300800 */
[----:B------:R-:W2:Y:S04]  /*72c70*/  LDL.LU R70, [R1+0x1910] ;  /* 0x0019100001467983 */ /* 0x000ea80000300800 */
[----:B------:R-:W2:Y:S01]  /*72c80*/  LDL.LU R71, [R1+0x1914] ;  /* 0x0019140001477983 */ /* 0x000ea20000300800 */
[----:B------:R-:W-:-:S02]  /*72c90*/  IMAD.MOV.U32 R72, RZ, RZ, R250 ;  /* 0x000000ffff487224 */ /* 0x000fc400078e00fa */
[----:B------:R-:W-:Y:S02]  /*72ca0*/  IMAD.MOV.U32 R73, RZ, RZ, R251 ;  /* 0x000000ffff497224 */ /* 0x000fe400078e00fb */
[----:B------:R-:W-:Y:S02]  /*72cb0*/  IMAD.MOV.U32 R84, RZ, RZ, R238 ;  /* 0x000000ffff547224 */ /* 0x000fe400078e00ee */
[----:B------:R-:W-:Y:S01]  /*72cc0*/  IMAD.MOV.U32 R85, RZ, RZ, R239 ;  /* 0x000000ffff557224 */ /* 0x000fe200078e00ef */
[----:B------:R1:W-:Y:S01]  /*72cd0*/  STS.128 [R2+0x80], R72 ;  /* 0x0000804802007388 */ /* 0x0003e20000000c00 */
[----:B------:R-:W-:Y:S02]  /*72ce0*/  IMAD.MOV.U32 R80, RZ, RZ, R228 ;  /* 0x000000ffff507224 */ /* 0x000fe400078e00e4 */
[----:B------:R-:W-:Y:S02]  /*72cf0*/  IMAD.MOV.U32 R81, RZ, RZ, R229 ;  /* 0x000000ffff517224 */ /* 0x000fe400078e00e5 */
[----:B------:R-:W-:-:S02]  /*72d00*/  IMAD.MOV.U32 R76, RZ, RZ, R230 ;  /* 0x000000ffff4c7224 */ /* 0x000fc400078e00e6 */
[----:B------:R-:W-:Y:S02]  /*72d10*/  IMAD.MOV.U32 R77, RZ, RZ, R231 ;  /* 0x000000ffff4d7224 */ /* 0x000fe400078e00e7 */
[----:B-1----:R-:W-:Y:S01]  /*72d20*/  IMAD.MOV.U32 R72, RZ, RZ, R64 ;  /* 0x000000ffff487224 */ /* 0x002fe200078e0040 */
[----:B------:R-:W-:Y:S01]  /*72d30*/  MOV R73, R65 ;  /* 0x0000004100497202 */ /* 0x000fe20000000f00 */
[----:B------:R-:W-:Y:S01]  /*72d40*/  IMAD.MOV.U32 R74, RZ, RZ, R60 ;  /* 0x000000ffff4a7224 */ /* 0x000fe200078e003c */
[----:B------:R-:W2:Y:S01]  /*72d50*/  LDL.LU R64, [R1+0x18f8] ;  /* 0x0018f80001407983 */ /* 0x000ea20000300800 */
[----:B------:R-:W-:-:S03]  /*72d60*/  IMAD.MOV.U32 R75, RZ, RZ, R61 ;  /* 0x000000ffff4b7224 */ /* 0x000fc600078e003d */
[----:B------:R-:W2:Y:S04]  /*72d70*/  LDL.LU R65, [R1+0x18fc] ;  /* 0x0018fc0001417983 */ /* 0x000ea80000300800 */
[----:B------:R-:W2:Y:S04]  /*72d80*/  LDL.LU R66, [R1+0x1918] ;  /* 0x0019180001427983 */ /* 0x000ea80000300800 */
[----:B------:R-:W-:Y:S04]  /*72d90*/  STS.128 [R2+0x600], R72 ;  /* 0x0006004802007388 */ /* 0x000fe80000000c00 */
[----:B------:R-:W2:Y:S04]  /*72da0*/  LDL.LU R67, [R1+0x191c] ;  /* 0x00191c0001437983 */ /* 0x000ea80000300800 */
[----:B------:R-:W2:Y:S04]  /*72db0*/  LDL.LU R60, [R1+0x1280] ;  /* 0x00128000013c7983 */ /* 0x000ea80000300800 */
[----:B------:R-:W2:Y:S04]  /*72dc0*/  LDL.LU R61, [R1+0x1284] ;  /* 0x00128400013d7983 */ /* 0x000ea80000300800 */
[----:B------:R-:W2:Y:S04]  /*72dd0*/  LDL.LU R62, [R1+0x1290] ;  /* 0x00129000013e7983 */ /* 0x000ea80000300800 */
[----:B------:R-:W2:Y:S04]  /*72de0*/  LDL.LU R63, [R1+0x1294] ;  /* 0x00129400013f7983 */ /* 0x000ea80000300800 */
[----:B--2---:R-:W-:Y:S04]  /*72df0*/  STS.128 [R2+0x280], R84 ;  /* 0x0002805402007388 */ /* 0x004fe80000000c00 */
[----:B------:R-:W-:Y:S04]  /*72e00*/  STS.128 [R2+0x400], R80 ;  /* 0x0004005002007388 */ /* 0x000fe80000000c00 */
[----:B---3--:R-:W-:Y:S04]  /*72e10*/  STS.128 [R2+0x480], R76 ;  /* 0x0004804c02007388 */ /* 0x008fe80000000c00 */
[----:B------:R-:W-:Y:S06]  /*72e20*/  BAR.SYNC.DEFER_BLOCKING 0x0 ;  /* 0x0000000000007b1d */ /* 0x000fec0000010000 */
[----:B------:R-:W1:Y:S04]  /*72e30*/  LDS.128 R76, [R0] ;  /* 0x00000000004c7984 */ /* 0x000e680000000c00 */
[----:B------:R-:W2:Y:S04]  /*72e40*/  LDS.128 R72, [R0+0x800] ;  /* 0x0008000000487984 */ /* 0x000ea80000000c00 */
[----:B------:R-:W3:Y:S04]  /*72e50*/  LDS.128 R80, [R3] ;  /* 0x0000000003507984 */ /* 0x000ee80000000c00 */
[----:B-1----:R-:W-:Y:S04]  /*72e60*/  STL.64 [R1+0x10], R76 ;  /* 0x0000104c01007387 */ /* 0x002fe80000100a00 */
[----:B------:R-:W-:Y:S04]  /*72e70*/  STL.64 [R1+0x18], R78 ;  /* 0x0000184e01007387 */ /* 0x000fe80000100a00 */
[----:B------:R-:W1:Y:S04]  /*72e80*/  LDS.128 R76, [R3+0x800] ;  /* 0x00080000034c7984 */ /* 0x000e680000000c00 */
[----:B--2---:R-:W-:Y:S04]  /*72e90*/  STL.64 [R1+0x100], R72 ;  /* 0x0001004801007387 */ /* 0x004fe80000100a00 */
[----:B------:R-:W-:Y:S04]  /*72ea0*/  STL.64 [R1+0x108], R74 ;  /* 0x0001084a01007387 */ /* 0x000fe80000100a00 */
[----:B------:R-:W2:Y:S04]  /*72eb0*/  LDS.128 R72, [R241] ;  /* 0x00000000f1487984 */ /* 0x000ea80000000c00 */
[----:B---3--:R-:W-:Y:S04]  /*72ec0*/  STL.64 [R1+0x30], R80 ;  /* 0x0000305001007387 */ /* 0x008fe80000100a00 */
[----:B------:R-:W-:Y:S04]  /*72ed0*/  STL.64 [R1+0x38], R82 ;  /* 0x0000385201007387 */ /* 0x000fe80000100a00 */
[----:B------:R-:W3:Y:S04]  /*72ee0*/  LDS.128 R80, [R241+0x800] ;  /* 0x00080000f1507984 */ /* 0x000ee80000000c00 */
[----:B-1----:R-:W-:Y:S04]  /*72ef0*/  STL.64 [R1+0x6d0], R76 ;  /* 0x0006d04c01007387 */ /* 0x002fe80000100a00 */
[----:B------:R-:W-:Y:S04]  /*72f00*/  STL.64 [R1+0x6d8], R78 ;  /* 0x0006d84e01007387 */ /* 0x000fe80000100a00 */
[----:B------:R-:W1:Y:S04]  /*72f10*/  LDS.128 R76, [R240] ;  /* 0x00000000f04c7984 */ /* 0x000e680000000c00 */
[----:B--2---:R-:W-:Y:S04]  /*72f20*/  STL.64 [R1+0x80], R72 ;  /* 0x0000804801007387 */ /* 0x004fe80000100a00 */
[----:B------:R-:W-:Y:S04]  /*72f30*/  STL.64 [R1+0x88], R74 ;  /* 0x0000884a01007387 */ /* 0x000fe80000100a00 */
[----:B------:R-:W2:Y:S04]  /*72f40*/  LDS.128 R72, [R240+0x800] ;  /* 0x00080000f0487984 */ /* 0x000ea80000000c00 */
[----:B------:R-:W-:Y:S06]  /*72f50*/  BAR.SYNC.DEFER_BLOCKING 0x0 ;  /* 0x0000000000007b1d */ /* 0x000fec0000010000 */
[----:B---3--:R-:W-:Y:S04]  /*72f60*/  STL.64 [R1+0x820], R80 ;  /* 0x0008205001007387 */ /* 0x008fe80000100a00 */
[----:B------:R-:W-:Y:S04]  /*72f70*/  STL.64 [R1+0x828], R82 ;  /* 0x0008285201007387 */ /* 0x000fe80000100a00 */
[----:B-1----:R1:W-:Y:S04]  /*72f80*/  STL.64 [R1+0xa0], R76 ;  /* 0x0000a04c01007387 */ /* 0x0023e80000100a00 */
[----:B------:R3:W-:Y:S04]  /*72f90*/  STL.64 [R1+0xa8], R78 ;  /* 0x0000a84e01007387 */ /* 0x0007e80000100a00 */
[----:B--2---:R2:W-:Y:S04]  /*72fa0*/  STL.64 [R1+0xc40], R72 ;  /* 0x000c404801007387 */ /* 0x0045e80000100a00 */
[----:B------:R2:W-:Y:S04]  /*72fb0*/  STL.64 [R1+0xc48], R74 ;  /* 0x000c484a01007387 */ /* 0x0005e80000100a00 */
[----:B-1----:R-:W4:Y:S04]  /*72fc0*/  LDL.LU R76, [R1+0x1288] ;  /* 0x00128800014c7983 */ /* 0x002f280000300800 */
[----:B------:R-:W4:Y:S04]  /*72fd0*/  LDL.LU R77, [R1+0x128c] ;  /* 0x00128c00014d7983 */ /* 0x000f280000300800 */
[----:B---3--:R-:W4:Y:S04]  /*72fe0*/  LDL.LU R78, [R1+0x1298] ;  /* 0x00129800014e7983 */ /* 0x008f280000300800 */
[----:B------:R-:W4:Y:S04]  /*72ff0*/  LDL.LU R79, [R1+0x129c] ;  /* 0x00129c00014f7983 */ /* 0x000f280000300800 */
[----:B--2---:R-:W2:Y:S04]  /*73000*/  LDL.LU R72, [R1+0xfe0] ;  /* 0x000fe00001487983 */ /* 0x004ea80000300800 */
[----:B------:R-:W2:Y:S04]  /*73010*/  LDL.LU R73, [R1+0xfe4] ;  /* 0x000fe40001497983 */ /* 0x000ea80000300800 */
[----:B------:R-:W2:Y:S04]  /*73020*/  LDL.LU R74, [R1+0xfa0] ;  /* 0x000fa000014a7983 */ /* 0x000ea80000300800 */
[----:B------:R1:W-:Y:S04]  /*73030*/  STS.128 [R2], R68 ;  /* 0x0000004402007388 */ /* 0x0003e80000000c00 */
[----:B------:R-:W2:Y:S04]  /*73040*/  LDL.LU R75, [R1+0xfa4] ;  /* 0x000fa400014b7983 */ /* 0x000ea80000300800 */
[----:B-1----:R-:W3:Y:S04]  /*73050*/  LDL.LU R68, [R1+0xfe8] ;  /* 0x000fe80001447983 */ /* 0x002ee80000300800 */
[----:B------:R-:W3:Y:S04]  /*73060*/  LDL.LU R69, [R1+0xfec] ;  /* 0x000fec0001457983 */ /* 0x000ee80000300800 */
[----:B------:R-:W3:Y:S04]  /*73070*/  LDL.LU R70, [R1+0xfa8] ;  /* 0x000fa80001467983 */ /* 0x000ee80000300800 */
[----:B------:R-:W3:Y:S04]  /*73080*/  LDL.LU R71, [R1+0xfac] ;  /* 0x000fac0001477983 */ /* 0x000ee80000300800 */
[----:B------:R1:W-:Y:S04]  /*73090*/  STS.128 [R2+0x80], R64 ;  /* 0x0000804002007388 */ /* 0x0003e80000000c00 */
[----:B------:R1:W-:Y:S04]  /*730a0*/  STS.128 [R2+0x200], R60 ;  /* 0x0002003c02007388 */ /* 0x0003e80000000c00 */
[----:B-1----:R-:W2:Y:S04]  /*730b0*/  LDL.LU R64, [R1+0xdc0] ;  /* 0x000dc00001407983 */ /* 0x002ea80000300800 */
[----:B------:R-:W2:Y:S04]  /*730c0*/  LDL.LU R65, [R1+0xdc4] ;  /* 0x000dc40001417983 */ /* 0x000ea80000300800 */
[----:B------:R-:W2:Y:S04]  /*730d0*/  LDL.LU R66, [R1+0xdb0] ;  /* 0x000db00001427983 */ /* 0x000ea80000300800 */
[----:B------:R-:W2:Y:S04]  /*730e0*/  LDL.LU R67, [R1+0xdb4] ;  /* 0x000db40001437983 */ /* 0x000ea80000300800 */
[----:B------:R-:W4:Y:S04]  /*730f0*/  LDL.LU R60, [R1+0xdc8] ;  /* 0x000dc800013c7983 */ /* 0x000f280000300800 */
[----:B------:R-:W4:Y:S04]  /*73100*/  LDL.LU R61, [R1+0xdcc] ;  /* 0x000dcc00013d7983 */ /* 0x000f280000300800 */
[----:B------:R-:W4:Y:S04]  /*73110*/  LDL.LU R62, [R1+0xdb8] ;  /* 0x000db800013e7983 */ /* 0x000f280000300800 */
[----:B------:R-:W4:Y:S04]  /*73120*/  LDL.LU R63, [R1+0xdbc] ;  /* 0x000dbc00013f7983 */ /* 0x000f280000300800 */
[----:B---3--:R1:W-:Y:S04]  /*73130*/  STS.128 [R2+0x480], R68 ;  /* 0x0004804402007388 */ /* 0x0083e80000000c00 */
[----:B-1----:R-:W3:Y:S04]  /*73140*/  LDL.LU R68, [R1+0xbb0] ;  /* 0x000bb00001447983 */ /* 0x002ee80000300800 */
[----:B------:R-:W3:Y:S04]  /*73150*/  LDL.LU R69, [R1+0xbb4] ;  /* 0x000bb40001457983 */ /* 0x000ee80000300800 */
[----:B------:R-:W3:Y:S04]  /*73160*/  LDL.LU R70, [R1+0xb70] ;  /* 0x000b700001467983 */ /* 0x000ee80000300800 */
[----:B------:R-:W3:Y:S04]  /*73170*/  LDL.LU R71, [R1+0xb74] ;  /* 0x000b740001477983 */ /* 0x000ee80000300800 */
[----:B--2---:R1:W-:Y:S04]  /*73180*/  STS.128 [R2+0x600], R64 ;  /* 0x0006004002007388 */ /* 0x0043e80000000c00 */
[----:B----4-:R-:W-:Y:S04]  /*73190*/  STS.128 [R2+0x280], R76 ;  /* 0x0002804c02007388 */ /* 0x010fe80000000c00 */
[----:B------:R-:W-:Y:S04]  /*731a0*/  STS.128 [R2+0x400], R72 ;  /* 0x0004004802007388 */ /* 0x000fe80000000c00 */
        /* <DEDUP_REMOVED lines=136> */
[----:B------:R-:W4:Y:S04]  /*73a30*/  LDL.LU R66, [R1+0x188] ;  /* 0x0001880001427983 */ /* 0x000f280000300800 */
[----:B------:R-:W4:Y:S04]  /*73a40*/  LDL.LU R67, [R1+0x18c] ;  /* 0x00018c0001437983 */ /* 0x000f280000300800 */
[----:B-1----:R-:W4:Y:S04]  /*73a50*/  LDL.LU R60, [R1+0x90] ;  /* 0x00009000013c7983 */ /* 0x002f280000300800 */
[----:B------:R-:W4:Y:S04]  /*73a60*/  LDL.LU R61, [R1+0x94] ;  /* 0x00009400013d7983 */ /* 0x000f280000300800 */
[----:B------:R-:W4:Y:S04]  /*73a70*/  LDL.LU R62, [R1+0x160] ;  /* 0x00016000013e7983 */ /* 0x000f280000300800 */
        /* <DEDUP_REMOVED lines=35> */
[----:B-1----:R-:W3:Y:S04]  /*73cb0*/  LDL.LU R68, [R1+0x78] ;  /* 0x0000780001447983 */ /* 0x002ee80000300800 */
[----:B------:R-:W3:Y:S04]  /*73cc0*/  LDL.LU R69, [R1+0x7c] ;  /* 0x00007c0001457983 */ /* 0x000ee80000300800 */
[----:B------:R-:W3:Y:S04]  /*73cd0*/  LDL.LU R70, [R1+0x148] ;  /* 0x0001480001467983 */ /* 0x000ee80000300800 */
[----:B------:R-:W3:Y:S04]  /*73ce0*/  LDL.LU R71, [R1+0x14c] ;  /* 0x00014c0001477983 */ /* 0x000ee80000300800 */
[----:B----4-:R1:W-:Y:S02]  /*73cf0*/  STS.128 [R2+0x200], R60 ;  /* 0x0002003c02007388 */ /* 0x0103e40000000c00 */
[----:B-1----:R-:W-:Y:S01]  /*73d00*/  IMAD.MOV.U32 R60, RZ, RZ, R58 ;  /* 0x000000ffff3c7224 */ /* 0x002fe200078e003a */
[----:B------:R-:W-:Y:S01]  /*73d10*/  MOV R63, R55 ;  /* 0x00000037003f7202 */ /* 0x000fe20000000f00 */
[----:B------:R-:W-:-:S02]  /*73d20*/  IMAD.MOV.U32 R61, RZ, RZ, R59 ;  /* 0x000000ffff3d7224 */ /* 0x000fc400078e003b */
[----:B------:R-:W-:-:S05]  /*73d30*/  IMAD.MOV.U32 R62, RZ, RZ, R54 ;  /* 0x000000ffff3e7224 */ /* 0x000fca00078e0036 */
[----:B------:R1:W-:Y:S04]  /*73d40*/  STS.128 [R2+0x680], R60 ;  /* 0x0006803c02007388 */ /* 0x0003e80000000c00 */
[----:B-1----:R-:W2:Y:S04]  /*73d50*/  LDL.LU R60, [R1+0x1920] ;  /* 0x00192000013c7983 */ /* 0x002ea80000300800 */
[----:B------:R-:W2:Y:S04]  /*73d60*/  LDL.LU R61, [R1+0x1924] ;  /* 0x00192400013d7983 */ /* 0x000ea80000300800 */
[----:B------:R-:W2:Y:S04]  /*73d70*/  LDL.LU R62, [R1+0x1970] ;  /* 0x00197000013e7983 */ /* 0x000ea80000300800 */
[----:B------:R-:W2:Y:S04]  /*73d80*/  LDL.LU R63, [R1+0x1974] ;  /* 0x00197400013f7983 */ /* 0x000ea80000300800 */
[----:B------:R1:W-:Y:S02]  /*73d90*/  STS.128 [R2+0x80], R64 ;  /* 0x0000804002007388 */ /* 0x0003e40000000c00 */
[----:B-1----:R-:W-:-:S02]  /*73da0*/  IMAD.MOV.U32 R64, RZ, RZ, R56 ;  /* 0x000000ffff407224 */ /* 0x002fc400078e0038 */
[----:B------:R-:W-:Y:S01]  /*73db0*/  IMAD.MOV.U32 R65, RZ, RZ, R57 ;  /* 0x000000ffff417224 */ /* 0x000fe200078e0039 */
[----:B------:R-:W2:Y:S01]  /*73dc0*/  LDL.LU R56, [R1+0x1928] ;  /* 0x0019280001387983 */ /* 0x000ea20000300800 */
[----:B------:R-:W-:Y:S02]  /*73dd0*/  IMAD.MOV.U32 R66, RZ, RZ, R52 ;  /* 0x000000ffff427224 */ /* 0x000fe400078e0034 */
[----:B------:R-:W-:Y:S01]  /*73de0*/  IMAD.MOV.U32 R67, RZ, RZ, R53 ;  /* 0x000000ffff437224 */ /* 0x000fe200078e0035 */
        /* <DEDUP_REMOVED lines=249> */
[----:B-1----:R-:W-:-:S02]  /*74d80*/  IMAD.MOV.U32 R52, RZ, RZ, R50 ;  /* 0x000000ffff347224 */ /* 0x002fc400078e0032 */
[----:B------:R-:W-:Y:S02]  /*74d90*/  IMAD.MOV.U32 R53, RZ, RZ, R51 ;  /* 0x000000ffff357224 */ /* 0x000fe400078e0033 */
[----:B------:R-:W-:Y:S02]  /*74da0*/  IMAD.MOV.U32 R54, RZ, RZ, R46 ;  /* 0x000000ffff367224 */ /* 0x000fe400078e002e */
        /* <DEDUP_REMOVED lines=1271> */
[----:B------:R-:W-:Y:S06]  /*79d20*/  BAR.SYNC.DEFER_BLOCKING 0x0 ;  /* 0x0000000000007b1d */ /* 0x000fec0000010000 */
[----:B------:R-:W2:Y:S04]  /*79d30*/  LDL.LU R18, [R1+0x7a8] ;  /* 0x0007a80001127983 */ /* 0x000ea80000300800 */
        /* <DEDUP_REMOVED lines=44> */
[----:B------:R2:W-:Y:S01]  /*7a000*/  STS.128 [R2+0x200], R12 ;  /* 0x0002000c02007388 */ /* 0x0005e20000000c00 */
[----:B-1----:R-:W-:Y:S01]  /*7a010*/  IMAD.MOV.U32 R16, RZ, RZ, R8 ;  /* 0x000000ffff107224 */ /* 0x002fe200078e0008 */
[----:B------:R-:W-:Y:S01]  /*7a020*/  MOV R17, R9 ;  /* 0x0000000900117202 */ /* 0x000fe20000000f00 */
[----:B------:R-:W-:-:S02]  /*7a030*/  IMAD.MOV.U32 R18, RZ, RZ, R4 ;  /* 0x000000ffff127224 */ /* 0x000fc400078e0004 */
[----:B--2---:R-:W-:Y:S02]  /*7a040*/  IMAD.MOV.U32 R12, RZ, RZ, R10 ;  /* 0x000000ffff0c7224 */ /* 0x004fe400078e000a */
[----:B------:R-:W-:Y:S02]  /*7a050*/  IMAD.MOV.U32 R13, RZ, RZ, R11 ;  /* 0x000000ffff0d7224 */ /* 0x000fe400078e000b */
[----:B------:R-:W-:Y:S02]  /*7a060*/  IMAD.MOV.U32 R14, RZ, RZ, R6 ;  /* 0x000000ffff0e7224 */ /* 0x000fe400078e0006 */
[----:B------:R-:W-:-:S05]  /*7a070*/  IMAD.MOV.U32 R15, RZ, RZ, R7 ;  /* 0x000000ffff0f7224 */ /* 0x000fca00078e0007 */
[----:B------:R1:W-:Y:S01]  /*7a080*/  STS.128 [R2+0x680], R12 ;  /* 0x0006800c02007388 */ /* 0x0003e20000000c00 */
[----:B------:R-:W-:-:S03]  /*7a090*/  IMAD.MOV.U32 R19, RZ, RZ, R5 ;  /* 0x000000ffff137224 */ /* 0x000fc600078e0005 */
[----:B-1----:R-:W3:Y:S04]  /*7a0a0*/  LDL.LU R12, [R1+0x2390] ;  /* 0x00239000010c7983 */ /* 0x002ee80000300800 */
        /* <DEDUP_REMOVED lines=11> */
[----:B------:R-:W-:Y:S04]  /*7a160*/  STS.128 [R2+0x600], R16 ;  /* 0x0006001002007388 */ /* 0x000fe80000000c00 */
[----:B----4-:R-:W-:Y:S04]  /*7a170*/  STS.128 [R2+0x280], R28 ;  /* 0x0002801c02007388 */ /* 0x010fe80000000c00 */
[----:B------:R-:W-:Y:S04]  /*7a180*/  STS.128 [R2+0x400], R24 ;  /* 0x0004001802007388 */ /* 0x000fe80000000c00 */
[----:B---3--:R-:W-:Y:S04]  /*7a190*/  STS.128 [R2+0x480], R20 ;  /* 0x0004801402007388 */ /* 0x008fe80000000c00 */
[----:B------:R-:W-:Y:S06]  /*7a1a0*/  BAR.SYNC.DEFER_BLOCKING 0x0 ;  /* 0x0000000000007b1d */ /* 0x000fec0000010000 */
[----:B------:R-:W1:Y:S04]  /*7a1b0*/  LDS.128 R20, [R0] ;  /* 0x0000000000147984 */ /* 0x000e680000000c00 */
[----:B------:R-:W3:Y:S04]  /*7a1c0*/  LDS.128 R16, [R0+0x800] ;  /* 0x0008000000107984 */ /* 0x000ee80000000c00 */
[----:B------:R-:W4:Y:S04]  /*7a1d0*/  LDS.128 R24, [R3] ;  /* 0x0000000003187984 */ /* 0x000f280000000c00 */
[----:B-1----:R-:W-:Y:S04]  /*7a1e0*/  STL.64 [R1+0x440], R20 ;  /* 0x0004401401007387 */ /* 0x002fe80000100a00 */
[----:B------:R-:W-:Y:S04]  /*7a1f0*/  STL.64 [R1+0x448], R22 ;  /* 0x0004481601007387 */ /* 0x000fe80000100a00 */
[----:B------:R-:W1:Y:S04]  /*7a200*/  LDS.128 R20, [R3+0x800] ;  /* 0x0008000003147984 */ /* 0x000e680000000c00 */
[----:B---3--:R-:W-:Y:S04]  /*7a210*/  STL.64 [R1+0x670], R16 ;  /* 0x0006701001007387 */ /* 0x008fe80000100a00 */
[----:B------:R-:W-:Y:S04]  /*7a220*/  STL.64 [R1+0x678], R18 ;  /* 0x0006781201007387 */ /* 0x000fe80000100a00 */
[----:B------:R-:W3:Y:S04]  /*7a230*/  LDS.128 R16, [R241] ;  /* 0x00000000f1107984 */ /* 0x000ee80000000c00 */
[----:B----4-:R-:W-:Y:S04]  /*7a240*/  STL.64 [R1+0x450], R24 ;  /* 0x0004501801007387 */ /* 0x010fe80000100a00 */
        /* <DEDUP_REMOVED lines=32> */
[----:B------:R1:W-:Y:S04]  /*7a450*/  STS.128 [R2+0x200], R4 ;  /* 0x0002000402007388 */ /* 0x0003e80000000c00 */
[----:B------:R-:W4:Y:S04]  /*7a460*/  LDL.LU R11, [R1+0x20c4] ;  /* 0x0020c400010b7983 */ /* 0x000f280000300800 */
        /* <DEDUP_REMOVED lines=13> */
[----:B---3--:R1:W-:Y:S04]  /*7a540*/  STS.128 [R2+0x680], R4 ;  /* 0x0006800402007388 */ /* 0x0083e80000000c00 */
[----:B------:R-:W4:Y:S04]  /*7a550*/  LDL.LU R11, [R1+0x1f6c] ;  /* 0x001f6c00010b7983 */ /* 0x000f280000300800 */
[----:B-1----:R-:W4:Y:S04]  /*7a560*/  LDL.LU R4, [R1+0x1e00] ;  /* 0x001e000001047983 */ /* 0x002f280000300800 */
[----:B------:R-:W4:Y:S04]  /*7a570*/  LDL.LU R5, [R1+0x1e04] ;  /* 0x001e040001057983 */ /* 0x000f280000300800 */
[----:B------:R-:W4:Y:S04]  /*7a580*/  LDL.LU R6, [R1+0x1df0] ;  /* 0x001df00001067983 */ /* 0x000f280000300800 */
[----:B------:R-:W4:Y:S04]  /*7a590*/  LDL.LU R7, [R1+0x1df4] ;  /* 0x001df40001077983 */ /* 0x000f280000300800 */
[----:B------:R-:W-:Y:S04]  /*7a5a0*/  STS.128 [R2+0x280], R20 ;  /* 0x0002801402007388 */ /* 0x000fe80000000c00 */
[----:B------:R-:W-:Y:S04]  /*7a5b0*/  STS.128 [R2+0x400], R16 ;  /* 0x0004001002007388 */ /* 0x000fe80000000c00 */
[----:B------:R-:W-:Y:S06]  /*7a5c0*/  BAR.SYNC.DEFER_BLOCKING 0x0 ;  /* 0x0000000000007b1d */ /* 0x000fec0000010000 */
        /* <DEDUP_REMOVED lines=33> */
[----:B--2---:R1:W-:Y:S04]  /*7a7e0*/  STS.128 [R2], R12 ;  /* 0x0000000c02007388 */ /* 0x0043e80000000c00 */
        /* <DEDUP_REMOVED lines=1223> */
[----:B------:R-:W1:Y:S04]  /*7f460*/  LDS.128 R20, [R3+0x800] ;  /* 0x0008000003147984 */ /* 0x000e680000000c00 */
[----:B-1----:R-:W-:Y:S04]  /*7f470*/  STL [R1+0x360c], R248 ;  /* 0x00360cf801007387 */ /* 0x002fe80000100800 */
[----:B------:R-:W-:Y:S04]  /*7f480*/  STL [R1+0x3608], R249 ;  /* 0x003608f901007387 */ /* 0x000fe80000100800 */
[----:B------:R-:W-:Y:S04]  /*7f490*/  STL [R1+0x35fc], R250 ;  /* 0x0035fcfa01007387 */ /* 0x000fe80000100800 */
[----:B------:R-:W-:Y:S04]  /*7f4a0*/  STL [R1+0x35f8], R251 ;  /* 0x0035f8fb01007387 */ /* 0x000fe80000100800 */
[----:B------:R-:W-:Y:S04]  /*7f4b0*/  STL.64 [R1+0x14c0], R16 ;  /* 0x0014c01001007387 */ /* 0x000fe80000100a00 */
[----:B------:R-:W-:Y:S04]  /*7f4c0*/  STL.64 [R1+0x14c8], R18 ;  /* 0x0014c81201007387 */ /* 0x000fe80000100a00 */
[----:B------:R-:W1:Y:S04]  /*7f4d0*/  LDS.128 R16, [R241] ;  /* 0x00000000f1107984 */ /* 0x000e680000000c00 */
[----:B------:R-:W-:Y:S04]  /*7f4e0*/  STL.64 [R1+0xf90], R24 ;  /* 0x000f901801007387 */ /* 0x000fe80000100a00 */
[----:B------:R-:W-:Y:S04]  /*7f4f0*/  STL.64 [R1+0xf98], R26 ;  /* 0x000f981a01007387 */ /* 0x000fe80000100a00 */
[----:B------:R-:W-:Y:S04]  /*7f500*/  STL.64 [R1+0x14d0], R20 ;  /* 0x0014d01401007387 */ /* 0x000fe80000100a00 */
[----:B------:R-:W-:Y:S04]  /*7f510*/  STL.64 [R1+0x14d8], R22 ;  /* 0x0014d81601007387 */ /* 0x000fe80000100a00 */
[----:B------:R-:W1:Y:S04]  /*7f520*/  LDS.128 R24, [R241+0x800] ;  /* 0x00080000f1187984 */ /* 0x000e680000000c00 */
[----:B------:R-:W1:Y:S04]  /*7f530*/  LDS.128 R20, [R240] ;  /* 0x00000000f0147984 */ /* 0x000e680000000c00 */
[----:B-1----:R-:W-:Y:S04]  /*7f540*/  STL.64 [R1+0x12f0], R16 ;  /* 0x0012f01001007387 */ /* 0x002fe80000100a00 */
[----:B------:R-:W-:Y:S04]  /*7f550*/  STL.64 [R1+0x12f8], R18 ;  /* 0x0012f81201007387 */ /* 0x000fe80000100a00 */
[----:B------:R-:W1:Y:S04]  /*7f560*/  LDS.128 R16, [R240+0x800] ;  /* 0x00080000f0107984 */ /* 0x000e680000000c00 */
[----:B------:R-:W-:Y:S06]  /*7f570*/  BAR.SYNC.DEFER_BLOCKING 0x0 ;  /* 0x0000000000007b1d */ /* 0x000fec0000010000 */
[----:B------:R-:W-:Y:S04]  /*7f580*/  STL.64 [R1+0x1540], R24 ;  /* 0x0015401801007387 */ /* 0x000fe80000100a00 */
[----:B------:R-:W-:Y:S04]  /*7f590*/  STL.64 [R1+0x1548], R26 ;  /* 0x0015481a01007387 */ /* 0x000fe80000100a00 */
[----:B------:R1:W-:Y:S04]  /*7f5a0*/  STL.64 [R1+0x1400], R20 ;  /* 0x0014001401007387 */ /* 0x0003e80000100a00 */
[----:B------:R1:W-:Y:S02]  /*7f5b0*/  STL.64 [R1+0x1408], R22 ;  /* 0x0014081601007387 */ /* 0x0003e40000100a00 */
[----:B-1----:R-:W-:-:S02]  /*7f5c0*/  IMAD.MOV.U32 R251, RZ, RZ, R17 ;  /* 0x000000fffffb7224 */ /* 0x002fc400078e0011 */
[----:B------:R-:W-:Y:S01]  /*7f5d0*/  IMAD.MOV.U32 R250, RZ, RZ, R16 ;  /* 0x000000fffffa7224 */ /* 0x000fe200078e0010 */
[----:B------:R1:W-:Y:S04]  /*7f5e0*/  STL.64 [R1+0x1558], R18 ;  /* 0x0015581201007387 */ /* 0x0003e80000100a00 */
[----:B------:R-:W-:Y:S04]  /*7f5f0*/  STL [R1+0x3604], R251 ;  /* 0x003604fb01007387 */ /* 0x000fe80000100800 */
[----:B------:R-:W-:Y:S04]  /*7f600*/  STL [R1+0x3600], R250 ;  /* 0x003600fa01007387 */ /* 0x000fe80000100800 */
        /* <DEDUP_REMOVED lines=19> */
[----:B-1----:R-:W2:Y:S04]  /*7f740*/  LDL.LU R4, [R1+0x2038] ;  /* 0x0020380001047983 */ /* 0x002ea80000300800 */
[----:B------:R-:W2:Y:S04]  /*7f750*/  LDL.LU R5, [R1+0x203c] ;  /* 0x00203c0001057983 */ /* 0x000ea80000300800 */
[----:B------:R-:W2:Y:S04]  /*7f760*/  LDL.LU R6, [R1+0x2028] ;  /* 0x0020280001067983 */ /* 0x000ea80000300800 */
[----:B------:R-:W2:Y:S04]  /*7f770*/  LDL.LU R7, [R1+0x202c] ;  /* 0x00202c0001077983 */ /* 0x000ea80000300800 */
[----:B--2---:R1:W-:Y:S04]  /*7f780*/  STS.128 [R2+0x680], R4 ;  /* 0x0006800402007388 */ /* 0x0043e80000000c00 */
[----:B-1----:R-:W2:Y:S04]  /*7f790*/  LDL.LU R4, [R1+0x1ed0] ;  /* 0x001ed00001047983 */ /* 0x002ea80000300800 */
[----:B------:R-:W2:Y:S04]  /*7f7a0*/  LDL.LU R5, [R1+0x1ed4] ;  /* 0x001ed40001057983 */ /* 0x000ea80000300800 */
[----:B------:R-:W2:Y:S04]  /*7f7b0*/  LDL.LU R6, [R1+0x1ec0] ;  /* 0x001ec00001067983 */ /* 0x000ea80000300800 */
[----:B------:R-:W2:Y:S04]  /*7f7c0*/  LDL.LU R7, [R1+0x1ec4] ;  /* 0x001ec40001077983 */ /* 0x000ea80000300800 */
[----:B---3--:R-:W-:Y:S04]  /*7f7d0*/  STS.128 [R2+0x280], R20 ;  /* 0x0002801402007388 */ /* 0x008fe80000000c00 */
[----:B------:R-:W-:Y:S04]  /*7f7e0*/  STS.128 [R2+0x400], R16 ;  /* 0x0004001002007388 */ /* 0x000fe80000000c00 */
[----:B------:R-:W-:Y:S04]  /*7f7f0*/  STS.128 [R2+0x480], R12 ;  /* 0x0004800c02007388 */ /* 0x000fe80000000c00 */
[----:B----4-:R1:W-:Y:S04]  /*7f800*/  STS.128 [R2+0x600], R8 ;  /* 0x0006000802007388 */ /* 0x0103e80000000c00 */
[----:B------:R-:W-:Y:S06]  /*7f810*/  BAR.SYNC.DEFER_BLOCKING 0x0 ;  /* 0x0000000000007b1d */ /* 0x000fec0000010000 */
[----:B-1----:R-:W3:Y:S04]  /*7f820*/  LDL.LU R8, [R1+0x1ed8] ;  /* 0x001ed80001087983 */ /* 0x002ee80000300800 */
[----:B------:R-:W3:Y:S04]  /*7f830*/  LDL.LU R9, [R1+0x1edc] ;  /* 0x001edc0001097983 */ /* 0x000ee80000300800 */
[----:B------:R-:W3:Y:S04]  /*7f840*/  LDL.LU R10, [R1+0x1ec8] ;  /* 0x001ec800010a7983 */ /* 0x000ee80000300800 */
[----:B------:R-:W1:Y:S04]  /*7f850*/  LDS.128 R244, [R0+0x800] ;  /* 0x0008000000f47984 */ /* 0x000e680000000c00 */
[----:B------:R-:W4:Y:S04]  /*7f860*/  LDS.128 R16, [R0] ;  /* 0x0000000000107984 */ /* 0x000f280000000c00 */
[----:B------:R-:W3:Y:S04]  /*7f870*/  LDL.LU R11, [R1+0x1ecc] ;  /* 0x001ecc00010b7983 */ /* 0x000ee80000300800 */
[----:B------:R-:W3:Y:S04]  /*7f880*/  LDL.LU R12, [R1+0x1d60] ;  /* 0x001d6000010c7983 */ /* 0x000ee80000300800 */
[----:B------:R-:W3:Y:S04]  /*7f890*/  LDL.LU R13, [R1+0x1d64] ;  /* 0x001d6400010d7983 */ /* 0x000ee80000300800 */
[----:B------:R-:W4:Y:S04]  /*7f8a0*/  LDS.128 R236, [R3] ;  /* 0x0000000003ec7984 */ /* 0x000f280000000c00 */
[----:B------:R-:W3:Y:S04]  /*7f8b0*/  LDL.LU R14, [R1+0x1d50] ;  /* 0x001d5000010e7983 */ /* 0x000ee80000300800 */
[----:B------:R-:W3:Y:S04]  /*7f8c0*/  LDL.LU R15, [R1+0x1d54] ;  /* 0x001d5400010f7983 */ /* 0x000ee80000300800 */
[----:B------:R-:W-:Y:S04]  /*7f8d0*/  LDS.128 R232, [R3+0x800] ;  /* 0x0008000003e87984 */ /* 0x000fe80000000c00 */
[----:B------:R-:W-:Y:S04]  /*7f8e0*/  LDS.128 R228, [R241] ;  /* 0x00000000f1e47984 */ /* 0x000fe80000000c00 */
[----:B------:R-:W-:Y:S04]  /*7f8f0*/  LDS.128 R224, [R241+0x800] ;  /* 0x00080000f1e07984 */ /* 0x000fe80000000c00 */
[----:B------:R-:W-:Y:S04]  /*7f900*/  LDS.128 R220, [R240] ;  /* 0x00000000f0dc7984 */ /* 0x000fe80000000c00 */
[----:B------:R-:W-:Y:S04]  /*7f910*/  LDS.128 R216, [R240+0x800] ;  /* 0x00080000f0d87984 */ /* 0x000fe80000000c00 */
[----:B------:R-:W-:Y:S06]  /*7f920*/  BAR.SYNC.DEFER_BLOCKING 0x0 ;  /* 0x0000000000007b1d */ /* 0x000fec0000010000 */
[----:B-1----:R-:W-:Y:S04]  /*7f930*/  STL [R1+0x3618], R244 ;  /* 0x003618f401007387 */ /* 0x002fe80000100800 */
[----:B----4-:R1:W-:Y:S04]  /*7f940*/  STL.64 [R1+0xf80], R16 ;  /* 0x000f801001007387 */ /* 0x0103e80000100a00 */
[----:B------:R4:W-:Y:S04]  /*7f950*/  STL.64 [R1+0xf88], R18 ;  /* 0x000f881201007387 */ /* 0x0009e80000100a00 */
[----:B------:R-:W-:Y:S04]  /*7f960*/  STL [R1+0x3614], R245 ;  /* 0x003614f501007387 */ /* 0x000fe80000100800 */
[----:B------:R-:W-:Y:S04]  /*7f970*/  STL [R1+0x3610], R246 ;  /* 0x003610f601007387 */ /* 0x000fe80000100800 */
[----:B------:R-:W-:Y:S04]  /*7f980*/  STL [R1+0x35f4], R247 ;  /* 0x0035f4f701007387 */ /* 0x000fe80000100800 */
[----:B------:R-:W-:Y:S04]  /*7f990*/  STL [R1+0x361c], R239 ;  /* 0x00361cef01007387 */ /* 0x000fe80000100800 */
        /* <DEDUP_REMOVED lines=8> */
[----:B--2---:R1:W-:Y:S04]  /*7fa20*/  STS.128 [R2], R4 ;  /* 0x0000000402007388 */ /* 0x0043e80000000c00 */
        /* <DEDUP_REMOVED lines=8> */
[----:B------:R1:W-:Y:S04]  /*7fab0*/  STS.128 [R2+0x200], R12 ;  /* 0x0002000c02007388 */ /* 0x0003e80000000c00 */
[----:B------:R-:W3:Y:S04]  /*7fac0*/  LDL.LU R11, [R1+0x19d4] ;  /* 0x0019d400010b7983 */ /* 0x000ee80000300800 */
        /* <DEDUP_REMOVED lines=16> */
[----:B------:R-:W-:Y:S04]  /*7fbd0*/  STS.128 [R2+0x280], R20 ;  /* 0x0002801402007388 */ /* 0x000fe80000000c00 */
[----:B----4-:R-:W-:Y:S04]  /*7fbe0*/  STS.128 [R2+0x400], R16 ;  /* 0x0004001002007388 */ /* 0x010fe80000000c00 */
[----:B---3--:R-:W-:Y:S04]  /*7fbf0*/  STS.128 [R2+0x600], R8 ;  /* 0x0006000802007388 */ /* 0x008fe80000000c00 */
[----:B------:R-:W3:Y:S04]  /*7fc00*/  LDL.LU R35, [R1+0x15a4] ;  /* 0x0015a40001237983 */ /* 0x000ee80000300800 */
[----:B------:R-:W4:Y:S04]  /*7fc10*/  LDL.LU R44, [R1+0x15b8] ;  /* 0x0015b800012c7983 */ /* 0x000f280000300800 */
[----:B------:R-:W-:Y:S04]  /*7fc20*/  STS.128 [R2+0x680], R12 ;  /* 0x0006800c02007388 */ /* 0x000fe80000000c00 */
[----:B------:R-:W-:Y:S06]  /*7fc30*/  BAR.SYNC.DEFER_BLOCKING 0x0 ;  /* 0x0000000000007b1d */ /* 0x000fec0000010000 */
[----:B------:R-:W4:Y:S04]  /*7fc40*/  LDL.LU R45, [R1+0x15bc] ;  /* 0x0015bc00012d7983 */ /* 0x000f280000300800 */
[----:B------:R-:W4:Y:S04]  /*7fc50*/  LDL.LU R46, [R1+0x15a8] ;  /* 0x0015a800012e7983 */ /* 0x000f280000300800 */
[----:B------:R-:W4:Y:S04]  /*7fc60*/  LDL.LU R47, [R1+0x15ac] ;  /* 0x0015ac00012f7983 */ /* 0x000f280000300800 */
[----:B------:R-:W4:Y:S04]  /*7fc70*/  LDL.LU R40, [R1+0x13e0] ;  /* 0x0013e00001287983 */ /* 0x000f280000300800 */
[----:B------:R-:W4:Y:S04]  /*7fc80*/  LDL.LU R41, [R1+0x13e4] ;  /* 0x0013e40001297983 */ /* 0x000f280000300800 */
[----:B------:R-:W-:Y:S04]  /*7fc90*/  LDS.128 R212, [R0] ;  /* 0x0000000000d47984 */ /* 0x000fe80000000c00 */
[----:B------:R-:W-:Y:S04]  /*7fca0*/  LDS.128 R208, [R0+0x800] ;  /* 0x0008000000d07984 */ /* 0x000fe80000000c00 */
[----:B------:R-:W-:Y:S04]  /*7fcb0*/  LDS.128 R28, [R3] ;  /* 0x00000000031c7984 */ /* 0x000fe80000000c00 */
[----:B------:R-:W-:Y:S04]  /*7fcc0*/  LDS.128 R16, [R3+0x800] ;  /* 0x0008000003107984 */ /* 0x000fe80000000c00 */
[----:B------:R-:W-:Y:S04]  /*7fcd0*/  LDS.128 R24, [R241] ;  /* 0x00000000f1187984 */ /* 0x000fe80000000c00 */
[----:B------:R-:W-:Y:S04]  /*7fce0*/  LDS.128 R12, [R241+0x800] ;  /* 0x00080000f10c7984 */ /* 0x000fe80000000c00 */
[----:B------:R-:W-:Y:S04]  /*7fcf0*/  LDS.128 R20, [R240] ;  /* 0x00000000f0147984 */ /* 0x000fe80000000c00 */
[----:B------:R-:W-:Y:S04]  /*7fd00*/  LDS.128 R8, [R240+0x800] ;  /* 0x00080000f0087984 */ /* 0x000fe80000000c00 */
[----:B------:R-:W-:Y:S06]  /*7fd10*/  BAR.SYNC.DEFER_BLOCKING 0x0 ;  /* 0x0000000000007b1d */ /* 0x000fec0000010000 */
[----:B------:R-:W4:Y:S04]  /*7fd20*/  LDL.LU R42, [R1+0x13d0] ;  /* 0x0013d000012a7983 */ /* 0x000f280000300800 */
[----:B------:R-:W4:Y:S04]  /*7fd30*/  LDL.LU R43, [R1+0x13d4] ;  /* 0x0013d400012b7983 */ /* 0x000f280000300800 */
[----:B--2---:R1:W-:Y:S04]  /*7fd40*/  STS.128 [R2], R4 ;  /* 0x0000000402007388 */ /* 0x0043e80000000c00 */
[----:B-1----:R-:W2:Y:S04]  /*7fd50*/  LDL.LU R4, [R1+0x13e8] ;  /* 0x0013e80001047983 */ /* 0x002ea80000300800 */
[----:B------:R-:W2:Y:S04]  /*7fd60*/  LDL.LU R5, [R1+0x13ec] ;  /* 0x0013ec0001057983 */ /* 0x000ea80000300800 */
[----:B------:R-:W2:Y:S04]  /*7fd70*/  LDL.LU R6, [R1+0x13d8] ;  /* 0x0013d80001067983 */ /* 0x000ea80000300800 */
[----:B------:R-:W2:Y:S04]  /*7fd80*/  LDL.LU R7, [R1+0x13dc] ;  /* 0x0013dc0001077983 */ /* 0x000ea80000300800 */
[----:B------:R-:W-:Y:S04]  /*7fd90*/  STS.128 [R2+0x80], R36 ;  /* 0x0000802402007388 */ /* 0x000fe80000000c00 */
[----:B---3--:R1:W-:Y:S04]  /*7fda0*/  STS.128 [R2+0x200], R32 ;  /* 0x0002002002007388 */ /* 0x0083e80000000c00 */
        /* <DEDUP_REMOVED lines=16> */
[----:B----4-:R-:W-:Y:S04]  /*7feb0*/  STS.128 [R2+0x280], R44 ;  /* 0x0002802c02007388 */ /* 0x010fe80000000c00 */
[----:B------:R-:W-:Y:S04]  /*7fec0*/  STS.128 [R2+0x400], R40 ;  /* 0x0004002802007388 */ /* 0x000fe80000000c00 */
[----:B---3--:R-:W-:Y:S04]  /*7fed0*/  STS.128 [R2+0x600], R32 ;  /* 0x0006002002007388 */ /* 0x008fe80000000c00 */
[----:B------:R-:W3:Y:S04]  /*7fee0*/  LDL.LU R67, [R1+0x110c] ;  /* 0x00110c0001437983 */ /* 0x000ee80000300800 */
[----:B------:R-:W-:Y:S04]  /*7fef0*/  STS.128 [R2+0x680], R36 ;  /* 0x0006802402007388 */ /* 0x000fe80000000c00 */
[----:B------:R-:W4:Y:S04]  /*7ff00*/  LDL.LU R68, [R1+0x1560] ;  /* 0x0015600001447983 */ /* 0x000f280000300800 */
        /* <DEDUP_REMOVED lines=17> */
[----:B------:R-:W4:Y:S04]  /*80020*/  LDL.LU R72, [R1+0x1780] ;  /* 0x0017800001487983 */ /* 0x000f280000300800 */
[----:B------:R-:W4:Y:S04]  /*80030*/  LDL.LU R73, [R1+0x1784] ;  /* 0x0017840001497983 */ /* 0x000f280000300800 */
[----:B------:R-:W4:Y:S04]  /*80040*/  LDL.LU R74, [R1+0x1790] ;  /* 0x00179000014a7983 */ /* 0x000f280000300800 */
        /* <DEDUP_REMOVED lines=30> */
[----:B------:R-:W-:Y:S04]  /*80230*/  STS.128 [R2+0x400], R72 ;  /* 0x0004004802007388 */ /* 0x000fe80000000c00 */
[----:B---3--:R-:W-:Y:S04]  /*80240*/  STS.128 [R2+0x600], R64 ;  /* 0x0006004002007388 */ /* 0x008fe80000000c00 */
[----:B----4-:R-:W-:Y:S04]  /*80250*/  STS.128 [R2+0x680], R68 ;  /* 0x0006804402007388 */ /* 0x010fe80000000c00 */
[----:B------:R-:W-:Y:S06]  /*80260*/  BAR.SYNC.DEFER_BLOCKING 0x0 ;  /* 0x0000000000007b1d */ /* 0x000fec0000010000 */
[----:B------:R-:W3:Y:S04]  /*80270*/  LDL.LU R108, [R1+0x2218] ;  /* 0x00221800016c7983 */ /* 0x000ee80000300800 */
[----:B------:R-:W3:Y:S04]  /*80280*/  LDL.LU R109, [R1+0x221c] ;  /* 0x00221c00016d7983 */ /* 0x000ee80000300800 */
[----:B------:R-:W3:Y:S04]  /*80290*/  LDL.LU R110, [R1+0x2208] ;  /* 0x00220800016e7983 */ /* 0x000ee80000300800 */
[----:B------:R-:W3:Y:S04]  /*802a0*/  LDL.LU R111, [R1+0x220c] ;  /* 0x00220c00016f7983 */ /* 0x000ee80000300800 */
        /* <DEDUP_REMOVED lines=18> */
[----:B------:R1:W-:Y:S04]  /*803d0*/  STS.128 [R2+0x80], R96 ;  /* 0x0000806002007388 */ /* 0x0003e80000000c00 */
[----:B------:R1:W-:Y:S04]  /*803e0*/  STS.128 [R2+0x200], R100 ;  /* 0x0002006402007388 */ /* 0x0003e80000000c00 */
        /* <DEDUP_REMOVED lines=8> */
[----:B---3--:R-:W-:Y:S04]  /*80470*/  STS.128 [R2+0x280], R108 ;  /* 0x0002806c02007388 */ /* 0x008fe80000000c00 */
[----:B--2---:R1:W-:Y:S04]  /*80480*/  STS.128 [R2+0x480], R4 ;  /* 0x0004800402007388 */ /* 0x0043e80000000c00 */
[----:B-1----:R-:W2:Y:S04]  /*80490*/  LDL.LU R4, [R1+0x1eb0] ;  /* 0x001eb00001047983 */ /* 0x002ea80000300800 */
[----:B------:R-:W2:Y:S04]  /*804a0*/  LDL.LU R5, [R1+0x1eb4] ;  /* 0x001eb40001057983 */ /* 0x000ea80000300800 */
[----:B------:R-:W2:Y:S04]  /*804b0*/  LDL.LU R6, [R1+0x1ea0] ;  /* 0x001ea00001067983 */ /* 0x000ea80000300800 */
[----:B------:R-:W2:Y:S04]  /*804c0*/  LDL.LU R7, [R1+0x1ea4] ;  /* 0x001ea40001077983 */ /* 0x000ea80000300800 */
[----:B----4-:R-:W-:Y:S04]  /*804d0*/  STS.128 [R2+0x400], R104 ;  /* 0x0004006802007388 */ /* 0x010fe80000000c00 */
[----:B------:R-:W-:Y:S04]  /*804e0*/  STS.128 [R2+0x600], R96 ;  /* 0x0006006002007388 */ /* 0x000fe80000000c00 */
[----:B------:R-:W3:Y:S04]  /*804f0*/  LDL.LU R128, [R1+0x1eb8] ;  /* 0x001eb80001807983 */ /* 0x000ee80000300800 */
[----:B------:R-:W3:Y:S04]  /*80500*/  LDL.LU R129, [R1+0x1ebc] ;  /* 0x001ebc0001817983 */ /* 0x000ee80000300800 */
[----:B------:R-:W-:Y:S04]  /*80510*/  STS.128 [R2+0x680], R100 ;  /* 0x0006806402007388 */ /* 0x000fe80000000c00 */
[----:B------:R-:W-:Y:S06]  /*80520*/  BAR.SYNC.DEFER_BLOCKING 0x0 ;  /* 0x0000000000007b1d */ /* 0x000fec0000010000 */
[----:B------:R-:W3:Y:S04]  /*80530*/  LDL.LU R130, [R1+0x1ea8] ;  /* 0x001ea80001827983 */ /* 0x000ee80000300800 */
[----:B------:R-:W3:Y:S04]  /*80540*/  LDL.LU R131, [R1+0x1eac] ;  /* 0x001eac0001837983 */ /* 0x000ee80000300800 */
[----:B------:R-:W4:Y:S04]  /*80550*/  LDL.LU R132, [R1+0x1d40] ;  /* 0x001d400001847983 */ /* 0x000f280000300800 */
[----:B------:R-:W4:Y:S04]  /*80560*/  LDL.LU R133, [R1+0x1d44] ;  /* 0x001d440001857983 */ /* 0x000f280000300800 */
[----:B------:R-:W4:Y:S04]  /*80570*/  LDL.LU R134, [R1+0x1d30] ;  /* 0x001d300001867983 */ /* 0x000f280000300800 */
[----:B------:R-:W1:Y:S04]  /*80580*/  LDS.128 R96, [R240+0x800] ;  /* 0x00080000f0607984 */ /* 0x000e680000000c00 */
[----:B------:R-:W4:Y:S04]  /*80590*/  LDL.LU R135, [R1+0x1d34] ;  /* 0x001d340001877983 */ /* 0x000f280000300800 */
[----:B------:R-:W2:Y:S04]  /*805a0*/  LDS.128 R124, [R0] ;  /* 0x00000000007c7984 */ /* 0x000ea80000000c00 */
[----:B------:R-:W-:Y:S04]  /*805b0*/  LDS.128 R108, [R0+0x800] ;  /* 0x00080000006c7984 */ /* 0x000fe80000000c00 */
[----:B------:R-:W-:Y:S04]  /*805c0*/  LDS.128 R120, [R3] ;  /* 0x0000000003787984 */ /* 0x000fe80000000c00 */
[----:B------:R-:W-:Y:S04]  /*805d0*/  LDS.128 R104, [R3+0x800] ;  /* 0x0008000003687984 */ /* 0x000fe80000000c00 */
[----:B------:R-:W-:Y:S04]  /*805e0*/  LDS.128 R112, [R241] ;  /* 0x00000000f1707984 */ /* 0x000fe80000000c00 */
[----:B------:R-:W-:Y:S04]  /*805f0*/  LDS.128 R100, [R241+0x800] ;  /* 0x00080000f1647984 */ /* 0x000fe80000000c00 */
[----:B------:R-:W-:Y:S04]  /*80600*/  LDS.128 R116, [R240] ;  /* 0x00000000f0747984 */ /* 0x000fe80000000c00 */
[----:B------:R-:W-:Y:S06]  /*80610*/  BAR.SYNC.DEFER_BLOCKING 0x0 ;  /* 0x0000000000007b1d */ /* 0x000fec0000010000 */
[----:B-1----:R-:W-:Y:S04]  /*80620*/  STL [R1+0x35f0], R99 ;  /* 0x0035f06301007387 */ /* 0x002fe80000100800 */
        /* <DEDUP_REMOVED lines=46> */
[----:B------:R-:W1:Y:S04]  /*80910*/  LDS.128 R156, [R0] ;  /* 0x00000000009c7984 */ /* 0x000e680000000c00 */
        /* <DEDUP_REMOVED lines=12> */
[----:B--2---:R-:W2:Y:S04]  /*809e0*/  LDL.LU R4, [R1+0x13c8] ;  /* 0x0013c80001047983 */ /* 0x004ea80000300800 */
[----:B------:R-:W2:Y:S04]  /*809f0*/  LDL.LU R5, [R1+0x13cc] ;  /* 0x0013cc0001057983 */ /* 0x000ea80000300800 */
[----:B------:R-:W2:Y:S04]  /*80a00*/  LDL.LU R6, [R1+0x13b8] ;  /* 0x0013b80001067983 */ /* 0x000ea80000300800 */
[----:B------:R1:W-:Y:S04]  /*80a10*/  STS.128 [R2+0x80], R160 ;  /* 0x000080a002007388 */ /* 0x0003e80000000c00 */
[----:B------:R-:W2:Y:S04]  /*80a20*/  LDL.LU R7, [R1+0x13bc] ;  /* 0x0013bc0001077983 */ /* 0x000ea80000300800 */
[----:B------:R1:W-:Y:S04]  /*80a30*/  STS.128 [R2+0x200], R164 ;  /* 0x000200a402007388 */ /* 0x0003e80000000c00 */
        /* <DEDUP_REMOVED lines=8> */
[----:B---3--:R-:W-:Y:S04]  /*80ac0*/  STS.128 [R2+0x280], R172 ;  /* 0x000280ac02007388 */ /* 0x008fe80000000c00 */
[----:B----4-:R-:W-:Y:S04]  /*80ad0*/  STS.128 [R2+0x400], R168 ;  /* 0x000400a802007388 */ /* 0x010fe80000000c00 */
[----:B--2---:R1:W-:Y:S04]  /*80ae0*/  STS.128 [R2+0x480], R4 ;  /* 0x0004800402007388 */ /* 0x0043e80000000c00 */
[----:B-1----:R-:W2:Y:S04]  /*80af0*/  LDL.LU R4, [R1+0xf50] ;  /* 0x000f500001047983 */ /* 0x002ea80000300800 */
[----:B------:R-:W2:Y:S04]  /*80b00*/  LDL.LU R5, [R1+0xf54] ;  /* 0x000f540001057983 */ /* 0x000ea80000300800 */
[----:B------:R-:W2:Y:S04]  /*80b10*/  LDL.LU R6, [R1+0x10d0] ;  /* 0x0010d00001067983 */ /* 0x000ea80000300800 */
[----:B------:R-:W2:Y:S04]  /*80b20*/  LDL.LU R7, [R1+0x10d4] ;  /* 0x0010d40001077983 */ /* 0x000ea80000300800 */
[----:B------:R-:W-:Y:S04]  /*80b30*/  STS.128 [R2+0x600], R160 ;  /* 0x000600a002007388 */ /* 0x000fe80000000c00 */
[----:B------:R1:W-:Y:S04]  /*80b40*/  STS.128 [R2+0x680], R164 ;  /* 0x000680a402007388 */ /* 0x0003e80000000c00 */
[----:B------:R-:W-:Y:S06]  /*80b50*/  BAR.SYNC.DEFER_BLOCKING 0x0 ;  /* 0x0000000000007b1d */ /* 0x000fec0000010000 */
[----:B-1----:R-:W3:Y:S04]  /*80b60*/  LDL.LU R164, [R1+0xf58] ;  /* 0x000f580001a47983 */ /* 0x002ee80000300800 */
        /* <DEDUP_REMOVED lines=24> */
[----:B--2---:R2:W-:Y:S04]  /*80cf0*/  STS.128 [R2], R4 ;  /* 0x0000000402007388 */ /* 0x0045e80000000c00 */
[----:B--2---:R-:W2:Y:S04]  /*80d00*/  LDL.LU R4, [R1+0x17b8] ;  /* 0x0017b80001047983 */ /* 0x004ea80000300800 */
[----:B------:R-:W2:Y:S04]  /*80d10*/  LDL.LU R5, [R1+0x17bc] ;  /* 0x0017bc0001057983 */ /* 0x000ea80000300800 */
[----:B------:R-:W2:Y:S04]  /*80d20*/  LDL.LU R6, [R1+0x17a8] ;  /* 0x0017a80001067983 */ /* 0x000ea80000300800 */
[----:B------:R-:W2:Y:S04]  /*80d30*/  LDL.LU R7, [R1+0x17ac] ;  /* 0x0017ac0001077983 */ /* 0x000ea80000300800 */
[----:B---3--:R-:W-:Y:S04]  /*80d40*/  STS.128 [R2+0x80], R164 ;  /* 0x000080a402007388 */ /* 0x008fe80000000c00 */
[----:B----4-:R3:W-:Y:S04]  /*80d50*/  STS.128 [R2+0x200], R160 ;  /* 0x000200a002007388 */ /* 0x0107e80000000c00 */
[----:B---3--:R-:W3:Y:S04]  /*80d60*/  LDL.LU R160, [R1+0x1490] ;  /* 0x0014900001a07983 */ /* 0x008ee80000300800 */
[----:B------:R-:W3:Y:S04]  /*80d70*/  LDL.LU R161, [R1+0x1494] ;  /* 0x0014940001a17983 */ /* 0x000ee80000300800 */
[----:B------:R-:W3:Y:S04]  /*80d80*/  LDL.LU R162, [R1+0x1480] ;  /* 0x0014800001a27983 */ /* 0x000ee80000300800 */
[----:B------:R-:W3:Y:S04]  /*80d90*/  LDL.LU R163, [R1+0x1484] ;  /* 0x0014840001a37983 */ /* 0x000ee80000300800 */
[----:B------:R-:W4:Y:S04]  /*80da0*/  LDL.LU R164, [R1+0x1498] ;  /* 0x0014980001a47983 */ /* 0x000f280000300800 */
[----:B------:R1:W-:Y:S04]  /*80db0*/  STS.128 [R2+0x400], R172 ;  /* 0x000400ac02007388 */ /* 0x0003e80000000c00 */
[----:B------:R-:W4:Y:S04]  /*80dc0*/  LDL.LU R165, [R1+0x149c] ;  /* 0x00149c0001a57983 */ /* 0x000f280000300800 */
[----:B------:R1:W-:Y:S04]  /*80dd0*/  STS.128 [R2+0x280], R168 ;  /* 0x000280a802007388 */ /* 0x0003e80000000c00 */
[----:B-1----:R-:W4:Y:S04]  /*80de0*/  LDL.LU R174, [R1+0x18a0] ;  /* 0x0018a00001ae7983 */ /* 0x002f280000300800 */
        /* <DEDUP_REMOVED lines=17> */
[C---:B------:R-:W-:Y:S01]  /*80f00*/  IMAD R3, R243.reuse, c[0x0][0x194], RZ ;  /* 0x00006500f3037a24 */ /* 0x040fe200078e02ff */
[----:B------:R-:W-:-:S02]  /*80f10*/  ISETP.GE.AND P2, PT, R243, c[0x0][0x178], PT ;  /* 0x00005e00f3007a0c */ /* 0x000fc40003f46270 */
[C---:B------:R-:W-:Y:S02]  /*80f20*/  ISETP.GE.AND P3, PT, R242.reuse, c[0x0][0x17c], PT ;  /* 0x00005f00f2007a0c */ /* 0x040fe40003f66270 */
[C---:B------:R-:W-:Y:S01]  /*80f30*/  ISETP.LT.AND P2, PT, R242.reuse, c[0x0][0x17c], !P2 ;  /* 0x00005f00f2007a0c */ /* 0x040fe20005741270 */
[----:B------:R-:W-:Y:S01]  /*80f40*/  IMAD R168, R242, c[0x0][0x198], RZ ;  /* 0x00006600f2a87a24 */ /* 0x000fe200078e02ff */
[----:B--2---:R1:W-:Y:S02]  /*80f50*/  STS.128 [R2+0x480], R4 ;  /* 0x0004800402007388 */ /* 0x0043e40000000c00 */
[----:B-1----:R-:W-:-:S04]  /*80f60*/  IMAD.MOV.U32 R5, RZ, RZ, c[0x0][0x194] ;  /* 0x00006500ff057624 */ /* 0x002fc800078e00ff */
[----:B------:R-:W-:Y:S01]  /*80f70*/  IMAD R4, R5, 0x80, R3 ;  /* 0x0000008005047824 */ /* 0x000fe200078e0203 */
[----:B---3--:R1:W-:Y:S02]  /*80f80*/  STS.128 [R2+0x600], R160 ;  /* 0x000600a002007388 */ /* 0x0083e40000000c00 */
[C---:B-1----:R-:W-:Y:S02]  /*80f90*/  LEA R162, P5, R3.reuse, c[0x0][0x170], 0x2 ;  /* 0x00005c0003a27a11 */ /* 0x042fe400078a10ff */
[----:B------:R-:W-:Y:S02]  /*80fa0*/  LEA R160, P6, R4, c[0x0][0x170], 0x2 ;  /* 0x00005c0004a07a11 */ /* 0x000fe400078c10ff */
[----:B------:R-:W-:Y:S01]  /*80fb0*/  LEA.HI.X.SX32 R163, R3, c[0x0][0x174], 0x2, P5 ;  /* 0x00005d0003a37a11 */ /* 0x000fe200028f16ff */
[----:B----4-:R1:W-:Y:S04]  /*80fc0*/  STS.128 [R2+0x680], R164 ;  /* 0x000680a402007388 */ /* 0x0103e80000000c00 */
[----:B------:R-:W-:Y:S01]  /*80fd0*/  BAR.SYNC.DEFER_BLOCKING 0x0 ;  /* 0x0000000000007b1d */ /* 0x000fe20000010000 */
[----:B------:R-:W-:-:S02]  /*80fe0*/  ISETP.LT.AND P4, PT, R174, c[0x0][0x178], !P3 ;  /* 0x00005e00ae007a0c */ /* 0x000fc40005f81270 */
[----:B------:R-:W-:Y:S01]  /*80ff0*/  LEA.HI.X.SX32 R161, R4, c[0x0][0x174], 0x2, P6 ;  /* 0x00005d0004a17a11 */ /* 0x000fe200030f16ff */
[----:B-1----:R-:W-:-:S04]  /*81000*/  IMAD R2, R5, 0x80, R4 ;  /* 0x0000008005027824 */ /* 0x002fc800078e0204 */
[----:B------:R-:W-:Y:S01]  /*81010*/  IMAD R5, R5, 0x80, R2 ;  /* 0x0000008005057824 */ /* 0x000fe200078e0202 */
[----:B------:R-:W-:Y:S01]  /*81020*/  LEA R6, P6, R2, c[0x0][0x170], 0x2 ;  /* 0x00005c0002067a11 */ /* 0x000fe200078c10ff */
[----:B------:R-:W-:-:S03]  /*81030*/  IMAD.WIDE R164, R168, 0x4, R160 ;  /* 0x00000004a8a47825 */ /* 0x000fc600078e02a0 */
[----:B------:R-:W-:Y:S01]  /*81040*/  LEA.HI.X.SX32 R7, R2, c[0x0][0x174], 0x2, P6 ;  /* 0x00005d0002077a11 */ /* 0x000fe200030f16ff */
[----:B------:R-:W-:Y:S01]  /*81050*/  IMAD.WIDE R2, R168, 0x4, R162 ;  /* 0x00000004a8027825 */ /* 0x000fe200078e02a2 */
[----:B------:R-:W-:-:S03]  /*81060*/  LEA R4, P6, R5, c[0x0][0x170], 0x2 ;  /* 0x00005c0005047a11 */ /* 0x000fc600078c10ff */
[----:B------:R-:W-:Y:S01]  /*81070*/  IMAD.WIDE R166, R168, 0x4, R6 ;  /* 0x00000004a8a67825 */ /* 0x000fe200078e0206 */
[----:B------:R-:W-:Y:S01]  /*81080*/  LEA.HI.X.SX32 R5, R5, c[0x0][0x174], 0x2, P6 ;  /* 0x00005d0005057a11 */ /* 0x000fe200030f16ff */
[----:B------:R1:W-:Y:S01]  /*81090*/  @P2 STG.E [R2.64], R173 ;  /* 0x000000ad02002986 */ /* 0x0003e2000c101904 */
[C---:B------:R-:W-:Y:S02]  /*810a0*/  ISETP.LT.AND P2, PT, R252.reuse, c[0x0][0x178], !P1 ;  /* 0x00005e00fc007a0c */ /* 0x040fe40004f41270 */
[----:B------:R-:W-:Y:S02]  /*810b0*/  ISETP.LT.AND P5, PT, R99, c[0x0][0x178], !P3 ;  /* 0x00005e0063007a0c */ /* 0x000fe40005fa1270 */
[----:B------:R-:W-:Y:S01]  /*810c0*/  ISETP.LT.AND P3, PT, R252, c[0x0][0x178], !P3 ;  /* 0x00005e00fc007a0c */ /* 0x000fe20005f61270 */
[----:B-1----:R-:W-:-:S12]  /*810d0*/  IMAD.WIDE R2, R168, 0x4, R4 ;  /* 0x00000004a8027825 */ /* 0x002fd800078e0204 */
[----:B------:R1:W-:Y:S01]  /*810e0*/  @P3 STG.E [R164.64], R169 ;  /* 0x000000a9a4003986 */ /* 0x0003e2000c101904 */
[----:B------:R-:W-:-:S03]  /*810f0*/  ISETP.LT.AND P3, PT, R243, c[0x0][0x178], !P1 ;  /* 0x00005e00f3007a0c */ /* 0x000fc60004f61270 */
[----:B------:R-:W-:Y:S01]  /*81100*/  @P5 STG.E [R166.64], R170 ;  /* 0x000000aaa6005986 */ /* 0x000fe2000c101904 */
[----:B------:R-:W-:Y:S02]  /*81110*/  ISETP.LT.AND P5, PT, R99, c[0x0][0x178], !P1 ;  /* 0x00005e0063007a0c */ /* 0x000fe40004fa1270 */
[----:B------:R-:W-:Y:S01]  /*81120*/  ISETP.LT.AND P1, PT, R174, c[0x0][0x178], !P1 ;  /* 0x00005e00ae007a0c */ /* 0x000fe20004f21270 */
[----:B------:R2:W-:Y:S01]  /*81130*/  @P4 STG.E [R2.64], R171 ;  /* 0x000000ab02004986 */ /* 0x0005e2000c101904 */
[----:B-1----:R-:W-:Y:S02]  /*81140*/  IADD3 R164, R168, c[0x0][0x198], RZ ;  /* 0x00006600a8a47a10 */ /* 0x002fe40007ffe0ff */
[----:B------:R-:W-:-:S03]  /*81150*/  IADD3 R165, R242, 0x3, RZ ;  /* 0x00000003f2a57810 */ /* 0x000fc60007ffe0ff */
[----:B------:R-:W-:Y:S01]  /*81160*/  IMAD.WIDE R168, R164, 0x4, R160 ;  /* 0x00000004a4a87825 */ /* 0x000fe200078e02a0 */
[----:B------:R-:W-:-:S03]  /*81170*/  ISETP.GE.AND P4, PT, R165, c[0x0][0x17c], PT ;  /* 0x00005f00a5007a0c */ /* 0x000fc60003f86270 */
[C---:B--2---:R-:W-:Y:S01]  /*81180*/  IMAD.WIDE R170, R164.reuse, 0x4, R162 ;  /* 0x00000004a4aa7825 */ /* 0x044fe200078e02a2 */
[----:B------:R-:W-:-:S03]  /*81190*/  IADD3 R2, R164, c[0x0][0x198], RZ ;  /* 0x00006600a4027a10 */ /* 0x000fc60007ffe0ff */
[C---:B------:R-:W-:Y:S01]  /*811a0*/  IMAD.WIDE R166, R164.reuse, 0x4, R6 ;  /* 0x00000004a4a67825 */ /* 0x040fe200078e0206 */
[----:B------:R-:W-:Y:S03]  /*811b0*/  @P3 STG.E [R170.64], R175 ;  /* 0x000000afaa003986 */ /* 0x000fe6000c101904 */
[----:B------:R-:W-:Y:S01]  /*811c0*/  IMAD.WIDE R164, R164, 0x4, R4 ;  /* 0x00000004a4a47825 */ /* 0x000fe200078e0204 */
[----:B------:R-:W-:Y:S04]  /*811d0*/  @P2 STG.E [R168.64], R239 ;  /* 0x000000efa8002986 */ /* 0x000fe8000c101904 */
[----:B------:R1:W-:Y:S04]  /*811e0*/  @P5 STG.E [R166.64], R250 ;  /* 0x000000faa6005986 */ /* 0x0003e8000c101904 */
[----:B------:R2:W-:Y:S04]  /*811f0*/  @P1 STG.E [R164.64], R248 ;  /* 0x000000f8a4001986 */ /* 0x0005e8000c101904 */
[----:B-1----:R-:W3:Y:S04]  /*81200*/  LDL.LU R250, [R1+0x5a4] ;  /* 0x0005a40001fa7983 */ /* 0x002ee80000300800 */
[----:B--2---:R-:W2:Y:S01]  /*81210*/  LDL.LU R248, [R1+0x24] ;  /* 0x0000240001f87983 */ /* 0x004ea20000300800 */
[----:B------:R-:W-:-:S02]  /*81220*/  ISETP.LT.AND P6, PT, R243, c[0x0][0x178], !P0 ;  /* 0x00005e00f3007a0c */ /* 0x000fc400047c1270 */
[----:B------:R-:W-:Y:S01]  /*81230*/  ISETP.LT.AND P1, PT, R252, c[0x0][0x178], !P0 ;  /* 0x00005e00fc007a0c */ /* 0x000fe20004721270 */
[----:B------:R-:W-:Y:S01]  /*81240*/  IMAD.WIDE R170, R2, 0x4, R162 ;  /* 0x0000000402aa7825 */ /* 0x000fe200078e02a2 */
[----:B------:R-:W-:Y:S01]  /*81250*/  ISETP.LT.AND P3, PT, R99, c[0x0][0x178], !P0 ;  /* 0x00005e0063007a0c */ /* 0x000fe20004761270 */
[----:B------:R-:W4:Y:S01]  /*81260*/  LDL.LU R173, [R1+0xa60] ;  /* 0x000a600001ad7983 */ /* 0x000f220000300800 */
[----:B------:R-:W-:Y:S01]  /*81270*/  ISETP.LT.AND P0, PT, R174, c[0x0][0x178], !P0 ;  /* 0x00005e00ae007a0c */ /* 0x000fe20004701270 */
[----:B------:R-:W-:Y:S01]  /*81280*/  IMAD.WIDE R166, R2, 0x4, R160 ;  /* 0x0000000402a67825 */ /* 0x000fe200078e02a0 */
[----:B------:R-:W-:Y:S02]  /*81290*/  ISETP.LT.AND P5, PT, R252, c[0x0][0x178], !P4 ;  /* 0x00005e00fc007a0c */ /* 0x000fe400067a1270 */
[----:B------:R-:W-:Y:S01]  /*812a0*/  IADD3 R3, R242, 0x4, RZ ;  /* 0x00000004f2037810 */ /* 0x000fe20007ffe0ff */
[----:B------:R-:W-:Y:S02]  /*812b0*/  IMAD.WIDE R164, R2, 0x4, R6 ;  /* 0x0000000402a47825 */ /* 0x000fe400078e0206 */
[----:B------:R1:W-:Y:S01]  /*812c0*/  @P6 STG.E [R170.64], R247 ;  /* 0x000000f7aa006986 */ /* 0x0003e2000c101904 */
[----:B------:R-:W-:-:S02]  /*812d0*/  ISETP.LT.AND P6, PT, R243, c[0x0][0x178], !P4 ;  /* 0x00005e00f3007a0c */ /* 0x000fc400067c1270 */
[----:B------:R-:W-:Y:S01]  /*812e0*/  ISETP.GE.AND P2, PT, R3, c[0x0][0x17c], PT ;  /* 0x00005f0003007a0c */ /* 0x000fe20003f46270 */
[----:B------:R-:W-:Y:S04]  /*812f0*/  @P1 STG.E [R166.64], R246 ;  /* 0x000000f6a6001986 */ /* 0x000fe8000c101904 */
[----:B------:R1:W-:Y:S02]  /*81300*/  @P3 STG.E [R164.64], R245 ;  /* 0x000000f5a4003986 */ /* 0x0003e4000c101904 */
[C---:B-1----:R-:W-:Y:S02]  /*81310*/  IADD3 R170, R2.reuse, c[0x0][0x198], RZ ;  /* 0x0000660002aa7a10 */ /* 0x042fe40007ffe0ff */
[----:B------:R-:W4:Y:S01]  /*81320*/  LDL.LU R247, [R1+0x990] ;  /* 0x0009900001f77983 */ /* 0x000f220000300800 */
[----:B------:R-:W-:-:S04]  /*81330*/  IMAD.WIDE R2, R2, 0x4, R4 ;  /* 0x0000000402027825 */ /* 0x000fc800078e0204 */
[C---:B------:R-:W-:Y:S01]  /*81340*/  IMAD.WIDE R168, R170.reuse, 0x4, R162 ;  /* 0x00000004aaa87825 */ /* 0x040fe200078e02a2 */
[----:B------:R-:W4:Y:S03]  /*81350*/  LDL.LU R245, [R1+0x7d0] ;  /* 0x0007d00001f57983 */ /* 0x000f260000300800 */
[----:B------:R-:W-:Y:S01]  /*81360*/  IMAD.WIDE R166, R170, 0x4, R160 ;  /* 0x00000004aaa67825 */ /* 0x000fe200078e02a0 */
[----:B------:R1:W-:Y:S04]  /*81370*/  @P0 STG.E [R2.64], R244 ;  /* 0x000000f402000986 */ /* 0x0003e8000c101904 */
[----:B------:R1:W-:Y:S04]  /*81380*/  @P6 STG.E [R168.64], R251 ;  /* 0x000000fba8006986 */ /* 0x0003e8000c101904 */
[----:B------:R1:W-:Y:S04]  /*81390*/  @P5 STG.E [R166.64], R249 ;  /* 0x000000f9a6005986 */ /* 0x0003e8000c101904 */
[----:B-1----:R-:W4:Y:S04]  /*813a0*/  LDL.LU R244, [R1+0x60] ;  /* 0x0000600001f47983 */ /* 0x002f280000300800 */
[----:B------:R-:W4:Y:S04]  /*813b0*/  LDL.LU R251, [R1+0xa64] ;  /* 0x000a640001fb7983 */ /* 0x000f280000300800 */
[----:B------:R-:W4:Y:S01]  /*813c0*/  LDL.LU R249, [R1+0x994] ;  /* 0x0009940001f97983 */ /* 0x000f220000300800 */
[----:B------:R-:W-:-:S02]  /*813d0*/  ISETP.LT.AND P6, PT, R99, c[0x0][0x178], !P4 ;  /* 0x00005e0063007a0c */ /* 0x000fc400067c1270 */
[----:B------:R-:W-:Y:S01]  /*813e0*/  ISETP.LT.AND P4, PT, R174, c[0x0][0x178], !P4 ;  /* 0x00005e00ae007a0c */ /* 0x000fe20006781270 */
[----:B------:R-:W-:-:S04]  /*813f0*/  IMAD.WIDE R2, R170, 0x4, R6 ;  /* 0x00000004aa027825 */ /* 0x000fc800078e0206 */
[----:B------:R-:W-:-:S06]  /*81400*/  IMAD.WIDE R164, R170, 0x4, R4 ;  /* 0x00000004aaa47825 */ /* 0x000fcc00078e0204 */
[----:B---3--:R1:W-:Y:S04]  /*81410*/  @P6 STG.E [R2.64], R250 ;  /* 0x000000fa02006986 */ /* 0x0083e8000c101904 */
[----:B--2---:R2:W-:Y:S04]  /*81420*/  @P4 STG.E [R164.64], R248 ;  /* 0x000000f8a4004986 */ /* 0x0045e8000c101904 */
[----:B-1----:R-:W3:Y:S04]  /*81430*/  LDL.LU R250, [R1+0x7d4] ;  /* 0x0007d40001fa7983 */ /* 0x002ee80000300800 */
[----:B--2---:R-:W2:Y:S01]  /*81440*/  LDL.LU R248, [R1+0x64] ;  /* 0x0000640001f87983 */ /* 0x004ea20000300800 */
[----:B------:R-:W-:-:S02]  /*81450*/  ISETP.LT.AND P5, PT, R243, c[0x0][0x178], !P2 ;  /* 0x00005e00f3007a0c */ /* 0x000fc400057a1270 */
[----:B------:R-:W-:Y:S01]  /*81460*/  IADD3 R168, R170, c[0x0][0x198], RZ ;  /* 0x00006600aaa87a10 */ /* 0x000fe20007ffe0ff */
[----:B------:R-:W2:Y:S01]  /*81470*/  LDL.LU R175, [R1+0xab0] ;  /* 0x000ab00001af7983 */ /* 0x000ea20000300800 */
[----:B------:R-:W-:Y:S02]  /*81480*/  IADD3 R169, R242, 0x5, RZ ;  /* 0x00000005f2a97810 */ /* 0x000fe40007ffe0ff */
[----:B------:R-:W-:Y:S02]  /*81490*/  ISETP.LT.AND P3, PT, R252, c[0x0][0x178], !P2 ;  /* 0x00005e00fc007a0c */ /* 0x000fe40005761270 */
[----:B------:R-:W-:Y:S01]  /*814a0*/  ISETP.LT.AND P0, PT, R99, c[0x0][0x178], !P2 ;  /* 0x00005e0063007a0c */ /* 0x000fe20005701270 */
[----:B------:R-:W-:Y:S01]  /*814b0*/  IMAD.WIDE R166, R168, 0x4, R162 ;  /* 0x00000004a8a67825 */ /* 0x000fe200078e02a2 */
[----:B------:R-:W-:Y:S01]  /*814c0*/  ISETP.GE.AND P6, PT, R169, c[0x0][0x17c], PT ;  /* 0x00005f00a9007a0c */ /* 0x000fe20003fc6270 */
[----:B------:R-:W2:Y:S01]  /*814d0*/  LDL.LU R239, [R1+0xa50] ;  /* 0x000a500001ef7983 */ /* 0x000ea20000300800 */
[----:B------:R-:W-:Y:S01]  /*814e0*/  ISETP.LT.AND P2, PT, R174, c[0x0][0x178], !P2 ;  /* 0x00005e00ae007a0c */ /* 0x000fe20005741270 */
[----:B------:R-:W-:Y:S01]  /*814f0*/  IMAD.WIDE R164, R168, 0x4, R160 ;  /* 0x00000004a8a47825 */ /* 0x000fe200078e02a0 */
[----:B------:R-:W-:Y:S01]  /*81500*/  ISETP.LT.AND P4, PT, R243, c[0x0][0x178], !P6 ;  /* 0x00005e00f3007a0c */ /* 0x000fe20007781270 */
[----:B----4-:R1:W-:Y:S01]  /*81510*/  @P5 STG.E [R166.64], R173 ;  /* 0x000000ada6005986 */ /* 0x0103e2000c101904 */
[----:B------:R-:W-:Y:S01]  /*81520*/  ISETP.LT.AND P5, PT, R252, c[0x0][0x178], !P6 ;  /* 0x00005e00fc007a0c */ /* 0x000fe200077a1270 */
[C---:B------:R-:W-:Y:S01]  /*81530*/  IMAD.WIDE R2, R168.reuse, 0x4, R6 ;  /* 0x00000004a8027825 */ /* 0x040fe200078e0206 */
[----:B------:R-:W-:Y:S01]  /*81540*/  IADD3 R169, R168, c[0x0][0x198], RZ ;  /* 0x00006600a8a97a10 */ /* 0x000fe20007ffe0ff */
[----:B------:R4:W-:Y:S04]  /*81550*/  @P3 STG.E [R164.64], R247 ;  /* 0x000000f7a4003986 */ /* 0x0009e8000c101904 */
[----:B------:R4:W-:Y:S04]  /*81560*/  @P0 STG.E [R2.64], R245 ;  /* 0x000000f502000986 */ /* 0x0009e8000c101904 */
[----:B------:R-:W2:Y:S01]  /*81570*/  LDL.LU R246, [R1+0x930] ;  /* 0x0009300001f67983 */ /* 0x000ea20000300800 */
[----:B-1----:R-:W-:-:S04]  /*81580*/  IMAD.WIDE R166, R169, 0x4, R160 ;  /* 0x00000004a9a67825 */ /* 0x002fc800078e02a0 */
[----:B----4-:R-:W-:Y:S01]  /*81590*/  IMAD.WIDE R164, R169, 0x4, R162 ;  /* 0x00000004a9a47825 */ /* 0x010fe200078e02a2 */
[----:B------:R-:W4:Y:S03]  /*815a0*/  LDL.LU R245, [R1+0x5e0] ;  /* 0x0005e00001f57983 */ /* 0x000f260000300800 */
[----:B------:R-:W-:-:S05]  /*815b0*/  IMAD.WIDE R2, R168, 0x4, R4 ;  /* 0x00000004a8027825 */ /* 0x000fca00078e0204 */
[----:B------:R-:W-:Y:S04]  /*815c0*/  @P2 STG.E [R2.64], R244 ;  /* 0x000000f402002986 */ /* 0x000fe8000c101904 */
[----:B------:R1:W-:Y:S04]  /*815d0*/  @P4 STG.E [R164.64], R251 ;  /* 0x000000fba4004986 */ /* 0x0003e8000c101904 */
[----:B------:R1:W-:Y:S04]  /*815e0*/  @P5 STG.E [R166.64], R249 ;  /* 0x000000f9a6005986 */ /* 0x0003e8000c101904 */
[----:B-1----:R-:W4:Y:S04]  /*815f0*/  LDL.LU R251, [R1+0xab4] ;  /* 0x000ab40001fb7983 */ /* 0x002f280000300800 */
[----:B------:R-:W4:Y:S01]  /*81600*/  LDL.LU R249, [R1+0xa54] ;  /* 0x000a540001f97983 */ /* 0x000f220000300800 */
[----:B------:R-:W-:-:S02]  /*81610*/  ISETP.LT.AND P0, PT, R99, c[0x0][0x178], !P6 ;  /* 0x00005e0063007a0c */ /* 0x000fc40007701270 */
[----:B------:R-:W-:Y:S01]  /*81620*/  ISETP.LT.AND P6, PT, R174, c[0x0][0x178], !P6 ;  /* 0x00005e00ae007a0c */ /* 0x000fe200077c1270 */
[----:B------:R-:W-:-:S04]  /*81630*/  IMAD.WIDE R2, R169, 0x4, R6 ;  /* 0x00000004a9027825 */ /* 0x000fc800078e0206 */
[----:B------:R-:W-:-:S06]  /*81640*/  IMAD.WIDE R164, R169, 0x4, R4 ;  /* 0x00000004a9a47825 */ /* 0x000fcc00078e0204 */
[----:B---3--:R-:W-:Y:S04]  /*81650*/  @P0 STG.E [R2.64], R250 ;  /* 0x000000fa02000986 */ /* 0x008fe8000c101904 */
[----:B--2---:R1:W-:Y:S04]  /*81660*/  @P6 STG.E [R164.64], R248 ;  /* 0x000000f8a4006986 */ /* 0x0043e8000c101904 */
[----:B-1----:R-:W2:Y:S01]  /*81670*/  LDL.LU R248, [R1+0x934] ;  /* 0x0009340001f87983 */ /* 0x002ea20000300800 */
[C---:B------:R-:W-:Y:S02]  /*81680*/  IADD3 R170, R242.reuse, 0x6, RZ ;  /* 0x00000006f2aa7810 */ /* 0x040fe40007ffe0ff */
[----:B------:R-:W-:Y:S01]  /*81690*/  IADD3 R166, R242, 0x7, RZ ;  /* 0x00000007f2a67810 */ /* 0x000fe20007ffe0ff */
[----:B------:R-:W3:Y:S01]  /*816a0*/  LDL.LU R250, [R1+0x5e4] ;  /* 0x0005e40001fa7983 */ /* 0x000ee20000300800 */
[----:B------:R-:W-:-:S02]  /*816b0*/  ISETP.GE.AND P3, PT, R170, c[0x0][0x17c], PT ;  /* 0x00005f00aa007a0c */ /* 0x000fc40003f66270 */
[----:B------:R-:W-:Y:S01]  /*816c0*/  IADD3 R168, R169, c[0x0][0x198], RZ ;  /* 0x00006600a9a87a10 */ /* 0x000fe20007ffe0ff */
[----:B------:R-:W3:Y:S01]  /*816d0*/  LDL.LU R173, [R1+0xae0] ;  /* 0x000ae00001ad7983 */ /* 0x000ee20000300800 */
[----:B------:R-:W-:Y:S02]  /*816e0*/  ISETP.LT.AND P5, PT, R243, c[0x0][0x178], !P3 ;  /* 0x00005e00f3007a0c */ /* 0x000fe40005fa1270 */
[----:B------:R-:W-:Y:S02]  /*816f0*/  ISETP.LT.AND P2, PT, R252, c[0x0][0x178], !P3 ;  /* 0x00005e00fc007a0c */ /* 0x000fe40005f41270 */
[----:B------:R-:W-:Y:S02]  /*81700*/  ISETP.LT.AND P4, PT, R99, c[0x0][0x178], !P3 ;  /* 0x00005e0063007a0c */ /* 0x000fe40005f81270 */
[----:B------:R-:W-:Y:S01]  /*81710*/  ISETP.GE.AND P0, PT, R166, c[0x0][0x17c], PT ;  /* 0x00005f00a6007a0c */ /* 0x000fe20003f06270 */
[----:B------:R-:W-:Y:S01]  /*81720*/  IMAD.WIDE R166, R168, 0x4, R162 ;  /* 0x00000004a8a67825 */ /* 0x000fe200078e02a2 */
[----:B------:R-:W-:Y:S01]  /*81730*/  ISETP.LT.AND P3, PT, R174, c[0x0][0x178], !P3 ;  /* 0x00005e00ae007a0c */ /* 0x000fe20005f61270 */
[----:B------:R-:W3:Y:S01]  /*81740*/  LDL.LU R247, [R1+0xa90] ;  /* 0x000a900001f77983 */ /* 0x000ee20000300800 */
[----:B------:R-:W-:Y:S01]  /*81750*/  ISETP.LT.AND P6, PT, R243, c[0x0][0x178], !P0 ;  /* 0x00005e00f3007a0c */ /* 0x000fe200047c1270 */
[----:B------:R-:W-:-:S02]  /*81760*/  IMAD.WIDE R2, R168, 0x4, R160 ;  /* 0x00000004a8027825 */ /* 0x000fc400078e02a0 */
[----:B------:R1:W-:Y:S01]  /*81770*/  @P5 STG.E [R166.64], R175 ;  /* 0x000000afa6005986 */ /* 0x0003e2000c101904 */
[----:B------:R-:W-:Y:S01]  /*81780*/  ISETP.LT.AND P5, PT, R252, c[0x0][0x178], !P0 ;  /* 0x00005e00fc007a0c */ /* 0x000fe200047a1270 */
[C---:B------:R-:W-:Y:S01]  /*81790*/  IMAD.WIDE R164, R168.reuse, 0x4, R6 ;  /* 0x00000004a8a47825 */ /* 0x040fe200078e0206 */
[----:B------:R-:W-:Y:S01]  /*817a0*/  IADD3 R169, R168, c[0x0][0x198], RZ ;  /* 0x00006600a8a97a10 */ /* 0x000fe20007ffe0ff */
[----:B------:R1:W-:Y:S04]  /*817b0*/  @P2 STG.E [R2.64], R239 ;  /* 0x000000ef02002986 */ /* 0x0003e8000c101904 */
[----:B------:R4:W-:Y:S04]  /*817c0*/  @P4 STG.E [R164.64], R246 ;  /* 0x000000f6a4004986 */ /* 0x0009e8000c101904 */
[----:B------:R-:W3:Y:S01]  /*817d0*/  LDL.LU R244, [R1+0x9a0] ;  /* 0x0009a00001f47983 */ /* 0x000ee20000300800 */
[----:B-1----:R-:W-:-:S04]  /*817e0*/  IMAD.WIDE R166, R169, 0x4, R160 ;  /* 0x00000004a9a67825 */ /* 0x002fc800078e02a0 */
[----:B------:R-:W-:-:S04]  /*817f0*/  IMAD.WIDE R2, R168, 0x4, R4 ;  /* 0x00000004a8027825 */ /* 0x000fc800078e0204 */
[----:B----4-:R-:W-:Y:S01]  /*81800*/  IMAD.WIDE R164, R169, 0x4, R162 ;  /* 0x00000004a9a47825 */ /* 0x010fe200078e02a2 */
[----:B------:R-:W-:Y:S04]  /*81810*/  @P3 STG.E [R2.64], R245 ;  /* 0x000000f502003986 */ /* 0x000fe8000c101904 */
[----:B------:R1:W-:Y:S04]  /*81820*/  @P6 STG.E [R164.64], R251 ;  /* 0x000000fba4006986 */ /* 0x0003e8000c101904 */
[----:B------:R4:W-:Y:S04]  /*81830*/  @P5 STG.E [R166.64], R249 ;  /* 0x000000f9a6005986 */ /* 0x0009e8000c101904 */
[----:B-1----:R-:W3:Y:S04]  /*81840*/  LDL.LU R251, [R1+0x6e0] ;  /* 0x0006e00001fb7983 */ /* 0x002ee80000300800 */
[----:B----4-:R-:W4:Y:S01]  /*81850*/  LDL.LU R249, [R1+0xae4] ;  /* 0x000ae40001f97983 */ /* 0x010f220000300800 */
[----:B------:R-:W-:Y:S01]  /*81860*/  ISETP.LT.AND P2, PT, R99, c[0x0][0x178], !P0 ;  /* 0x00005e0063007a0c */ /* 0x000fe20004741270 */
[----:B------:R-:W-:-:S12]  /*81870*/  IMAD.WIDE R164, R169, 0x4, R6 ;  /* 0x00000004a9a47825 */ /* 0x000fd800078e0206 */
[----:B--2---:R1:W-:Y:S04]  /*81880*/  @P2 STG.E [R164.64], R248 ;  /* 0x000000f8a4002986 */ /* 0x0043e8000c101904 */
[----:B-1----:R-:W2:Y:S01]  /*81890*/  LDL.LU R248, [R1+0xa94] ;  /* 0x000a940001f87983 */ /* 0x002ea20000300800 */
[----:B------:R-:W-:Y:S02]  /*818a0*/  IADD3 R170, R242, 0x8, RZ ;  /* 0x00000008f2aa7810 */ /* 0x000fe40007ffe0ff */
[----:B------:R-:W-:Y:S01]  /*818b0*/  ISETP.LT.AND P0, PT, R174, c[0x0][0x178], !P0 ;  /* 0x00005e00ae007a0c */ /* 0x000fe20004701270 */
[----:B------:R-:W-:Y:S01]  /*818c0*/  IMAD.WIDE R2, R169, 0x4, R4 ;  /* 0x00000004a9027825 */ /* 0x000fe200078e0204 */
[----:B------:R-:W-:Y:S01]  /*818d0*/  ISETP.GE.AND P4, PT, R170, c[0x0][0x17c], PT ;  /* 0x00005f00aa007a0c */ /* 0x000fe20003f86270 */
[----:B------:R-:W2:Y:S03]  /*818e0*/  LDL.LU R246, [R1+0x9a4] ;  /* 0x0009a40001f67983 */ /* 0x000ea60000300800 */
[----:B------:R-:W-:-:S02]  /*818f0*/  ISETP.LT.AND P6, PT, R243, c[0x0][0x178], !P4 ;  /* 0x00005e00f3007a0c */ /* 0x000fc400067c1270 */
[----:B------:R-:W-:Y:S02]  /*81900*/  IADD3 R168, R169, c[0x0][0x198], RZ ;  /* 0x00006600a9a87a10 */ /* 0x000fe40007ffe0ff */
[----:B------:R-:W-:Y:S02]  /*81910*/  IADD3 R170, R242, 0x9, RZ ;  /* 0x00000009f2aa7810 */ /* 0x000fe40007ffe0ff */
[----:B------:R-:W-:Y:S01]  /*81920*/  ISETP.LT.AND P3, PT, R252, c[0x0][0x178], !P4 ;  /* 0x00005e00fc007a0c */ /* 0x000fe20006761270 */
[----:B---3--:R1:W-:Y:S01]  /*81930*/  @P0 STG.E [R2.64], R250 ;  /* 0x000000fa02000986 */ /* 0x0083e2000c101904 */
[----:B------:R-:W-:Y:S01]  /*81940*/  ISETP.LT.AND P5, PT, R99, c[0x0][0x178], !P4 ;  /* 0x00005e0063007a0c */ /* 0x000fe200067a1270 */
[----:B------:R-:W-:Y:S01]  /*81950*/  IMAD.WIDE R166, R168, 0x4, R162 ;  /* 0x00000004a8a67825 */ /* 0x000fe200078e02a2 */
[----:B------:R-:W-:Y:S02]  /*81960*/  ISETP.GE.AND P2, PT, R170, c[0x0][0x17c], PT ;  /* 0x00005f00aa007a0c */ /* 0x000fe40003f46270 */
[----:B------:R-:W-:Y:S01]  /*81970*/  ISETP.LT.AND P4, PT, R174, c[0x0][0x178], !P4 ;  /* 0x00005e00ae007a0c */ /* 0x000fe20006781270 */
[----:B-1----:R-:W3:Y:S01]  /*81980*/  LDL.LU R250, [R1+0x6e4] ;  /* 0x0006e40001fa7983 */ /* 0x002ee20000300800 */
[----:B------:R-:W-:Y:S01]  /*81990*/  ISETP.LT.AND P0, PT, R243, c[0x0][0x178], !P2 ;  /* 0x00005e00f3007a0c */ /* 0x000fe20005701270 */
[----:B------:R-:W-:-:S02]  /*819a0*/  IMAD.WIDE R164, R168, 0x4, R160 ;  /* 0x00000004a8a47825 */ /* 0x000fc400078e02a0 */
[----:B------:R-:W3:Y:S02]  /*819b0*/  LDL.LU R175, [R1+0xb00] ;  /* 0x000b000001af7983 */ /* 0x000ee40000300800 */
[C---:B------:R-:W-:Y:S02]  /*819c0*/  IMAD.WIDE R2, R168.reuse, 0x4, R6 ;  /* 0x00000004a8027825 */ /* 0x040fe400078e0206 */
[----:B------:R-:W3:Y:S04]  /*819d0*/  LDL.LU R239, [R1+0xac0] ;  /* 0x000ac00001ef7983 */ /* 0x000ee80000300800 */
[----:B------:R1:W-:Y:S04]  /*819e0*/  @P6 STG.E [R166.64], R173 ;  /* 0x000000ada6006986 */ /* 0x0003e8000c101904 */
[----:B------:R-:W3:Y:S04]  /*819f0*/  LDL.LU R245, [R1+0xa70] ;  /* 0x000a700001f57983 */ /* 0x000ee80000300800 */
[----:B------:R-:W-:Y:S01]  /*81a00*/  @P3 STG.E [R164.64], R247 ;  /* 0x000000f7a4003986 */ /* 0x000fe2000c101904 */
[C---:B-1----:R-:W-:Y:S01]  /*81a10*/  IMAD.WIDE R166, R168.reuse, 0x4, R4 ;  /* 0x00000004a8a67825 */ /* 0x042fe200078e0204 */
[----:B------:R-:W-:-:S02]  /*81a20*/  IADD3 R168, R168, c[0x0][0x198], RZ ;  /* 0x00006600a8a87a10 */ /* 0x000fc40007ffe0ff */
[----:B------:R1:W-:Y:S04]  /*81a30*/  @P5 STG.E [R2.64], R244 ;  /* 0x000000f402005986 */ /* 0x0003e8000c101904 */
[----:B------:R4:W-:Y:S01]  /*81a40*/  @P4 STG.E [R166.64], R251 ;  /* 0x000000fba6004986 */ /* 0x0009e2000c101904 */
[----:B-1----:R-:W-:-:S03]  /*81a50*/  IMAD.WIDE R2, R168, 0x4, R162 ;  /* 0x00000004a8027825 */ /* 0x002fc600078e02a2 */
[----:B------:R-:W3:Y:S04]  /*81a60*/  LDL.LU R244, [R1+0x940] ;  /* 0x0009400001f47983 */ /* 0x000ee80000300800 */
[----:B----4-:R1:W-:Y:S04]  /*81a70*/  @P0 STG.E [R2.64], R249 ;  /* 0x000000f902000986 */ /* 0x0103e8000c101904 */
[----:B------:R-:W4:Y:S04]  /*81a80*/  LDL.LU R251, [R1+0xb04] ;  /* 0x000b040001fb7983 */ /* 0x000f280000300800 */
[----:B-1----:R-:W4:Y:S01]  /*81a90*/  LDL.LU R249, [R1+0xac4] ;  /* 0x000ac40001f97983 */ /* 0x002f220000300800 */
[----:B------:R-:W-:Y:S01]  /*81aa0*/  ISETP.LT.AND P3, PT, R252, c[0x0][0x178], !P2 ;  /* 0x00005e00fc007a0c */ /* 0x000fe20005761270 */
[----:B------:R-:W-:-:S12]  /*81ab0*/  IMAD.WIDE R164, R168, 0x4, R160 ;  /* 0x00000004a8a47825 */ /* 0x000fd800078e02a0 */
[----:B--2---:R1:W-:Y:S04]  /*81ac0*/  @P3 STG.E [R164.64], R248 ;  /* 0x000000f8a4003986 */ /* 0x0043e8000c101904 */
[----:B-1----:R-:W2:Y:S01]  /*81ad0*/  LDL.LU R248, [R1+0xa74] ;  /* 0x000a740001f87983 */ /* 0x002ea20000300800 */
[----:B------:R-:W-:Y:S02]  /*81ae0*/  IADD3 R171, R242, 0xa, RZ ;  /* 0x0000000af2ab7810 */ /* 0x000fe40007ffe0ff */
[----:B------:R-:W-:Y:S02]  /*81af0*/  ISETP.LT.AND P6, PT, R99, c[0x0][0x178], !P2 ;  /* 0x00005e0063007a0c */ /* 0x000fe400057c1270 */
[----:B------:R-:W-:Y:S02]  /*81b00*/  ISETP.LT.AND P2, PT, R174, c[0x0][0x178], !P2 ;  /* 0x00005e00ae007a0c */ /* 0x000fe40005741270 */
[----:B------:R-:W-:Y:S01]  /*81b10*/  ISETP.GE.AND P1, PT, R171, c[0x0][0x17c], PT ;  /* 0x00005f00ab007a0c */ /* 0x000fe20003f26270 */
[----:B------:R-:W-:-:S03]  /*81b20*/  IMAD.WIDE R2, R168, 0x4, R6 ;  /* 0x00000004a8027825 */ /* 0x000fc600078e0206 */
[----:B------:R-:W-:Y:S02]  /*81b30*/  ISETP.LT.AND P5, PT, R243, c[0x0][0x178], !P1 ;  /* 0x00005e00f3007a0c */ /* 0x000fe40004fa1270 */
[----:B------:R-:W-:Y:S01]  /*81b40*/  ISETP.LT.AND P4, PT, R252, c[0x0][0x178], !P1 ;  /* 0x00005e00fc007a0c */ /* 0x000fe20004f81270 */
[----:B------:R-:W-:Y:S01]  /*81b50*/  IMAD.WIDE R164, R168, 0x4, R4 ;  /* 0x00000004a8a47825 */ /* 0x000fe200078e0204 */
[----:B------:R-:W-:Y:S02]  /*81b60*/  IADD3 R166, R242, 0xb, RZ ;  /* 0x0000000bf2a67810 */ /* 0x000fe40007ffe0ff */
[----:B------:R-:W-:Y:S02]  /*81b70*/  IADD3 R170, R168, c[0x0][0x198], RZ ;  /* 0x00006600a8aa7a10 */ /* 0x000fe40007ffe0ff */
[----:B------:R-:W-:Y:S01]  /*81b80*/  ISETP.LT.AND P3, PT, R99, c[0x0][0x178], !P1 ;  /* 0x00005e0063007a0c */ /* 0x000fe20004f61270 */
[----:B------:R1:W-:Y:S01]  /*81b90*/  @P6 STG.E [R2.64], R246 ;  /* 0x000000f602006986 */ /* 0x0003e2000c101904 */
[----:B------:R-:W-:Y:S01]  /*81ba0*/  ISETP.GE.AND P0, PT, R166, c[0x0][0x17c], PT ;  /* 0x00005f00a6007a0c */ /* 0x000fe20003f06270 */
[----:B------:R-:W-:-:S02]  /*81bb0*/  IMAD.WIDE R166, R170, 0x4, R162 ;  /* 0x00000004aaa67825 */ /* 0x000fc400078e02a2 */
[----:B---3--:R3:W-:Y:S01]  /*81bc0*/  @P2 STG.E [R164.64], R250 ;  /* 0x000000faa4002986 */ /* 0x0087e2000c101904 */
[----:B------:R-:W-:Y:S01]  /*81bd0*/  ISETP.LT.AND P2, PT, R174, c[0x0][0x178], !P1 ;  /* 0x00005e00ae007a0c */ /* 0x000fe20004f41270 */
[C---:B------:R-:W-:Y:S01]  /*81be0*/  IMAD.WIDE R168, R170.reuse, 0x4, R160 ;  /* 0x00000004aaa87825 */ /* 0x040fe200078e02a0 */
[----:B------:R-:W-:Y:S01]  /*81bf0*/  ISETP.LT.AND P6, PT, R243, c[0x0][0x178], !P0 ;  /* 0x00005e00f3007a0c */ /* 0x000fe200047c1270 */
[----:B------:R3:W-:Y:S02]  /*81c00*/  @P5 STG.E [R166.64], R175 ;  /* 0x000000afa6005986 */ /* 0x0007e4000c101904 */
[----:B-1----:R-:W-:Y:S02]  /*81c10*/  IMAD.WIDE R2, R170, 0x4, R6 ;  /* 0x00000004aa027825 */ /* 0x002fe400078e0206 */
[----:B------:R-:W-:Y:S01]  /*81c20*/  @P4 STG.E [R168.64], R239 ;  /* 0x000000efa8004986 */ /* 0x000fe2000c101904 */
[----:B------:R-:W-:-:S03]  /*81c30*/  ISETP.LT.AND P4, PT, R252, c[0x0][0x178], !P0 ;  /* 0x00005e00fc007a0c */ /* 0x000fc60004781270 */
[----:B---3--:R-:W3:Y:S01]  /*81c40*/  LDL.LU R250, [R1+0x944] ;  /* 0x0009440001fa7983 */ /* 0x008ee20000300800 */
[----:B------:R-:W-:-:S03]  /*81c50*/  IADD3 R164, R242, 0xd, RZ ;  /* 0x0000000df2a47810 */ /* 0x000fc60007ffe0ff */
[----:B------:R-:W3:Y:S01]  /*81c60*/  LDL.LU R247, [R1+0xb40] ;  /* 0x000b400001f77983 */ /* 0x000ee20000300800 */
[----:B------:R-:W-:-:S03]  /*81c70*/  IADD3 R171, R170, c[0x0][0x198], RZ ;  /* 0x00006600aaab7a10 */ /* 0x000fc60007ffe0ff */
[----:B------:R-:W3:Y:S01]  /*81c80*/  LDL.LU R246, [R1+0xaf0] ;  /* 0x000af00001f67983 */ /* 0x000ee20000300800 */
[----:B------:R-:W-:-:S03]  /*81c90*/  IADD3 R166, R242, 0xc, RZ ;  /* 0x0000000cf2a67810 */ /* 0x000fc60007ffe0ff */
[----:B------:R1:W-:Y:S01]  /*81ca0*/  @P3 STG.E [R2.64], R245 ;  /* 0x000000f502003986 */ /* 0x0003e2000c101904 */
[----:B------:R-:W-:Y:S01]  /*81cb0*/  ISETP.GE.AND P1, PT, R164, c[0x0][0x17c], PT ;  /* 0x00005f00a4007a0c */ /* 0x000fe20003f26270 */
[----:B------:R-:W-:Y:S01]  /*81cc0*/  IMAD.WIDE R164, R171, 0x4, R162 ;  /* 0x00000004aba47825 */ /* 0x000fe200078e02a2 */
[----:B------:R-:W-:-:S03]  /*81cd0*/  ISETP.GE.AND P3, PT, R166, c[0x0][0x17c], PT ;  /* 0x00005f00a6007a0c */ /* 0x000fc60003f66270 */
[----:B------:R-:W-:-:S04]  /*81ce0*/  IMAD.WIDE R166, R171, 0x4, R160 ;  /* 0x00000004aba67825 */ /* 0x000fc800078e02a0 */
[----:B-1----:R-:W-:Y:S01]  /*81cf0*/  IMAD.WIDE R2, R170, 0x4, R4 ;  /* 0x00000004aa027825 */ /* 0x002fe200078e0204 */
[----:B------:R-:W3:Y:S04]  /*81d00*/  LDL.LU R245, [R1+0xaa0] ;  /* 0x000aa00001f57983 */ /* 0x000ee80000300800 */
[----:B------:R1:W-:Y:S04]  /*81d10*/  @P2 STG.E [R2.64], R244 ;  /* 0x000000f402002986 */ /* 0x0003e8000c101904 */
[----:B----4-:R4:W-:Y:S04]  /*81d20*/  @P6 STG.E [R164.64], R251 ;  /* 0x000000fba4006986 */ /* 0x0109e8000c101904 */
[----:B-1----:R-:W3:Y:S04]  /*81d30*/  LDL.LU R244, [R1+0xa30] ;  /* 0x000a300001f47983 */ /* 0x002ee80000300800 */
[----:B----4-:R-:W4:Y:S04]  /*81d40*/  LDL.LU R251, [R1+0xb44] ;  /* 0x000b440001fb7983 */ /* 0x010f280000300800 */
[----:B------:R1:W-:Y:S04]  /*81d50*/  @P4 STG.E [R166.64], R249 ;  /* 0x000000f9a6004986 */ /* 0x0003e8000c101904 */
[----:B-1----:R-:W4:Y:S01]  /*81d60*/  LDL.LU R249, [R1+0xaf4] ;  /* 0x000af40001f97983 */ /* 0x002f220000300800 */
[----:B------:R-:W-:Y:S01]  /*81d70*/  ISETP.LT.AND P5, PT, R99, c[0x0][0x178], !P0 ;  /* 0x00005e0063007a0c */ /* 0x000fe200047a1270 */
[----:B------:R-:W-:-:S12]  /*81d80*/  IMAD.WIDE R168, R171, 0x4, R6 ;  /* 0x00000004aba87825 */ /* 0x000fd800078e0206 */
[----:B--2---:R1:W-:Y:S04]  /*81d90*/  @P5 STG.E [R168.64], R248 ;  /* 0x000000f8a8005986 */ /* 0x0043e8000c101904 */
[----:B-1----:R-:W2:Y:S01]  /*81da0*/  LDL.LU R248, [R1+0xaa4] ;  /* 0x000aa40001f87983 */ /* 0x002ea20000300800 */
[----:B------:R-:W-:Y:S02]  /*81db0*/  ISETP.LT.AND P0, PT, R174, c[0x0][0x178], !P0 ;  /* 0x00005e00ae007a0c */ /* 0x000fe40004701270 */
[----:B------:R-:W-:Y:S02]  /*81dc0*/  ISETP.LT.AND P4, PT, R243, c[0x0][0x178], !P3 ;  /* 0x00005e00f3007a0c */ /* 0x000fe40005f81270 */
[----:B------:R-:W-:Y:S02]  /*81dd0*/  ISETP.LT.AND P5, PT, R252, c[0x0][0x178], !P3 ;  /* 0x00005e00fc007a0c */ /* 0x000fe40005fa1270 */
[C---:B------:R-:W-:Y:S01]  /*81de0*/  IADD3 R169, R171.reuse, c[0x0][0x198], RZ ;  /* 0x00006600aba97a10 */ /* 0x040fe20007ffe0ff */
[----:B------:R-:W-:Y:S01]  /*81df0*/  IMAD.WIDE R166, R171, 0x4, R4 ;  /* 0x00000004aba67825 */ /* 0x000fe200078e0204 */
[----:B------:R-:W-:-:S02]  /*81e00*/  ISETP.LT.AND P2, PT, R174, c[0x0][0x178], !P3 ;  /* 0x00005e00ae007a0c */ /* 0x000fc40005f41270 */
[----:B------:R-:W-:Y:S01]  /*81e10*/  ISETP.LT.AND P3, PT, R99, c[0x0][0x178], !P3 ;  /* 0x00005e0063007a0c */ /* 0x000fe20005f61270 */
[----:B------:R-:W-:Y:S01]  /*81e20*/  IMAD.WIDE R2, R169, 0x4, R162 ;  /* 0x00000004a9027825 */ /* 0x000fe200078e02a2 */
[----:B------:R-:W-:-:S03]  /*81e30*/  IADD3 R168, R242, 0xe, RZ ;  /* 0x0000000ef2a87810 */ /* 0x000fc60007ffe0ff */
[----:B------:R-:W-:Y:S01]  /*81e40*/  IMAD.WIDE R164, R169, 0x4, R160 ;  /* 0x00000004a9a47825 */ /* 0x000fe200078e02a0 */
[----:B------:R-:W-:Y:S01]  /*81e50*/  ISETP.LT.AND P6, PT, R243, c[0x0][0x178], !P1 ;  /* 0x00005e00f3007a0c */ /* 0x000fe20004fc1270 */
[----:B---3--:R1:W-:Y:S01]  /*81e60*/  @P0 STG.E [R166.64], R250 ;  /* 0x000000faa6000986 */ /* 0x0083e2000c101904 */
[----:B------:R-:W-:-:S03]  /*81e70*/  ISETP.GE.AND P0, PT, R168, c[0x0][0x17c], PT ;  /* 0x00005f00a8007a0c */ /* 0x000fc60003f06270 */
[----:B------:R3:W-:Y:S01]  /*81e80*/  @P4 STG.E [R2.64], R247 ;  /* 0x000000f702004986 */ /* 0x0007e2000c101904 */
[----:B------:R-:W-:-:S03]  /*81e90*/  IADD3 R168, R169, c[0x0][0x198], RZ ;  /* 0x00006600a9a87a10 */ /* 0x000fc60007ffe0ff */
[----:B------:R3:W-:Y:S01]  /*81ea0*/  @P5 STG.E [R164.64], R246 ;  /* 0x000000f6a4005986 */ /* 0x0007e2000c101904 */
[----:B------:R-:W-:-:S03]  /*81eb0*/  ISETP.LT.AND P5, PT, R252, c[0x0][0x178], !P1 ;  /* 0x00005e00fc007a0c */ /* 0x000fc60004fa1270 */
[----:B-1----:R-:W2:Y:S04]  /*81ec0*/  LDL.LU R250, [R1+0xa34] ;  /* 0x000a340001fa7983 */ /* 0x002ea80000300800 */
[----:B------:R-:W2:Y:S01]  /*81ed0*/  LDL.LU R171, [R1+0xbf0] ;  /* 0x000bf00001ab7983 */ /* 0x000ea20000300800 */
[----:B---3--:R-:W-:-:S03]  /*81ee0*/  IMAD.WIDE R2, R169, 0x4, R6 ;  /* 0x00000004a9027825 */ /* 0x008fc600078e0206 */
[----:B------:R-:W3:Y:S01]  /*81ef0*/  LDL.LU R172, [R1+0xb10] ;  /* 0x000b100001ac7983 */ /* 0x000ee20000300800 */
[----:B------:R-:W-:-:S03]  /*81f00*/  IMAD.WIDE R164, R169, 0x4, R4 ;  /* 0x00000004a9a47825 */ /* 0x000fc600078e0204 */
[----:B------:R-:W3:Y:S01]  /*81f10*/  LDL.LU R173, [R1+0xad0] ;  /* 0x000ad00001ad7983 */ /* 0x000ee20000300800 */
[----:B------:R-:W-:-:S03]  /*81f20*/  IMAD.WIDE R166, R168, 0x4, R162 ;  /* 0x00000004a8a67825 */ /* 0x000fc600078e02a2 */
[----:B------:R-:W-:Y:S04]  /*81f30*/  @P3 STG.E [R2.64], R245 ;  /* 0x000000f502003986 */ /* 0x000fe8000c101904 */
[----:B------:R-:W3:Y:S04]  /*81f40*/  LDL.LU R175, [R1+0xa80] ;  /* 0x000a800001af7983 */ /* 0x000ee80000300800 */
[----:B------:R-:W3:Y:S04]  /*81f50*/  LDL.LU R239, [R1+0xbf4] ;  /* 0x000bf40001ef7983 */ /* 0x000ee80000300800 */
[----:B------:R1:W-:Y:S04]  /*81f60*/  @P2 STG.E [R164.64], R244 ;  /* 0x000000f4a4002986 */ /* 0x0003e8000c101904 */
[----:B----4-:R4:W-:Y:S01]  /*81f70*/  @P6 STG.E [R166.64], R251 ;  /* 0x000000fba6006986 */ /* 0x0109e2000c101904 */
[----:B-1----:R-:W-:-:S03]  /*81f80*/  IMAD.WIDE R164, R168, 0x4, R160 ;  /* 0x00000004a8a47825 */ /* 0x002fc600078e02a0 */
        /* <DEDUP_REMOVED lines=10> */
[----:B------:R-:W-:-:S02]  /*82030*/  IADD3 R169, R168, c[0x0][0x198], RZ ;  /* 0x00006600a8a97a10 */ /* 0x000fc40007ffe0ff */
[----:B------:R-:W-:Y:S01]  /*82040*/  IADD3 R166, R242, 0x11, RZ ;  /* 0x00000011f2a67810 */ /* 0x000fe20007ffe0ff */
[----:B------:R-:W-:Y:S01]  /*82050*/  IMAD.WIDE R2, R168, 0x4, R4 ;  /* 0x00000004a8027825 */ /* 0x000fe200078e0204 */
[----:B------:R-:W-:Y:S01]  /*82060*/  IADD3 R170, R242, 0xf, RZ ;  /* 0x0000000ff2aa7810 */ /* 0x000fe20007ffe0ff */
[----:B------:R-:W2:Y:S01]  /*82070*/  LDL.LU R247, [R1+0x858] ;  /* 0x0008580001f77983 */ /* 0x000ea20000300800 */
[----:B------:R-:W-:Y:S01]  /*82080*/  ISETP.GE.AND P1, PT, R166, c[0x0][0x17c], PT ;  /* 0x00005f00a6007a0c */ /* 0x000fe20003f26270 */
[----:B------:R-:W-:Y:S01]  /*82090*/  IMAD.WIDE R164, R169, 0x4, R162 ;  /* 0x00000004a9a47825 */ /* 0x000fe200078e02a2 */
[----:B------:R-:W-:Y:S01]  /*820a0*/  ISETP.LT.AND P5, PT, R99, c[0x0][0x178], !P0 ;  /* 0x00005e0063007a0c */ /* 0x000fe200047a1270 */
[----:B------:R-:W2:Y:S01]  /*820b0*/  LDL.LU R246, [R1+0x6c8] ;  /* 0x0006c80001f67983 */ /* 0x000ea20000300800 */
[----:B------:R-:W-:Y:S01]  /*820c0*/  ISETP.GE.AND P4, PT, R170, c[0x0][0x17c], PT ;  /* 0x00005f00aa007a0c */ /* 0x000fe20003f86270 */
[----:B------:R-:W-:Y:S01]  /*820d0*/  IMAD.WIDE R166, R169, 0x4, R160 ;  /* 0x00000004a9a67825 */ /* 0x000fe200078e02a0 */
[----:B------:R-:W-:Y:S01]  /*820e0*/  ISETP.LT.AND P0, PT, R174, c[0x0][0x178], !P0 ;  /* 0x00005e00ae007a0c */ /* 0x000fe20004701270 */
[----:B------:R-:W2:Y:S04]  /*820f0*/  LDL.LU R245, [R1+0x48] ;  /* 0x0000480001f57983 */ /* 0x000ea80000300800 */
[----:B------:R1:W-:Y:S01]  /*82100*/  @P2 STG.E [R2.64], R250 ;  /* 0x000000fa02002986 */ /* 0x0003e2000c101904 */
[----:B------:R-:W-:-:S03]  /*82110*/  ISETP.LT.AND P2, PT, R99, c[0x0][0x178], !P4 ;  /* 0x00005e0063007a0c */ /* 0x000fc60006741270 */
[----:B------:R3:W-:Y:S01]  /*82120*/  @P6 STG.E [R164.64], R171 ;  /* 0x000000aba4006986 */ /* 0x0007e2000c101904 */
[----:B------:R-:W-:-:S03]  /*82130*/  ISETP.LT.AND P6, PT, R243, c[0x0][0x178], !P4 ;  /* 0x00005e00f3007a0c */ /* 0x000fc600067c1270 */
[----:B---3--:R3:W-:Y:S01]  /*82140*/  @P3 STG.E [R166.64], R172 ;  /* 0x000000aca6003986 */ /* 0x0087e2000c101904 */
[----:B------:R-:W-:Y:S02]  /*82150*/  ISETP.LT.AND P3, PT, R252, c[0x0][0x178], !P4 ;  /* 0x00005e00fc007a0c */ /* 0x000fe40006761270 */
[C---:B------:R-:W-:Y:S01]  /*82160*/  IADD3 R170, R169.reuse, c[0x0][0x198], RZ ;  /* 0x00006600a9aa7a10 */ /* 0x040fe20007ffe0ff */
[----:B-1----:R-:W-:Y:S01]  /*82170*/  IMAD.WIDE R2, R169, 0x4, R6 ;  /* 0x00000004a9027825 */ /* 0x002fe200078e0206 */
[----:B------:R-:W2:Y:S01]  /*82180*/  LDL.LU R244, [R1+0x8] ;  /* 0x0000080001f47983 */ /* 0x000ea20000300800 */
[----:B------:R-:W-:-:S03]  /*82190*/  IADD3 R164, R242, 0x10, RZ ;  /* 0x00000010f2a47810 */ /* 0x000fc60007ffe0ff */
[----:B------:R1:W-:Y:S01]  /*821a0*/  @P5 STG.E [R2.64], R173 ;  /* 0x000000ad02005986 */ /* 0x0003e2000c101904 */
[----:B------:R-:W-:Y:S01]  /*821b0*/  IMAD.WIDE R168, R169, 0x4, R4 ;  /* 0x00000004a9a87825 */ /* 0x000fe200078e0204 */
[----:B------:R-:W-:Y:S02]  /*821c0*/  ISETP.GE.AND P5, PT, R164, c[0x0][0x17c], PT ;  /* 0x00005f00a4007a0c */ /* 0x000fe40003fa6270 */
[----:B------:R-:W2:Y:S01]  /*821d0*/  LDL.LU R250, [R1+0x85c] ;  /* 0x00085c0001fa7983 */ /* 0x000ea20000300800 */
[----:B------:R-:W-:-:S04]  /*821e0*/  IMAD.WIDE R164, R170, 0x4, R160 ;  /* 0x00000004aaa47825 */ /* 0x000fc800078e02a0 */
[----:B---3--:R-:W-:-:S04]  /*821f0*/  IMAD.WIDE R166, R170, 0x4, R6 ;  /* 0x00000004aaa67825 */ /* 0x008fc800078e0206 */
[----:B-1----:R-:W-:Y:S01]  /*82200*/  IMAD.WIDE R2, R170, 0x4, R162 ;  /* 0x00000004aa027825 */ /* 0x002fe200078e02a2 */
[----:B------:R-:W-:Y:S04]  /*82210*/  @P0 STG.E [R168.64], R175 ;  /* 0x000000afa8000986 */ /* 0x000fe8000c101904 */
[----:B------:R-:W-:Y:S04]  /*82220*/  @P6 STG.E [R2.64], R239 ;  /* 0x000000ef02006986 */ /* 0x000fe8000c101904 */
[----:B----4-:R1:W-:Y:S04]  /*82230*/  @P3 STG.E [R164.64], R251 ;  /* 0x000000fba4003986 */ /* 0x0103e8000c101904 */
[----:B-1----:R-:W3:Y:S04]  /*82240*/  LDL.LU R251, [R1+0x6cc] ;  /* 0x0006cc0001fb7983 */ /* 0x002ee80000300800 */
[----:B------:R1:W-:Y:S04]  /*82250*/  @P2 STG.E [R166.64], R249 ;  /* 0x000000f9a6002986 */ /* 0x0003e8000c101904 */
[----:B-1----:R-:W4:Y:S01]  /*82260*/  LDL.LU R249, [R1+0x4c] ;  /* 0x00004c0001f97983 */ /* 0x002f220000300800 */
[----:B------:R-:W-:Y:S01]  /*82270*/  ISETP.LT.AND P4, PT, R174, c[0x0][0x178], !P4 ;  /* 0x00005e00ae007a0c */ /* 0x000fe20006781270 */
[----:B------:R-:W-:-:S12]  /*82280*/  IMAD.WIDE R168, R170, 0x4, R4 ;  /* 0x00000004aaa87825 */ /* 0x000fd800078e0204 */
[----:B--2---:R1:W-:Y:S04]  /*82290*/  @P4 STG.E [R168.64], R248 ;  /* 0x000000f8a8004986 */ /* 0x0043e8000c101904 */
[----:B-1----:R-:W2:Y:S01]  /*822a0*/  LDL.LU R248, [R1+0xc] ;  /* 0x00000c0001f87983 */ /* 0x002ea20000300800 */
[----:B------:R-:W-:Y:S02]  /*822b0*/  ISETP.LT.AND P2, PT, R243, c[0x0][0x178], !P5 ;  /* 0x00005e00f3007a0c */ /* 0x000fe40006f41270 */
[----:B------:R-:W-:Y:S01]  /*822c0*/  ISETP.LT.AND P4, PT, R252, c[0x0][0x178], !P5 ;  /* 0x00005e00fc007a0c */ /* 0x000fe20006f81270 */
[----:B------:R-:W2:Y:S01]  /*822d0*/  LDL.LU R172, [R1+0x9f8] ;  /* 0x0009f80001ac7983 */ /* 0x000ea20000300800 */
[----:B------:R-:W-:Y:S02]  /*822e0*/  ISETP.LT.AND P3, PT, R99, c[0x0][0x178], !P5 ;  /* 0x00005e0063007a0c */ /* 0x000fe40006f61270 */
[----:B------:R-:W-:Y:S01]  /*822f0*/  IADD3 R170, R170, c[0x0][0x198], RZ ;  /* 0x00006600aaaa7a10 */ /* 0x000fe20007ffe0ff */
[----:B------:R-:W2:Y:S01]  /*82300*/  LDL.LU R173, [R1+0x7f8] ;  /* 0x0007f80001ad7983 */ /* 0x000ea20000300800 */
[----:B------:R-:W-:-:S03]  /*82310*/  IADD3 R2, R242, 0x12, RZ ;  /* 0x00000012f2027810 */ /* 0x000fc60007ffe0ff */
[----:B------:R-:W-:Y:S01]  /*82320*/  IMAD.WIDE R166, R170, 0x4, R162 ;  /* 0x00000004aaa67825 */ /* 0x000fe200078e02a2 */
[----:B------:R-:W-:Y:S01]  /*82330*/  ISETP.GE.AND P0, PT, R2, c[0x0][0x17c], PT ;  /* 0x00005f0002007a0c */ /* 0x000fe20003f06270 */
[----:B------:R-:W2:Y:S01]  /*82340*/  LDL.LU R239, [R1+0x5a8] ;  /* 0x0005a80001ef7983 */ /* 0x000ea20000300800 */
[----:B------:R-:W-:Y:S01]  /*82350*/  ISETP.LT.AND P5, PT, R174, c[0x0][0x178], !P5 ;  /* 0x00005e00ae007a0c */ /* 0x000fe20006fa1270 */
[----:B------:R-:W-:Y:S01]  /*82360*/  IMAD.WIDE R2, R170, 0x4, R160 ;  /* 0x00000004aa027825 */ /* 0x000fe200078e02a0 */
[----:B------:R-:W-:-:S03]  /*82370*/  ISETP.LT.AND P6, PT, R243, c[0x0][0x178], !P1 ;  /* 0x00005e00f3007a0c */ /* 0x000fc60004fc1270 */
[C---:B------:R-:W-:Y:S01]  /*82380*/  IMAD.WIDE R164, R170.reuse, 0x4, R6 ;  /* 0x00000004aaa47825 */ /* 0x040fe200078e0206 */
[----:B------:R1:W-:Y:S01]  /*82390*/  @P2 STG.E [R166.64], R247 ;  /* 0x000000f7a6002986 */ /* 0x0003e2000c101904 */
[----:B------:R-:W-:-:S03]  /*823a0*/  IADD3 R168, R170, c[0x0][0x198], RZ ;  /* 0x00006600aaa87a10 */ /* 0x000fc60007ffe0ff */
[----:B------:R1:W-:Y:S01]  /*823b0*/  @P4 STG.E [R2.64], R246 ;  /* 0x000000f602004986 */ /* 0x0003e2000c101904 */
[----:B------:R-:W-:-:S03]  /*823c0*/  ISETP.LT.AND P4, PT, R99, c[0x0][0x178], !P1 ;  /* 0x00005e0063007a0c */ /* 0x000fc60004f81270 */
[----:B------:R1:W-:Y:S01]  /*823d0*/  @P3 STG.E [R164.64], R245 ;  /* 0x000000f5a4003986 */ /* 0x0003e2000c101904 */
[----:B------:R-:W-:Y:S01]  /*823e0*/  ISETP.LT.AND P3, PT, R252, c[0x0][0x178], !P1 ;  /* 0x00005e00fc007a0c */ /* 0x000fe20004f61270 */
[----:B-1----:R-:W-:Y:S02]  /*823f0*/  IMAD.WIDE R166, R170, 0x4, R4 ;  /* 0x00000004aaa67825 */ /* 0x002fe400078e0204 */
[----:B------:R-:W2:Y:S02]  /*82400*/  LDL.LU R247, [R1+0x28] ;  /* 0x0000280001f77983 */ /* 0x000ea40000300800 */
[C---:B------:R-:W-:Y:S02]  /*82410*/  IMAD.WIDE R2, R168.reuse, 0x4, R162 ;  /* 0x00000004a8027825 */ /* 0x040fe400078e02a2 */
[----:B------:R-:W-:Y:S02]  /*82420*/  @P5 STG.E [R166.64], R244 ;  /* 0x000000f4a6005986 */ /* 0x000fe4000c101904 */
[----:B------:R-:W-:-:S02]  /*82430*/  IMAD.WIDE R164, R168, 0x4, R160 ;  /* 0x00000004a8a47825 */ /* 0x000fc400078e02a0 */
[----:B------:R1:W-:Y:S04]  /*82440*/  @P6 STG.E [R2.64], R250 ;  /* 0x000000fa02006986 */ /* 0x0003e8000c101904 */
[----:B------:R-:W2:Y:S01]  /*82450*/  LDL.LU R246, [R1+0x9fc] ;  /* 0x0009fc0001f67983 */ /* 0x000ea20000300800 */
[----:B-1----:R-:W-:-:S03]  /*82460*/  IMAD.WIDE R2, R168, 0x4, R6 ;  /* 0x00000004a8027825 */ /* 0x002fc600078e0206 */
[----:B---3--:R-:W-:Y:S04]  /*82470*/  @P3 STG.E [R164.64], R251 ;  /* 0x000000fba4003986 */ /* 0x008fe8000c101904 */
[----:B----4-:R1:W-:Y:S04]  /*82480*/  @P4 STG.E [R2.64], R249 ;  /* 0x000000f902004986 */ /* 0x0103e8000c101904 */
[----:B-1----:R-:W3:Y:S04]  /*82490*/  LDL.LU R249, [R1+0x7fc] ;  /* 0x0007fc0001f97983 */ /* 0x002ee80000300800 */
[----:B------:R-:W4:Y:S01]  /*824a0*/  LDL.LU R250, [R1+0x5ac] ;  /* 0x0005ac0001fa7983 */ /* 0x000f220000300800 */
[----:B------:R-:W-:-:S02]  /*824b0*/  ISETP.LT.AND P5, PT, R174, c[0x0][0x178], !P1 ;  /* 0x00005e00ae007a0c */ /* 0x000fc40004fa1270 */
[----:B------:R-:W-:-:S04]  /*824c0*/  IADD3 R166, R242, 0x13, RZ ;  /* 0x00000013f2a67810 */ /* 0x000fc80007ffe0ff */
[----:B------:R-:W-:Y:S01]  /*824d0*/  ISETP.GE.AND P2, PT, R166, c[0x0][0x17c], PT ;  /* 0x00005f00a6007a0c */ /* 0x000fe20003f46270 */
[----:B------:R-:W-:-:S06]  /*824e0*/  IMAD.WIDE R166, R168, 0x4, R4 ;  /* 0x00000004a8a67825 */ /* 0x000fcc00078e0204 */
[----:B--2---:R1:W-:Y:S04]  /*824f0*/  @P5 STG.E [R166.64], R248 ;  /* 0x000000f8a6005986 */ /* 0x0043e8000c101904 */
[----:B-1----:R-:W2:Y:S01]  /*82500*/  LDL.LU R248, [R1+0x2c] ;  /* 0x00002c0001f87983 */ /* 0x002ea20000300800 */
[----:B------:R-:W-:Y:S02]  /*82510*/  ISETP.LT.AND P1, PT, R243, c[0x0][0x178], !P0 ;  /* 0x00005e00f3007a0c */ /* 0x000fe40004721270 */
[----:B------:R-:W-:Y:S01]  /*82520*/  IADD3 R169, R168, c[0x0][0x198], RZ ;  /* 0x00006600a8a97a10 */ /* 0x000fe20007ffe0ff */
[----:B------:R-:W2:Y:S01]  /*82530*/  LDL.LU R175, [R1+0xa68] ;  /* 0x000a680001af7983 */ /* 0x000ea20000300800 */
[----:B------:R-:W-:-:S03]  /*82540*/  ISETP.LT.AND P6, PT, R252, c[0x0][0x178], !P0 ;  /* 0x00005e00fc007a0c */ /* 0x000fc600047c1270 */
[----:B------:R-:W-:Y:S01]  /*82550*/  IMAD.WIDE R164, R169, 0x4, R162 ;  /* 0x00000004a9a47825 */ /* 0x000fe200078e02a2 */
[----:B------:R-:W-:Y:S01]  /*82560*/  ISETP.LT.AND P5, PT, R99, c[0x0][0x178], !P0 ;  /* 0x00005e0063007a0c */ /* 0x000fe200047a1270 */
[----:B------:R-:W2:Y:S02]  /*82570*/  LDL.LU R245, [R1+0x998] ;  /* 0x0009980001f57983 */ /* 0x000ea40000300800 */
[----:B------:R-:W-:Y:S02]  /*82580*/  IMAD.WIDE R2, R169, 0x4, R160 ;  /* 0x00000004a9027825 */ /* 0x000fe400078e02a0 */
[----:B------:R1:W-:Y:S01]  /*82590*/  @P1 STG.E [R164.64], R172 ;  /* 0x000000aca4001986 */ /* 0x0003e2000c101904 */
[----:B------:R-:W-:Y:S02]  /*825a0*/  ISETP.LT.AND P1, PT, R174, c[0x0][0x178], !P0 ;  /* 0x00005e00ae007a0c */ /* 0x000fe40004721270 */
[----:B------:R-:W-:Y:S01]  /*825b0*/  ISETP.LT.AND P4, PT, R243, c[0x0][0x178], !P2 ;  /* 0x00005e00f3007a0c */ /* 0x000fe20005781270 */
[----:B------:R1:W-:Y:S01]  /*825c0*/  @P6 STG.E [R2.64], R173 ;  /* 0x000000ad02006986 */ /* 0x0003e2000c101904 */
[----:B------:R-:W-:-:S02]  /*825d0*/  ISETP.LT.AND P6, PT, R252, c[0x0][0x178], !P2 ;  /* 0x00005e00fc007a0c */ /* 0x000fc400057c1270 */
[----:B------:R-:W-:Y:S01]  /*825e0*/  ISETP.LT.AND P3, PT, R99, c[0x0][0x178], !P2 ;  /* 0x00005e0063007a0c */ /* 0x000fe20005761270 */
[----:B------:R-:W2:Y:S01]  /*825f0*/  LDL.LU R244, [R1+0x7d8] ;  /* 0x0007d80001f47983 */ /* 0x000ea20000300800 */
[C---:B-1----:R-:W-:Y:S01]  /*82600*/  IMAD.WIDE R164, R169.reuse, 0x4, R4 ;  /* 0x00000004a9a47825 */ /* 0x042fe200078e0204 */
[----:B------:R-:W-:Y:S02]  /*82610*/  IADD3 R167, R242, 0x1b, RZ ;  /* 0x0000001bf2a77810 */ /* 0x000fe40007ffe0ff */
[----:B------:R-:W2:Y:S01]  /*82620*/  LDL.LU R251, [R1+0x68] ;  /* 0x0000680001fb7983 */ /* 0x000ea20000300800 */
[C---:B------:R-:W-:Y:S01]  /*82630*/  IMAD.WIDE R2, R169.reuse, 0x4, R6 ;  /* 0x00000004a9027825 */ /* 0x040fe200078e0206 */
[----:B------:R-:W-:-:S04]  /*82640*/  IADD3 R169, R169, c[0x0][0x198], RZ ;  /* 0x00006600a9a97a10 */ /* 0x000fc80007ffe0ff */
[----:B------:R1:W-:Y:S01]  /*82650*/  @P5 STG.E [R2.64], R239 ;  /* 0x000000ef02005986 */ /* 0x0003e2000c101904 */
[----:B------:R-:W-:-:S03]  /*82660*/  IADD3 R166, R242, 0x14, RZ ;  /* 0x00000014f2a67810 */ /* 0x000fc60007ffe0ff */
[----:B------:R1:W-:Y:S01]  /*82670*/  @P1 STG.E [R164.64], R247 ;  /* 0x000000f7a4001986 */ /* 0x0003e2000c101904 */
[----:B------:R-:W-:Y:S01]  /*82680*/  ISETP.GE.AND P0, PT, R167, c[0x0][0x17c], PT ;  /* 0x00005f00a7007a0c */ /* 0x000fe20003f06270 */
[----:B-1----:R-:W-:-:S04]  /*82690*/  IMAD.WIDE R2, R169, 0x4, R162 ;  /* 0x00000004a9027825 */ /* 0x002fc800078e02a2 */
[C---:B------:R-:W-:Y:S01]  /*826a0*/  IMAD.WIDE R164, R169.reuse, 0x4, R160 ;  /* 0x00000004a9a47825 */ /* 0x040fe200078e02a0 */
[----:B------:R-:W-:Y:S01]  /*826b0*/  @P4 STG.E [R2.64], R246 ;  /* 0x000000f602004986 */ /* 0x000fe2000c101904 */
[----:B------:R-:W-:Y:S02]  /*826c0*/  ISETP.GE.AND P5, PT, R166, c[0x0][0x17c], PT ;  /* 0x00005f00a6007a0c */ /* 0x000fe40003fa6270 */
[C---:B------:R-:W-:Y:S01]  /*826d0*/  IMAD.WIDE R166, R169.reuse, 0x4, R6 ;  /* 0x00000004a9a67825 */ /* 0x040fe200078e0206 */
[----:B------:R-:W-:Y:S01]  /*826e0*/  ISETP.LT.AND P2, PT, R174, c[0x0][0x178], !P2 ;  /* 0x00005e00ae007a0c */ /* 0x000fe20005741270 */
[----:B---3--:R1:W-:Y:S04]  /*826f0*/  @P6 STG.E [R164.64], R249 ;  /* 0x000000f9a4006986 */ /* 0x0083e8000c101904 */
[----:B----4-:R3:W-:Y:S04]  /*82700*/  @P3 STG.E [R166.64], R250 ;  /* 0x000000faa6003986 */ /* 0x0107e8000c101904 */
[----:B-1----:R-:W4:Y:S04]  /*82710*/  LDL.LU R249, [R1+0xa6c] ;  /* 0x000a6c0001f97983 */ /* 0x002f280000300800 */
[----:B------:R-:W4:Y:S04]  /*82720*/  LDL.LU R239, [R1+0x99c] ;  /* 0x00099c0001ef7983 */ /* 0x000f280000300800 */
[----:B---3--:R-:W3:Y:S01]  /*82730*/  LDL.LU R250, [R1+0x7dc] ;  /* 0x0007dc0001fa7983 */ /* 0x008ee20000300800 */
[----:B------:R-:W-:-:S05]  /*82740*/  IMAD.WIDE R2, R169, 0x4, R4 ;  /* 0x00000004a9027825 */ /* 0x000fca00078e0204 */
[----:B--2---:R1:W-:Y:S04]  /*82750*/  @P2 STG.E [R2.64], R248 ;  /* 0x000000f802002986 */ /* 0x0043e8000c101904 */
[----:B-1----:R-:W2:Y:S01]  /*82760*/  LDL.LU R248, [R1+0x6c] ;  /* 0x00006c0001f87983 */ /* 0x002ea20000300800 */
[----:B------:R-:W-:Y:S02]  /*82770*/  ISETP.LT.AND P1, PT, R243, c[0x0][0x178], !P5 ;  /* 0x00005e00f3007a0c */ /* 0x000fe40006f21270 */
[----:B------:R-:W-:Y:S01]  /*82780*/  IADD3 R168, R169, c[0x0][0x198], RZ ;  /* 0x00006600a9a87a10 */ /* 0x000fe20007ffe0ff */
[----:B------:R-:W2:Y:S01]  /*82790*/  LDL.LU R247, [R1+0xab8] ;  /* 0x000ab80001f77983 */ /* 0x000ea20000300800 */
[----:B------:R-:W-:Y:S02]  /*827a0*/  ISETP.LT.AND P3, PT, R252, c[0x0][0x178], !P5 ;  /* 0x00005e00fc007a0c */ /* 0x000fe40006f61270 */
[----:B------:R-:W-:Y:S01]  /*827b0*/  IADD3 R166, R242, 0x15, RZ ;  /* 0x00000015f2a67810 */ /* 0x000fe20007ffe0ff */
[----:B------:R-:W-:Y:S01]  /*827c0*/  IMAD.WIDE R164, R168, 0x4, R162 ;  /* 0x00000004a8a47825 */ /* 0x000fe200078e02a2 */
[----:B------:R-:W-:Y:S01]  /*827d0*/  ISETP.LT.AND P6, PT, R99, c[0x0][0x178], !P5 ;  /* 0x00005e0063007a0c */ /* 0x000fe20006fc1270 */
[----:B------:R-:W2:Y:S01]  /*827e0*/  LDL.LU R246, [R1+0xa58] ;  /* 0x000a580001f67983 */ /* 0x000ea20000300800 */
[----:B------:R-:W-:Y:S01]  /*827f0*/  ISETP.GE.AND P4, PT, R166, c[0x0][0x17c], PT ;  /* 0x00005f00a6007a0c */ /* 0x000fe20003f86270 */
[----:B------:R-:W-:Y:S01]  /*82800*/  IMAD.WIDE R2, R168, 0x4, R6 ;  /* 0x00000004a8027825 */ /* 0x000fe200078e0206 */
[----:B------:R-:W-:Y:S01]  /*82810*/  ISETP.LT.AND P5, PT, R174, c[0x0][0x178], !P5 ;  /* 0x00005e00ae007a0c */ /* 0x000fe20006fa1270 */
[----:B------:R1:W-:Y:S01]  /*82820*/  @P1 STG.E [R164.64], R175 ;  /* 0x000000afa4001986 */ /* 0x0003e2000c101904 */
[----:B------:R-:W-:-:S02]  /*82830*/  ISETP.LT.AND P1, PT, R243, c[0x0][0x178], !P4 ;  /* 0x00005e00f3007a0c */ /* 0x000fc40006721270 */
[----:B------:R-:W-:Y:S02]  /*82840*/  IADD3 R166, R242, 0x16, RZ ;  /* 0x00000016f2a67810 */ /* 0x000fe40007ffe0ff */
[C---:B------:R-:W-:Y:S01]  /*82850*/  IADD3 R169, R168.reuse, c[0x0][0x198], RZ ;  /* 0x00006600a8a97a10 */ /* 0x040fe20007ffe0ff */
[----:B-1----:R-:W-:Y:S01]  /*82860*/  IMAD.WIDE R164, R168, 0x4, R160 ;  /* 0x00000004a8a47825 */ /* 0x002fe200078e02a0 */
[----:B------:R-:W-:-:S04]  /*82870*/  ISETP.GE.AND P2, PT, R166, c[0x0][0x17c], PT ;  /* 0x00005f00a6007a0c */ /* 0x000fc80003f46270 */
[----:B------:R1:W-:Y:S01]  /*82880*/  @P3 STG.E [R164.64], R245 ;  /* 0x000000f5a4003986 */ /* 0x0003e2000c101904 */
[----:B------:R-:W-:Y:S01]  /*82890*/  ISETP.LT.AND P3, PT, R252, c[0x0][0x178], !P4 ;  /* 0x00005e00fc007a0c */ /* 0x000fe20006761270 */
[----:B------:R-:W-:Y:S02]  /*828a0*/  IMAD.WIDE R166, R168, 0x4, R4 ;  /* 0x00000004a8a67825 */ /* 0x000fe400078e0204 */
[----:B------:R1:W-:Y:S01]  /*828b0*/  @P6 STG.E [R2.64], R244 ;  /* 0x000000f402006986 */ /* 0x0003e2000c101904 */
[----:B------:R-:W-:-:S03]  /*828c0*/  ISETP.LT.AND P6, PT, R99, c[0x0][0x178], !P4 ;  /* 0x00005e0063007a0c */ /* 0x000fc600067c1270 */
[----:B-1----:R-:W2:Y:S04]  /*828d0*/  LDL.LU R245, [R1+0x938] ;  /* 0x0009380001f57983 */ /* 0x002ea80000300800 */
[----:B------:R-:W2:Y:S01]  /*828e0*/  LDL.LU R244, [R1+0x5e8] ;  /* 0x0005e80001f47983 */ /* 0x000ea20000300800 */
[----:B------:R-:W-:-:S03]  /*828f0*/  IMAD.WIDE R2, R169, 0x4, R162 ;  /* 0x00000004a9027825 */ /* 0x000fc600078e02a2 */
[----:B------:R1:W-:Y:S01]  /*82900*/  @P5 STG.E [R166.64], R251 ;  /* 0x000000fba6005986 */ /* 0x0003e2000c101904 */
[----:B------:R-:W-:-:S03]  /*82910*/  IMAD.WIDE R164, R169, 0x4, R160 ;  /* 0x00000004a9a47825 */ /* 0x000fc600078e02a0 */
[----:B-1----:R-:W2:Y:S01]  /*82920*/  LDL.LU R251, [R1+0xabc] ;  /* 0x000abc0001fb7983 */ /* 0x002ea20000300800 */
[----:B------:R-:W-:-:S03]  /*82930*/  ISETP.LT.AND P4, PT, R174, c[0x0][0x178], !P4 ;  /* 0x00005e00ae007a0c */ /* 0x000fc60006781270 */
[----:B----4-:R1:W-:Y:S04]  /*82940*/  @P1 STG.E [R2.64], R249 ;  /* 0x000000f902001986 */ /* 0x0103e8000c101904 */
[----:B------:R-:W-:Y:S04]  /*82950*/  @P3 STG.E [R164.64], R239 ;  /* 0x000000efa4003986 */ /* 0x000fe8000c101904 */
[----:B-1----:R-:W4:Y:S01]  /*82960*/  LDL.LU R249, [R1+0xa5c] ;  /* 0x000a5c0001f97983 */ /* 0x002f220000300800 */
[----:B------:R-:W-:-:S05]  /*82970*/  IMAD.WIDE R2, R169, 0x4, R6 ;  /* 0x00000004a9027825 */ /* 0x000fca00078e0206 */
[----:B---3--:R1:W-:Y:S04]  /*82980*/  @P6 STG.E [R2.64], R250 ;  /* 0x000000fa02006986 */ /* 0x0083e8000c101904 */
[----:B-1----:R-:W3:Y:S01]  /*82990*/  LDL.LU R250, [R1+0x93c] ;  /* 0x00093c0001fa7983 */ /* 0x002ee20000300800 */
[----:B------:R-:W-:-:S04]  /*829a0*/  IADD3 R166, R242, 0x17, RZ ;  /* 0x00000017f2a67810 */ /* 0x000fc80007ffe0ff */
[----:B------:R-:W-:Y:S01]  /*829b0*/  ISETP.GE.AND P1, PT, R166, c[0x0][0x17c], PT ;  /* 0x00005f00a6007a0c */ /* 0x000fe20003f26270 */
[----:B------:R-:W-:-:S05]  /*829c0*/  IMAD.WIDE R166, R169, 0x4, R4 ;  /* 0x00000004a9a67825 */ /* 0x000fca00078e0204 */
[----:B--2---:R1:W-:Y:S04]  /*829d0*/  @P4 STG.E [R166.64], R248 ;  /* 0x000000f8a6004986 */ /* 0x0043e8000c101904 */
[----:B-1----:R-:W2:Y:S01]  /*829e0*/  LDL.LU R248, [R1+0x5ec] ;  /* 0x0005ec0001f87983 */ /* 0x002ea20000300800 */
[----:B------:R-:W-:Y:S02]  /*829f0*/  ISETP.LT.AND P5, PT, R243, c[0x0][0x178], !P2 ;  /* 0x00005e00f3007a0c */ /* 0x000fe400057a1270 */
[----:B------:R-:W-:Y:S01]  /*82a00*/  IADD3 R168, R169, c[0x0][0x198], RZ ;  /* 0x00006600a9a87a10 */ /* 0x000fe20007ffe0ff */
[----:B------:R-:W2:Y:S01]  /*82a10*/  LDL.LU R172, [R1+0xa98] ;  /* 0x000a980001ac7983 */ /* 0x000ea20000300800 */
[----:B------:R-:W-:Y:S02]  /*82a20*/  ISETP.LT.AND P3, PT, R252, c[0x0][0x178], !P2 ;  /* 0x00005e00fc007a0c */ /* 0x000fe40005761270 */
[----:B------:R-:W-:Y:S01]  /*82a30*/  ISETP.LT.AND P4, PT, R99, c[0x0][0x178], !P2 ;  /* 0x00005e0063007a0c */ /* 0x000fe20005781270 */
[----:B------:R-:W-:Y:S01]  /*82a40*/  IMAD.WIDE R164, R168, 0x4, R162 ;  /* 0x00000004a8a47825 */ /* 0x000fe200078e02a2 */
[----:B------:R-:W-:Y:S01]  /*82a50*/  ISETP.LT.AND P2, PT, R174, c[0x0][0x178], !P2 ;  /* 0x00005e00ae007a0c */ /* 0x000fe20005741270 */
[----:B------:R-:W2:Y:S01]  /*82a60*/  LDL.LU R173, [R1+0x9a8] ;  /* 0x0009a80001ad7983 */ /* 0x000ea20000300800 */
[----:B------:R-:W-:Y:S01]  /*82a70*/  ISETP.LT.AND P6, PT, R252, c[0x0][0x178], !P1 ;  /* 0x00005e00fc007a0c */ /* 0x000fe20004fc1270 */
[----:B------:R-:W-:-:S02]  /*82a80*/  IMAD.WIDE R2, R168, 0x4, R6 ;  /* 0x00000004a8027825 */ /* 0x000fc400078e0206 */
[----:B------:R1:W-:Y:S01]  /*82a90*/  @P5 STG.E [R164.64], R247 ;  /* 0x000000f7a4005986 */ /* 0x0003e2000c101904 */
[----:B------:R-:W-:Y:S01]  /*82aa0*/  ISETP.LT.AND P5, PT, R243, c[0x0][0x178], !P1 ;  /* 0x00005e00f3007a0c */ /* 0x000fe20004fa1270 */
[C---:B------:R-:W-:Y:S01]  /*82ab0*/  IMAD.WIDE R166, R168.reuse, 0x4, R4 ;  /* 0x00000004a8a67825 */ /* 0x040fe200078e0204 */
[----:B------:R-:W-:-:S03]  /*82ac0*/  IADD3 R169, R168, c[0x0][0x198], RZ ;  /* 0x00006600a8a97a10 */ /* 0x000fc60007ffe0ff */
[----:B-1----:R-:W-:Y:S01]  /*82ad0*/  IMAD.WIDE R164, R168, 0x4, R160 ;  /* 0x00000004a8a47825 */ /* 0x002fe200078e02a0 */
[----:B------:R-:W2:Y:S04]  /*82ae0*/  LDL.LU R247, [R1+0x6e8] ;  /* 0x0006e80001f77983 */ /* 0x000ea80000300800 */
[----:B------:R1:W-:Y:S04]  /*82af0*/  @P3 STG.E [R164.64], R246 ;  /* 0x000000f6a4003986 */ /* 0x0003e8000c101904 */
[----:B------:R1:W-:Y:S04]  /*82b00*/  @P4 STG.E [R2.64], R245 ;  /* 0x000000f502004986 */ /* 0x0003e8000c101904 */
[----:B------:R-:W-:Y:S01]  /*82b10*/  @P2 STG.E [R166.64], R244 ;  /* 0x000000f4a6002986 */ /* 0x000fe2000c101904 */
[----:B------:R-:W-:Y:S01]  /*82b20*/  ISETP.LT.AND P2, PT, R99, c[0x0][0x178], !P1 ;  /* 0x00005e0063007a0c */ /* 0x000fe20004f41270 */
[----:B-1----:R-:W-:-:S02]  /*82b30*/  IMAD.WIDE R164, R169, 0x4, R162 ;  /* 0x00000004a9a47825 */ /* 0x002fc400078e02a2 */
[----:B------:R-:W2:Y:S02]  /*82b40*/  LDL.LU R246, [R1+0xaec] ;  /* 0x000aec0001f67983 */ /* 0x000ea40000300800 */
[----:B------:R-:W-:Y:S02]  /*82b50*/  IMAD.WIDE R2, R169, 0x4, R160 ;  /* 0x00000004a9027825 */ /* 0x000fe400078e02a0 */
[----:B------:R1:W-:Y:S04]  /*82b60*/  @P5 STG.E [R164.64], R251 ;  /* 0x000000fba4005986 */ /* 0x0003e8000c101904 */
[----:B-1----:R-:W2:Y:S01]  /*82b70*/  LDL.LU R251, [R1+0xa9c] ;  /* 0x000a9c0001fb7983 */ /* 0x002ea20000300800 */
[----:B------:R-:W-:-:S03]  /*82b80*/  ISETP.LT.AND P1, PT, R174, c[0x0][0x178], !P1 ;  /* 0x00005e00ae007a0c */ /* 0x000fc60004f21270 */
[----:B----4-:R1:W-:Y:S02]  /*82b90*/  @P6 STG.E [R2.64], R249 ;  /* 0x000000f902006986 */ /* 0x0103e4000c101904 */
[C---:B-1----:R-:W-:Y:S02]  /*82ba0*/  IMAD.WIDE R2, R169.reuse, 0x4, R6 ;  /* 0x00000004a9027825 */ /* 0x042fe400078e0206 */
[----:B------:R-:W4:Y:S04]  /*82bb0*/  LDL.LU R249, [R1+0x9ac] ;  /* 0x0009ac0001f97983 */ /* 0x000f280000300800 */
[----:B---3--:R1:W-:Y:S04]  /*82bc0*/  @P2 STG.E [R2.64], R250 ;  /* 0x000000fa02002986 */ /* 0x0083e8000c101904 */
[----:B-1----:R-:W3:Y:S01]  /*82bd0*/  LDL.LU R3, [R1+0xae8] ;  /* 0x000ae80001037983 */ /* 0x002ee20000300800 */
[----:B------:R-:W-:-:S05]  /*82be0*/  IMAD.WIDE R164, R169, 0x4, R4 ;  /* 0x00000004a9a47825 */ /* 0x000fca00078e0204 */
[----:B--2---:R1:W-:Y:S04]  /*82bf0*/  @P1 STG.E [R164.64], R248 ;  /* 0x000000f8a4001986 */ /* 0x0043e8000c101904 */
[----:B-1----:R-:W2:Y:S01]  /*82c00*/  LDL.LU R248, [R1+0x6ec] ;  /* 0x0006ec0001f87983 */ /* 0x002ea20000300800 */
[C---:B------:R-:W-:Y:S02]  /*82c10*/  IADD3 R170, R242.reuse, 0x18, RZ ;  /* 0x00000018f2aa7810 */ /* 0x040fe40007ffe0ff */
[----:B------:R-:W-:Y:S01]  /*82c20*/  IADD3 R171, R242, 0x19, RZ ;  /* 0x00000019f2ab7810 */ /* 0x000fe20007ffe0ff */
[----:B------:R-:W2:Y:S01]  /*82c30*/  LDL.LU R175, [R1+0xb08] ;  /* 0x000b080001af7983 */ /* 0x000ea20000300800 */
[----:B------:R-:W-:Y:S02]  /*82c40*/  ISETP.GE.AND P3, PT, R170, c[0x0][0x17c], PT ;  /* 0x00005f00aa007a0c */ /* 0x000fe40003f66270 */
[----:B------:R-:W-:Y:S01]  /*82c50*/  ISETP.GE.AND P2, PT, R171, c[0x0][0x17c], PT ;  /* 0x00005f00ab007a0c */ /* 0x000fe20003f46270 */
[----:B------:R-:W2:Y:S01]  /*82c60*/  LDL.LU R239, [R1+0xac8] ;  /* 0x000ac80001ef7983 */ /* 0x000ea20000300800 */
[----:B------:R-:W-:-:S02]  /*82c70*/  ISETP.LT.AND P5, PT, R243, c[0x0][0x178], !P3 ;  /* 0x00005e00f3007a0c */ /* 0x000fc40005fa1270 */
[----:B------:R-:W-:Y:S01]  /*82c80*/  ISETP.LT.AND P4, PT, R252, c[0x0][0x178], !P3 ;  /* 0x00005e00fc007a0c */ /* 0x000fe20005f81270 */
[----:B------:R-:W2:Y:S01]  /*82c90*/  LDL.LU R245, [R1+0xa78] ;  /* 0x000a780001f57983 */ /* 0x000ea20000300800 */
[----:B------:R-:W-:Y:S02]  /*82ca0*/  IADD3 R170, R169, c[0x0][0x198], RZ ;  /* 0x00006600a9aa7a10 */ /* 0x000fe40007ffe0ff */
[----:B------:R-:W-:Y:S01]  /*82cb0*/  ISETP.LT.AND P6, PT, R99, c[0x0][0x178], !P3 ;  /* 0x00005e0063007a0c */ /* 0x000fe20005fc1270 */
[----:B------:R-:W2:Y:S02]  /*82cc0*/  LDL.LU R244, [R1+0x948] ;  /* 0x0009480001f47983 */ /* 0x000ea40000300800 */
[----:B------:R-:W-:-:S04]  /*82cd0*/  IMAD.WIDE R166, R170, 0x4, R162 ;  /* 0x00000004aaa67825 */ /* 0x000fc800078e02a2 */
[----:B------:R-:W-:Y:S01]  /*82ce0*/  IMAD.WIDE R168, R170, 0x4, R160 ;  /* 0x00000004aaa87825 */ /* 0x000fe200078e02a0 */
[----:B------:R-:W-:Y:S01]  /*82cf0*/  ISETP.LT.AND P3, PT, R174, c[0x0][0x178], !P3 ;  /* 0x00005e00ae007a0c */ /* 0x000fe20005f61270 */
[----:B------:R-:W2:Y:S01]  /*82d00*/  LDL.LU R250, [R1+0xb0c] ;  /* 0x000b0c0001fa7983 */ /* 0x000ea20000300800 */
[----:B------:R-:W-:Y:S02]  /*82d10*/  IADD3 R171, R170, c[0x0][0x198], RZ ;  /* 0x00006600aaab7a10 */ /* 0x000fe40007ffe0ff */
[----:B------:R-:W-:-:S03]  /*82d20*/  ISETP.LT.AND P1, PT, R99, c[0x0][0x178], !P2 ;  /* 0x00005e0063007a0c */ /* 0x000fc60005721270 */
[----:B------:R-:W-:Y:S01]  /*82d30*/  IMAD.WIDE R164, R171, 0x4, R162 ;  /* 0x00000004aba47825 */ /* 0x000fe200078e02a2 */
[----:B---3--:R1:W-:Y:S01]  /*82d40*/  @P5 STG.E [R166.64], R3 ;  /* 0x00000003a6005986 */ /* 0x0083e2000c101904 */
[----:B------:R-:W-:-:S03]  /*82d50*/  ISETP.LT.AND P5, PT, R243, c[0x0][0x178], !P2 ;  /* 0x00005e00f3007a0c */ /* 0x000fc600057a1270 */
[----:B------:R3:W-:Y:S01]  /*82d60*/  @P4 STG.E [R168.64], R172 ;  /* 0x000000aca8004986 */ /* 0x0007e2000c101904 */
[----:B------:R-:W-:Y:S01]  /*82d70*/  ISETP.LT.AND P4, PT, R252, c[0x0][0x178], !P2 ;  /* 0x00005e00fc007a0c */ /* 0x000fe20005781270 */
[----:B-1----:R-:W-:-:S05]  /*82d80*/  IMAD.WIDE R2, R170, 0x4, R6 ;  /* 0x00000004aa027825 */ /* 0x002fca00078e0206 */
[----:B------:R1:W-:Y:S01]  /*82d90*/  @P6 STG.E [R2.64], R173 ;  /* 0x000000ad02006986 */ /* 0x0003e2000c101904 */
[----:B------:R-:W-:Y:S01]  /*82da0*/  IMAD.WIDE R166, R171, 0x4, R160 ;  /* 0x00000004aba67825 */ /* 0x000fe200078e02a0 */
[----:B------:R-:W-:-:S03]  /*82db0*/  ISETP.LT.AND P2, PT, R174, c[0x0][0x178], !P2 ;  /* 0x00005e00ae007a0c */ /* 0x000fc60005741270 */
[----:B---3--:R-:W-:-:S04]  /*82dc0*/  IMAD.WIDE R168, R171, 0x4, R6 ;  /* 0x00000004aba87825 */ /* 0x008fc800078e0206 */
[----:B-1----:R-:W-:-:S05]  /*82dd0*/  IMAD.WIDE R2, R170, 0x4, R4 ;  /* 0x00000004aa027825 */ /* 0x002fca00078e0204 */
[----:B------:R1:W-:Y:S04]  /*82de0*/  @P3 STG.E [R2.64], R247 ;  /* 0x000000f702003986 */ /* 0x0003e8000c101904 */
[----:B------:R-:W-:Y:S04]  /*82df0*/  @P5 STG.E [R164.64], R246 ;  /* 0x000000f6a4005986 */ /* 0x000fe8000c101904 */
[----:B------:R3:W-:Y:S04]  /*82e00*/  @P4 STG.E [R166.64], R251 ;  /* 0x000000fba6004986 */ /* 0x0007e8000c101904 */
[----:B----4-:R4:W-:Y:S01]  /*82e10*/  @P1 STG.E [R168.64], R249 ;  /* 0x000000f9a8001986 */ /* 0x0109e2000c101904 */
[----:B-1----:R-:W-:-:S03]  /*82e20*/  IMAD.WIDE R2, R171, 0x4, R4 ;  /* 0x00000004ab027825 */ /* 0x002fc600078e0204 */
[----:B---3--:R-:W3:Y:S04]  /*82e30*/  LDL.LU R251, [R1+0xacc] ;  /* 0x000acc0001fb7983 */ /* 0x008ee80000300800 */
[----:B----4-:R-:W4:Y:S04]  /*82e40*/  LDL.LU R249, [R1+0xa7c] ;  /* 0x000a7c0001f97983 */ /* 0x010f280000300800 */
[----:B--2---:R1:W-:Y:S04]  /*82e50*/  @P2 STG.E [R2.64], R248 ;  /* 0x000000f802002986 */ /* 0x0043e8000c101904 */
[----:B-1----:R-:W2:Y:S01]  /*82e60*/  LDL.LU R248, [R1+0x94c] ;  /* 0x00094c0001f87983 */ /* 0x002ea20000300800 */
[----:B------:R-:W-:-:S02]  /*82e70*/  IADD3 R172, R242, 0x1a, RZ ;  /* 0x0000001af2ac7810 */ /* 0x000fc40007ffe0ff */
[----:B------:R-:W-:Y:S01]  /*82e80*/  IADD3 R164, R171, c[0x0][0x198], RZ ;  /* 0x00006600aba47a10 */ /* 0x000fe20007ffe0ff */
[----:B------:R-:W2:Y:S01]  /*82e90*/  LDL.LU R247, [R1+0xb48] ;  /* 0x000b480001f77983 */ /* 0x000ea20000300800 */
[----:B------:R-:W-:Y:S02]  /*82ea0*/  ISETP.GE.AND P6, PT, R172, c[0x0][0x17c], PT ;  /* 0x00005f00ac007a0c */ /* 0x000fe40003fc6270 */
[C---:B------:R-:W-:Y:S01]  /*82eb0*/  ISETP.LT.AND P2, PT, R243.reuse, c[0x0][0x178], !P0 ;  /* 0x00005e00f3007a0c */ /* 0x040fe20004741270 */
[----:B------:R-:W-:Y:S01]  /*82ec0*/  IMAD.WIDE R170, R164, 0x4, R162 ;  /* 0x00000004a4aa7825 */ /* 0x000fe200078e02a2 */
[----:B------:R-:W-:Y:S01]  /*82ed0*/  ISETP.LT.AND P3, PT, R243, c[0x0][0x178], !P6 ;  /* 0x00005e00f3007a0c */ /* 0x000fe20007761270 */
[----:B------:R-:W2:Y:S01]  /*82ee0*/  LDL.LU R246, [R1+0xaf8] ;  /* 0x000af80001f67983 */ /* 0x000ea20000300800 */
[----:B------:R-:W-:Y:S02]  /*82ef0*/  ISETP.LT.AND P1, PT, R252, c[0x0][0x178], !P6 ;  /* 0x00005e00fc007a0c */ /* 0x000fe40007721270 */
[----:B------:R-:W-:-:S02]  /*82f00*/  ISETP.LT.AND P5, PT, R99, c[0x0][0x178], !P6 ;  /* 0x00005e0063007a0c */ /* 0x000fc400077a1270 */
[----:B------:R-:W-:Y:S02]  /*82f10*/  ISETP.LT.AND P6, PT, R174, c[0x0][0x178], !P6 ;  /* 0x00005e00ae007a0c */ /* 0x000fe400077c1270 */
[----:B------:R-:W-:Y:S02]  /*82f20*/  IADD3 R165, R242, 0x1c, RZ ;  /* 0x0000001cf2a57810 */ /* 0x000fe40007ffe0ff */
[C---:B------:R-:W-:Y:S01]  /*82f30*/  IADD3 R2, R164.reuse, c[0x0][0x198], RZ ;  /* 0x00006600a4027a10 */ /* 0x040fe20007ffe0ff */
[C---:B------:R-:W-:Y:S01]  /*82f40*/  IMAD.WIDE R168, R164.reuse, 0x4, R160 ;  /* 0x00000004a4a87825 */ /* 0x040fe200078e02a0 */
[----:B------:R-:W-:Y:S01]  /*82f50*/  ISETP.GE.AND P4, PT, R165, c[0x0][0x17c], PT ;  /* 0x00005f00a5007a0c */ /* 0x000fe20003f86270 */
[----:B------:R1:W-:Y:S02]  /*82f60*/  @P3 STG.E [R170.64], R175 ;  /* 0x000000afaa003986 */ /* 0x0003e4000c101904 */
[----:B------:R-:W-:Y:S01]  /*82f70*/  IMAD.WIDE R166, R164, 0x4, R6 ;  /* 0x00000004a4a67825 */ /* 0x000fe200078e0206 */
[----:B------:R-:W-:-:S03]  /*82f80*/  ISETP.LT.AND P3, PT, R252, c[0x0][0x178], !P0 ;  /* 0x00005e00fc007a0c */ /* 0x000fc60004761270 */
[----:B------:R-:W-:Y:S01]  /*82f90*/  IMAD.WIDE R164, R164, 0x4, R4 ;  /* 0x00000004a4a47825 */ /* 0x000fe200078e0204 */
[----:B------:R-:W-:Y:S03]  /*82fa0*/  @P1 STG.E [R168.64], R239 ;  /* 0x000000efa8001986 */ /* 0x000fe6000c101904 */
[----:B-1----:R-:W-:Y:S01]  /*82fb0*/  IMAD.WIDE R170, R2, 0x4, R162 ;  /* 0x0000000402aa7825 */ /* 0x002fe200078e02a2 */
[----:B------:R1:W-:Y:S04]  /*82fc0*/  @P5 STG.E [R166.64], R245 ;  /* 0x000000f5a6005986 */ /* 0x0003e8000c101904 */
[----:B------:R1:W-:Y:S04]  /*82fd0*/  @P6 STG.E [R164.64], R244 ;  /* 0x000000f4a4006986 */ /* 0x0003e8000c101904 */
[----:B------:R1:W-:Y:S01]  /*82fe0*/  @P2 STG.E [R170.64], R250 ;  /* 0x000000faaa002986 */ /* 0x0003e2000c101904 */
[----:B------:R-:W-:-:S03]  /*82ff0*/  ISETP.LT.AND P2, PT, R99, c[0x0][0x178], !P0 ;  /* 0x00005e0063007a0c */ /* 0x000fc60004741270 */
[----:B-1----:R-:W2:Y:S01]  /*83000*/  LDL.LU R245, [R1+0xaa8] ;  /* 0x000aa80001f57983 */ /* 0x002ea20000300800 */
[----:B------:R-:W-:Y:S01]  /*83010*/  IMAD.WIDE R166, R2, 0x4, R160 ;  /* 0x0000000402a67825 */ /* 0x000fe200078e02a0 */
[----:B------:R-:W-:Y:S02]  /*83020*/  ISETP.LT.AND P0, PT, R174, c[0x0][0x178], !P0 ;  /* 0x00005e00ae007a0c */ /* 0x000fe40004701270 */
[----:B------:R-:W2:Y:S01]  /*83030*/  LDL.LU R244, [R1+0xa38] ;  /* 0x000a380001f47983 */ /* 0x000ea20000300800 */
[----:B------:R-:W-:Y:S01]  /*83040*/  IMAD.WIDE R164, R2, 0x4, R6 ;  /* 0x0000000402a47825 */ /* 0x000fe200078e0206 */
[----:B------:R-:W-:Y:S02]  /*83050*/  IADD3 R3, R242, 0x1d, RZ ;  /* 0x0000001df2037810 */ /* 0x000fe40007ffe0ff */
[----:B------:R-:W2:Y:S01]  /*83060*/  LDL.LU R250, [R1+0xb4c] ;  /* 0x000b4c0001fa7983 */ /* 0x000ea20000300800 */
[C---:B------:R-:W-:Y:S02]  /*83070*/  IADD3 R170, R2.reuse, c[0x0][0x198], RZ ;  /* 0x0000660002aa7a10 */ /* 0x040fe40007ffe0ff */
[----:B------:R-:W-:Y:S01]  /*83080*/  ISETP.GE.AND P1, PT, R3, c[0x0][0x17c], PT ;  /* 0x00005f0003007a0c */ /* 0x000fe20003f26270 */
[----:B------:R-:W-:Y:S01]  /*83090*/  IMAD.WIDE R2, R2, 0x4, R4 ;  /* 0x0000000402027825 */ /* 0x000fe200078e0204 */
[----:B---3--:R1:W-:Y:S04]  /*830a0*/  @P3 STG.E [R166.64], R251 ;  /* 0x000000fba6003986 */ /* 0x0083e8000c101904 */
[----:B----4-:R3:W-:Y:S04]  /*830b0*/  @P2 STG.E [R164.64], R249 ;  /* 0x000000f9a4002986 */ /* 0x0107e8000c101904 */
[----:B-1----:R-:W4:Y:S04]  /*830c0*/  LDL.LU R251, [R1+0xafc] ;  /* 0x000afc0001fb7983 */ /* 0x002f280000300800 */
[----:B---3--:R-:W3:Y:S04]  /*830d0*/  LDL.LU R249, [R1+0xaac] ;  /* 0x000aac0001f97983 */ /* 0x008ee80000300800 */
[----:B--2---:R1:W-:Y:S04]  /*830e0*/  @P0 STG.E [R2.64], R248 ;  /* 0x000000f802000986 */ /* 0x0043e8000c101904 */
[----:B-1----:R-:W2:Y:S01]  /*830f0*/  LDL.LU R248, [R1+0xa3c] ;  /* 0x000a3c0001f87983 */ /* 0x002ea20000300800 */
[----:B------:R-:W-:-:S02]  /*83100*/  ISETP.LT.AND P6, PT, R243, c[0x0][0x178], !P4 ;  /* 0x00005e00f3007a0c */ /* 0x000fc400067c1270 */
[----:B------:R-:W-:Y:S01]  /*83110*/  ISETP.LT.AND P5, PT, R252, c[0x0][0x178], !P4 ;  /* 0x00005e00fc007a0c */ /* 0x000fe200067a1270 */
[C---:B------:R-:W-:Y:S01]  /*83120*/  IMAD.WIDE R168, R170.reuse, 0x4, R162 ;  /* 0x00000004aaa87825 */ /* 0x040fe200078e02a2 */
[----:B------:R-:W2:Y:S03]  /*83130*/  LDL.LU R173, [R1+0xbf8] ;  /* 0x000bf80001ad7983 */ /* 0x000ea60000300800 */
[----:B------:R-:W-:Y:S01]  /*83140*/  IMAD.WIDE R166, R170, 0x4, R160 ;  /* 0x00000004aaa67825 */ /* 0x000fe200078e02a0 */
[----:B------:R-:W2:Y:S05]  /*83150*/  LDL.LU R239, [R1+0xb18] ;  /* 0x000b180001ef7983 */ /* 0x000eaa0000300800 */
[----:B------:R1:W-:Y:S01]  /*83160*/  @P6 STG.E [R168.64], R247 ;  /* 0x000000f7a8006986 */ /* 0x0003e2000c101904 */
[----:B------:R-:W-:-:S02]  /*83170*/  ISETP.LT.AND P6, PT, R99, c[0x0][0x178], !P4 ;  /* 0x00005e0063007a0c */ /* 0x000fc400067c1270 */
[----:B------:R-:W-:Y:S01]  /*83180*/  ISETP.LT.AND P4, PT, R174, c[0x0][0x178], !P4 ;  /* 0x00005e00ae007a0c */ /* 0x000fe20006781270 */
[----:B------:R1:W-:Y:S01]  /*83190*/  @P5 STG.E [R166.64], R246 ;  /* 0x000000f6a6005986 */ /* 0x0003e2000c101904 */
[----:B------:R-:W-:Y:S02]  /*831a0*/  ISETP.LT.AND P5, PT, R243, c[0x0][0x178], !P1 ;  /* 0x00005e00f3007a0c */ /* 0x000fe40004fa1270 */
[----:B------:R-:W-:Y:S01]  /*831b0*/  ISETP.LT.AND P3, PT, R252, c[0x0][0x178], !P1 ;  /* 0x00005e00fc007a0c */ /* 0x000fe20004f61270 */
[C---:B------:R-:W-:Y:S01]  /*831c0*/  IMAD.WIDE R2, R170.reuse, 0x4, R6 ;  /* 0x00000004aa027825 */ /* 0x040fe200078e0206 */
[----:B------:R-:W-:Y:S02]  /*831d0*/  ISETP.LT.AND P0, PT, R99, c[0x0][0x178], !P1 ;  /* 0x00005e0063007a0c */ /* 0x000fe40004f01270 */
[C---:B-1----:R-:W-:Y:S01]  /*831e0*/  IADD3 R168, R170.reuse, c[0x0][0x198], RZ ;  /* 0x00006600aaa87a10 */ /* 0x042fe20007ffe0ff */
[----:B------:R-:W-:Y:S01]  /*831f0*/  IMAD.WIDE R164, R170, 0x4, R4 ;  /* 0x00000004aaa47825 */ /* 0x000fe200078e0204 */
[----:B------:R-:W2:Y:S03]  /*83200*/  LDL.LU R247, [R1+0xad8] ;  /* 0x000ad80001f77983 */ /* 0x000ea60000300800 */
[----:B------:R-:W-:Y:S01]  /*83210*/  IMAD.WIDE R166, R168, 0x4, R162 ;  /* 0x00000004a8a67825 */ /* 0x000fe200078e02a2 */
[----:B------:R-:W2:Y:S04]  /*83220*/  LDL.LU R246, [R1+0xa88] ;  /* 0x000a880001f67983 */ /* 0x000ea80000300800 */
[----:B------:R1:W-:Y:S01]  /*83230*/  @P6 STG.E [R2.64], R245 ;  /* 0x000000f502006986 */ /* 0x0003e2000c101904 */
[----:B------:R-:W-:-:S03]  /*83240*/  ISETP.LT.AND P1, PT, R174, c[0x0][0x178], !P1 ;  /* 0x00005e00ae007a0c */ /* 0x000fc60004f21270 */
[----:B------:R1:W-:Y:S04]  /*83250*/  @P4 STG.E [R164.64], R244 ;  /* 0x000000f4a4004986 */ /* 0x0003e8000c101904 */
[----:B------:R-:W-:Y:S01]  /*83260*/  @P5 STG.E [R166.64], R250 ;  /* 0x000000faa6005986 */ /* 0x000fe2000c101904 */
[----:B-1----:R-:W-:-:S04]  /*83270*/  IMAD.WIDE R2, R168, 0x4, R160 ;  /* 0x00000004a8027825 */ /* 0x002fc800078e02a0 */
[C---:B------:R-:W-:Y:S01]  /*83280*/  IMAD.WIDE R164, R168.reuse, 0x4, R6 ;  /* 0x00000004a8a47825 */ /* 0x040fe200078e0206 */
[----:B----4-:R1:W-:Y:S04]  /*83290*/  @P3 STG.E [R2.64], R251 ;  /* 0x000000fb02003986 */ /* 0x0103e8000c101904 */
[----:B---3--:R3:W-:Y:S04]  /*832a0*/  @P0 STG.E [R164.64], R249 ;  /* 0x000000f9a4000986 */ /* 0x0087e8000c101904 */
[----:B-1----:R-:W4:Y:S01]  /*832b0*/  LDL.LU R251, [R1+0xbfc] ;  /* 0x000bfc0001fb7983 */ /* 0x002f220000300800 */
[----:B------:R-:W-:-:S03]  /*832c0*/  IMAD.WIDE R2, R168, 0x4, R4 ;  /* 0x00000004a8027825 */ /* 0x000fc600078e0204 */
[----:B---3--:R-:W3:Y:S04]  /*832d0*/  LDL.LU R249, [R1+0xb1c] ;  /* 0x000b1c0001f97983 */ /* 0x008ee80000300800 */
[----:B------:R-:W3:Y:S04]  /*832e0*/  LDL.LU R250, [R1+0xadc] ;  /* 0x000adc0001fa7983 */ /* 0x000ee80000300800 */
[----:B--2---:R1:W-:Y:S04]  /*832f0*/  @P1 STG.E [R2.64], R248 ;  /* 0x000000f802001986 */ /* 0x0043e8000c101904 */
[----:B-1----:R-:W2:Y:S01]  /*83300*/  LDL.LU R248, [R1+0xa8c] ;  /* 0x000a8c0001f87983 */ /* 0x002ea20000300800 */
[----:B------:R-:W-:-:S02]  /*83310*/  IADD3 R169, R242, 0x1e, RZ ;  /* 0x0000001ef2a97810 */ /* 0x000fc40007ffe0ff */
[----:B------:R-:W-:Y:S01]  /*83320*/  IADD3 R170, R242, 0x1f, RZ ;  /* 0x0000001ff2aa7810 */ /* 0x000fe20007ffe0ff */
[----:B------:R-:W2:Y:S01]  /*83330*/  LDL.LU R175, [R1+0xb50] ;  /* 0x000b500001af7983 */ /* 0x000ea20000300800 */
[----:B------:R-:W-:Y:S02]  /*83340*/  ISETP.GE.AND P6, PT, R169, c[0x0][0x17c], PT ;  /* 0x00005f00a9007a0c */ /* 0x000fe40003fc6270 */
[----:B------:R-:W-:Y:S01]  /*83350*/  ISETP.GE.AND P3, PT, R170, c[0x0][0x17c], PT ;  /* 0x00005f00aa007a0c */ /* 0x000fe20003f66270 */
[----:B------:R-:W2:Y:S01]  /*83360*/  LDL.LU R245, [R1+0x5d0] ;  /* 0x0005d00001f57983 */ /* 0x000ea20000300800 */
[----:B------:R-:W-:Y:S02]  /*83370*/  ISETP.LT.AND P4, PT, R243, c[0x0][0x178], !P6 ;  /* 0x00005e00f3007a0c */ /* 0x000fe40007781270 */
[----:B------:R-:W-:Y:S01]  /*83380*/  ISETP.LT.AND P5, PT, R252, c[0x0][0x178], !P6 ;  /* 0x00005e00fc007a0c */ /* 0x000fe200077a1270 */
[----:B------:R-:W2:Y:S01]  /*83390*/  LDL.LU R244, [R1+0x50] ;  /* 0x0000500001f47983 */ /* 0x000ea20000300800 */
[----:B------:R-:W-:-:S02]  /*833a0*/  IADD3 R169, R168, c[0x0][0x198], RZ ;  /* 0x00006600a8a97a10 */ /* 0x000fc40007ffe0ff */
[----:B------:R-:W-:-:S03]  /*833b0*/  ISETP.LT.AND P0, PT, R99, c[0x0][0x178], !P6 ;  /* 0x00005e0063007a0c */ /* 0x000fc60007701270 */
[----:B------:R-:W-:-:S04]  /*833c0*/  IMAD.WIDE R164, R169, 0x4, R162 ;  /* 0x00000004a9a47825 */ /* 0x000fc800078e02a2 */
[----:B------:R-:W-:Y:S01]  /*833d0*/  IMAD.WIDE R166, R169, 0x4, R160 ;  /* 0x00000004a9a67825 */ /* 0x000fe200078e02a0 */
[----:B------:R-:W-:Y:S01]  /*833e0*/  ISETP.LT.AND P6, PT, R174, c[0x0][0x178], !P6 ;  /* 0x00005e00ae007a0c */ /* 0x000fe200077c1270 */
[----:B------:R1:W-:Y:S04]  /*833f0*/  @P4 STG.E [R164.64], R173 ;  /* 0x000000ada4004986 */ /* 0x0003e8000c101904 */
[----:B------:R1:W-:Y:S01]  /*83400*/  @P5 STG.E [R166.64], R239 ;  /* 0x000000efa6005986 */ /* 0x0003e2000c101904 */
[----:B------:R-:W-:Y:S01]  /*83410*/  ISETP.LT.AND P5, PT, R243, c[0x0][0x178], !P3 ;  /* 0x00005e00f3007a0c */ /* 0x000fe20005fa1270 */
[----:B------:R-:W-:Y:S01]  /*83420*/  IMAD.WIDE R2, R169, 0x4, R6 ;  /* 0x00000004a9027825 */ /* 0x000fe200078e0206 */
[----:B------:R-:W-:-:S03]  /*83430*/  ISETP.LT.AND P1, PT, R252, c[0x0][0x178], !P3 ;  /* 0x00005e00fc007a0c */ /* 0x000fc60005f21270 */
[C---:B-1----:R-:W-:Y:S01]  /*83440*/  IMAD.WIDE R164, R169.reuse, 0x4, R4 ;  /* 0x00000004a9a47825 */ /* 0x042fe200078e0204 */
[----:B------:R-:W-:Y:S01]  /*83450*/  IADD3 R169, R169, c[0x0][0x198], RZ ;  /* 0x00006600a9a97a10 */ /* 0x000fe20007ffe0ff */
[----:B------:R1:W-:Y:S01]  /*83460*/  @P0 STG.E [R2.64], R247 ;  /* 0x000000f702000986 */ /* 0x0003e2000c101904 */
[----:B------:R-:W-:Y:S02]  /*83470*/  ISETP.LT.AND P4, PT, R99, c[0x0][0x178], !P3 ;  /* 0x00005e0063007a0c */ /* 0x000fe40005f81270 */
[----:B------:R-:W-:Y:S01]  /*83480*/  IADD3 R166, R242, 0x23, RZ ;  /* 0x00000023f2a67810 */ /* 0x000fe20007ffe0ff */
[----:B------:R1:W-:Y:S01]  /*83490*/  @P6 STG.E [R164.64], R246 ;  /* 0x000000f6a4006986 */ /* 0x0003e2000c101904 */
[----:B------:R-:W-:Y:S02]  /*834a0*/  ISETP.LT.AND P3, PT, R174, c[0x0][0x178], !P3 ;  /* 0x00005e00ae007a0c */ /* 0x000fe40005f61270 */
[----:B------:R-:W-:Y:S01]  /*834b0*/  ISETP.GE.AND P0, PT, R166, c[0x0][0x17c], PT ;  /* 0x00005f00a6007a0c */ /* 0x000fe20003f06270 */
[----:B-1----:R-:W-:-:S04]  /*834c0*/  IMAD.WIDE R2, R169, 0x4, R162 ;  /* 0x00000004a9027825 */ /* 0x002fc800078e02a2 */
[----:B------:R-:W-:-:S04]  /*834d0*/  IMAD.WIDE R164, R169, 0x4, R160 ;  /* 0x00000004a9a47825 */ /* 0x000fc800078e02a0 */
[C---:B------:R-:W-:Y:S01]  /*834e0*/  IMAD.WIDE R166, R169.reuse, 0x4, R6 ;  /* 0x00000004a9a67825 */ /* 0x040fe200078e0206 */
[----:B----4-:R1:W-:Y:S04]  /*834f0*/  @P5 STG.E [R2.64], R251 ;  /* 0x000000fb02005986 */ /* 0x0103e8000c101904 */
[----:B---3--:R3:W-:Y:S04]  /*83500*/  @P1 STG.E [R164.64], R249 ;  /* 0x000000f9a4001986 */ /* 0x0087e8000c101904 */
[----:B-1----:R-:W4:Y:S01]  /*83510*/  LDL.LU R251, [R1+0x10] ;  /* 0x0000100001fb7983 */ /* 0x002f220000300800 */
[----:B------:R-:W-:-:S03]  /*83520*/  IMAD.WIDE R2, R169, 0x4, R4 ;  /* 0x00000004a9027825 */ /* 0x000fc600078e0204 */
[----:B---3--:R-:W3:Y:S04]  /*83530*/  LDL.LU R249, [R1+0xb54] ;  /* 0x000b540001f97983 */ /* 0x008ee80000300800 */
[----:B------:R1:W-:Y:S04]  /*83540*/  @P4 STG.E [R166.64], R250 ;  /* 0x000000faa6004986 */ /* 0x0003e8000c101904 */
[----:B------:R-:W3:Y:S04]  /*83550*/  LDL.LU R247, [R1+0x5d4] ;  /* 0x0005d40001f77983 */ /* 0x000ee80000300800 */
[----:B-1----:R-:W3:Y:S04]  /*83560*/  LDL.LU R250, [R1+0x54] ;  /* 0x0000540001fa7983 */ /* 0x002ee80000300800 */
[----:B--2---:R1:W-:Y:S04]  /*83570*/  @P3 STG.E [R2.64], R248 ;  /* 0x000000f802003986 */ /* 0x0043e8000c101904 */
[----:B-1----:R-:W2:Y:S01]  /*83580*/  LDL.LU R248, [R1+0x14] ;  /* 0x0000140001f87983 */ /* 0x002ea20000300800 */
[----:B------:R-:W-:-:S02]  /*83590*/  IADD3 R171, R242, 0x20, RZ ;  /* 0x00000020f2ab7810 */ /* 0x000fc40007ffe0ff */
[----:B------:R-:W-:Y:S01]  /*835a0*/  IADD3 R168, R169, c[0x0][0x198], RZ ;  /* 0x00006600a9a87a10 */ /* 0x000fe20007ffe0ff */
[----:B------:R-:W2:Y:S01]  /*835b0*/  LDL.LU R239, [R1+0xb60] ;  /* 0x000b600001ef7983 */ /* 0x000ea20000300800 */
[----:B------:R-:W-:Y:S02]  /*835c0*/  ISETP.GE.AND P2, PT, R171, c[0x0][0x17c], PT ;  /* 0x00005f00ab007a0c */ /* 0x000fe40003f46270 */
[----:B------:R-:W-:Y:S01]  /*835d0*/  IADD3 R170, R242, 0x21, RZ ;  /* 0x00000021f2aa7810 */ /* 0x000fe20007ffe0ff */
[----:B------:R-:W-:Y:S01]  /*835e0*/  IMAD.WIDE R164, R168, 0x4, R162 ;  /* 0x00000004a8a47825 */ /* 0x000fe200078e02a2 */
[----:B------:R-:W-:Y:S01]  /*835f0*/  ISETP.LT.AND P6, PT, R243, c[0x0][0x178], !P2 ;  /* 0x00005e00f3007a0c */ /* 0x000fe200057c1270 */
[----:B------:R-:W2:Y:S01]  /*83600*/  LDL.LU R246, [R1+0x600] ;  /* 0x0006000001f67983 */ /* 0x000ea20000300800 */
[----:B------:R-:W-:Y:S02]  /*83610*/  ISETP.LT.AND P5, PT, R252, c[0x0][0x178], !P2 ;  /* 0x00005e00fc007a0c */ /* 0x000fe400057a1270 */
[----:B------:R-:W-:Y:S01]  /*83620*/  ISETP.LT.AND P1, PT, R99, c[0x0][0x178], !P2 ;  /* 0x00005e0063007a0c */ /* 0x000fe20005721270 */
[----:B------:R-:W-:Y:S01]  /*83630*/  IMAD.WIDE R166, R168, 0x4, R160 ;  /* 0x00000004a8a67825 */ /* 0x000fe200078e02a0 */
[----:B------:R-:W-:-:S02]  /*83640*/  ISETP.GE.AND P4, PT, R170, c[0x0][0x17c], PT ;  /* 0x00005f00aa007a0c */ /* 0x000fc40003f86270 */
[----:B------:R-:W-:Y:S01]  /*83650*/  ISETP.LT.AND P2, PT, R174, c[0x0][0x178], !P2 ;  /* 0x00005e00ae007a0c */ /* 0x000fe20005741270 */
[----:B------:R-:W-:Y:S01]  /*83660*/  IMAD.WIDE R2, R168, 0x4, R6 ;  /* 0x00000004a8027825 */ /* 0x000fe200078e0206 */
[----:B------:R-:W-:-:S03]  /*83670*/  ISETP.LT.AND P3, PT, R252, c[0x0][0x178], !P4 ;  /* 0x00005e00fc007a0c */ /* 0x000fc60006761270 */
[----:B------:R1:W-:Y:S01]  /*83680*/  @P6 STG.E [R164.64], R175 ;  /* 0x000000afa4006986 */ /* 0x0003e2000c101904 */
[----:B------:R-:W-:-:S03]  /*83690*/  ISETP.LT.AND P6, PT, R243, c[0x0][0x178], !P4 ;  /* 0x00005e00f3007a0c */ /* 0x000fc600067c1270 */
[----:B------:R1:W-:Y:S01]  /*836a0*/  @P5 STG.E [R166.64], R245 ;  /* 0x000000f5a6005986 */ /* 0x0003e2000c101904 */
[----:B------:R-:W-:Y:S02]  /*836b0*/  ISETP.LT.AND P5, PT, R99, c[0x0][0x178], !P4 ;  /* 0x00005e0063007a0c */ /* 0x000fe400067a1270 */
[C---:B------:R-:W-:Y:S01]  /*836c0*/  IADD3 R169, R168.reuse, c[0x0][0x198], RZ ;  /* 0x00006600a8a97a10 */ /* 0x040fe20007ffe0ff */
[----:B------:R1:W-:Y:S02]  /*836d0*/  @P1 STG.E [R2.64], R244 ;  /* 0x000000f402001986 */ /* 0x0003e4000c101904 */
[----:B-1----:R-:W-:Y:S01]  /*836e0*/  IMAD.WIDE R164, R168, 0x4, R4 ;  /* 0x00000004a8a47825 */ /* 0x002fe200078e0204 */
[----:B------:R-:W-:Y:S01]  /*836f0*/  IADD3 R166, R242, 0x22, RZ ;  /* 0x00000022f2a67810 */ /* 0x000fe20007ffe0ff */
[----:B------:R-:W2:Y:S01]  /*83700*/  LDL.LU R245, [R1+0xc0] ;  /* 0x0000c00001f57983 */ /* 0x000ea20000300800 */
[----:B------:R-:W-:Y:S01]  /*83710*/  ISETP.LT.AND P4, PT, R174, c[0x0][0x178], !P4 ;  /* 0x00005e00ae007a0c */ /* 0x000fe20006781270 */
[C---:B------:R-:W-:Y:S01]  /*83720*/  IMAD.WIDE R2, R169.reuse, 0x4, R162 ;  /* 0x00000004a9027825 */ /* 0x040fe200078e02a2 */
[----:B------:R-:W-:Y:S01]  /*83730*/  ISETP.GE.AND P1, PT, R166, c[0x0][0x17c], PT ;  /* 0x00005f00a6007a0c */ /* 0x000fe20003f26270 */
[----:B------:R-:W2:Y:S02]  /*83740*/  LDL.LU R244, [R1+0x30] ;  /* 0x0000300001f47983 */ /* 0x000ea40000300800 */
[----:B------:R-:W-:-:S02]  /*83750*/  IMAD.WIDE R166, R169, 0x4, R160 ;  /* 0x00000004a9a67825 */ /* 0x000fc400078e02a0 */
[----:B----4-:R1:W-:Y:S04]  /*83760*/  @P2 STG.E [R164.64], R251 ;  /* 0x000000fba4002986 */ /* 0x0103e8000c101904 */
[----:B---3--:R3:W-:Y:S01]  /*83770*/  @P6 STG.E [R2.64], R249 ;  /* 0x000000f902006986 */ /* 0x0087e2000c101904 */
[----:B-1----:R-:W-:-:S03]  /*83780*/  IMAD.WIDE R164, R169, 0x4, R6 ;  /* 0x00000004a9a47825 */ /* 0x002fc600078e0206 */
[----:B------:R-:W4:Y:S04]  /*83790*/  LDL.LU R251, [R1+0xb64] ;  /* 0x000b640001fb7983 */ /* 0x000f280000300800 */
[----:B------:R-:W-:Y:S01]  /*837a0*/  @P3 STG.E [R166.64], R247 ;  /* 0x000000f7a6003986 */ /* 0x000fe2000c101904 */
[----:B---3--:R-:W-:-:S03]  /*837b0*/  IMAD.WIDE R2, R169, 0x4, R4 ;  /* 0x00000004a9027825 */ /* 0x008fc600078e0204 */
[----:B------:R-:W3:Y:S04]  /*837c0*/  LDL.LU R249, [R1+0x604] ;  /* 0x0006040001f97983 */ /* 0x000ee80000300800 */
[----:B------:R1:W-:Y:S04]  /*837d0*/  @P5 STG.E [R164.64], R250 ;  /* 0x000000faa4005986 */ /* 0x0003e8000c101904 */
[----:B-1----:R-:W3:Y:S04]  /*837e0*/  LDL.LU R250, [R1+0xc4] ;  /* 0x0000c40001fa7983 */ /* 0x002ee80000300800 */
[----:B--2---:R1:W-:Y:S04]  /*837f0*/  @P4 STG.E [R2.64], R248 ;  /* 0x000000f802004986 */ /* 0x0043e8000c101904 */
[----:B-1----:R-:W2:Y:S01]  /*83800*/  LDL.LU R248, [R1+0x34] ;  /* 0x0000340001f87983 */ /* 0x002ea20000300800 */
[----:B------:R-:W-:-:S02]  /*83810*/  ISETP.LT.AND P2, PT, R243, c[0x0][0x178], !P1 ;  /* 0x00005e00f3007a0c */ /* 0x000fc40004f41270 */
[----:B------:R-:W-:Y:S01]  /*83820*/  ISETP.LT.AND P3, PT, R252, c[0x0][0x178], !P1 ;  /* 0x00005e00fc007a0c */ /* 0x000fe20004f61270 */
[----:B------:R-:W2:Y:S01]  /*83830*/  LDL.LU R173, [R1+0xc00] ;  /* 0x000c000001ad7983 */ /* 0x000ea20000300800 */
[----:B------:R-:W-:Y:S02]  /*83840*/  IADD3 R166, R169, c[0x0][0x198], RZ ;  /* 0x00006600a9a67a10 */ /* 0x000fe40007ffe0ff */
[----:B------:R-:W-:Y:S01]  /*83850*/  ISETP.LT.AND P4, PT, R99, c[0x0][0x178], !P1 ;  /* 0x00005e0063007a0c */ /* 0x000fe20004f81270 */
[----:B------:R-:W2:Y:S01]  /*83860*/  LDL.LU R175, [R1+0x700] ;  /* 0x0007000001af7983 */ /* 0x000ea20000300800 */
[----:B------:R-:W-:Y:S01]  /*83870*/  ISETP.LT.AND P1, PT, R174, c[0x0][0x178], !P1 ;  /* 0x00005e00ae007a0c */ /* 0x000fe20004f21270 */
[C---:B------:R-:W-:Y:S01]  /*83880*/  IMAD.WIDE R2, R166.reuse, 0x4, R162 ;  /* 0x00000004a6027825 */ /* 0x040fe200078e02a2 */
[----:B------:R-:W-:Y:S01]  /*83890*/  ISETP.LT.AND P6, PT, R243, c[0x0][0x178], !P0 ;  /* 0x00005e00f3007a0c */ /* 0x000fe200047c1270 */
[----:B------:R-:W2:Y:S02]  /*838a0*/  LDL.LU R247, [R1+0xe0] ;  /* 0x0000e00001f77983 */ /* 0x000ea40000300800 */
[----:B------:R-:W-:Y:S01]  /*838b0*/  IMAD.WIDE R164, R166, 0x4, R160 ;  /* 0x00000004a6a47825 */ /* 0x000fe200078e02a0 */
[----:B------:R-:W-:Y:S01]  /*838c0*/  ISETP.LT.AND P5, PT, R252, c[0x0][0x178], !P0 ;  /* 0x00005e00fc007a0c */ /* 0x000fe200047a1270 */
[----:B------:R1:W-:Y:S01]  /*838d0*/  @P2 STG.E [R2.64], R239 ;  /* 0x000000ef02002986 */ /* 0x0003e2000c101904 */
[----:B------:R-:W-:-:S03]  /*838e0*/  IADD3 R167, R242, 0x24, RZ ;  /* 0x00000024f2a77810 */ /* 0x000fc60007ffe0ff */
[----:B------:R1:W-:Y:S01]  /*838f0*/  @P3 STG.E [R164.64], R246 ;  /* 0x000000f6a4003986 */ /* 0x0003e2000c101904 */
[----:B------:R-:W-:Y:S02]  /*83900*/  ISETP.LT.AND P3, PT, R99, c[0x0][0x178], !P0 ;  /* 0x00005e0063007a0c */ /* 0x000fe40004761270 */
[C---:B------:R-:W-:Y:S01]  /*83910*/  IADD3 R170, R166.reuse, c[0x0][0x198], RZ ;  /* 0x00006600a6aa7a10 */ /* 0x040fe20007ffe0ff */
[----:B-1----:R-:W-:-:S04]  /*83920*/  IMAD.WIDE R2, R166, 0x4, R6 ;  /* 0x00000004a6027825 */ /* 0x002fc800078e0206 */
[----:B------:R-:W-:Y:S01]  /*83930*/  IMAD.WIDE R164, R166, 0x4, R4 ;  /* 0x00000004a6a47825 */ /* 0x000fe200078e0204 */
[----:B------:R1:W-:Y:S01]  /*83940*/  @P4 STG.E [R2.64], R245 ;  /* 0x000000f502004986 */ /* 0x0003e2000c101904 */
[----:B------:R-:W-:Y:S02]  /*83950*/  ISETP.GE.AND P2, PT, R167, c[0x0][0x17c], PT ;  /* 0x00005f00a7007a0c */ /* 0x000fe40003f46270 */
[----:B------:R-:W-:Y:S01]  /*83960*/  IMAD.WIDE R166, R170, 0x4, R162 ;  /* 0x00000004aaa67825 */ /* 0x000fe200078e02a2 */
[----:B------:R1:W-:Y:S01]  /*83970*/  @P1 STG.E [R164.64], R244 ;  /* 0x000000f4a4001986 */ /* 0x0003e2000c101904 */
[----:B------:R-:W-:Y:S02]  /*83980*/  ISETP.LT.AND P1, PT, R174, c[0x0][0x178], !P0 ;  /* 0x00005e00ae007a0c */ /* 0x000fe40004721270 */
[----:B------:R-:W-:-:S04]  /*83990*/  IMAD.WIDE R168, R170, 0x4, R160 ;  /* 0x00000004aaa87825 */ /* 0x000fc800078e02a0 */
[C---:B-1----:R-:W-:Y:S01]  /*839a0*/  IMAD.WIDE R2, R170.reuse, 0x4, R6 ;  /* 0x00000004aa027825 */ /* 0x042fe200078e0206 */
[----:B------:R-:W2:Y:S04]  /*839b0*/  LDL.LU R244, [R1+0x80] ;  /* 0x0000800001f47983 */ /* 0x000ea80000300800 */
[----:B----4-:R1:W-:Y:S04]  /*839c0*/  @P6 STG.E [R166.64], R251 ;  /* 0x000000fba6006986 */ /* 0x0103e8000c101904 */
[----:B---3--:R3:W-:Y:S04]  /*839d0*/  @P5 STG.E [R168.64], R249 ;  /* 0x000000f9a8005986 */ /* 0x0087e8000c101904 */
[----:B-1----:R-:W4:Y:S04]  /*839e0*/  LDL.LU R251, [R1+0xc04] ;  /* 0x000c040001fb7983 */ /* 0x002f280000300800 */
[----:B---3--:R-:W3:Y:S04]  /*839f0*/  LDL.LU R249, [R1+0x704] ;  /* 0x0007040001f97983 */ /* 0x008ee80000300800 */
[----:B------:R1:W-:Y:S02]  /*83a00*/  @P3 STG.E [R2.64], R250 ;  /* 0x000000fa02003986 */ /* 0x0003e4000c101904 */
[----:B-1----:R-:W-:-:S02]  /*83a10*/  IMAD.WIDE R2, R170, 0x4, R4 ;  /* 0x00000004aa027825 */ /* 0x002fc400078e0204 */
[----:B------:R-:W3:Y:S04]  /*83a20*/  LDL.LU R250, [R1+0xe4] ;  /* 0x0000e40001fa7983 */ /* 0x000ee80000300800 */
[----:B--2---:R1:W-:Y:S04]  /*83a30*/  @P1 STG.E [R2.64], R248 ;  /* 0x000000f802001986 */ /* 0x0043e8000c101904 */
[----:B-1----:R-:W2:Y:S01]  /*83a40*/  LDL.LU R248, [R1+0x84] ;  /* 0x0000840001f87983 */ /* 0x002ea20000300800 */
[----:B------:R-:W-:Y:S02]  /*83a50*/  ISETP.LT.AND P6, PT, R243, c[0x0][0x178], !P2 ;  /* 0x00005e00f3007a0c */ /* 0x000fe400057c1270 */
[----:B------:R-:W-:Y:S01]  /*83a60*/  ISETP.LT.AND P5, PT, R252, c[0x0][0x178], !P2 ;  /* 0x00005e00fc007a0c */ /* 0x000fe200057a1270 */
[----:B------:R-:W2:Y:S01]  /*83a70*/  LDL.LU R239, [R1+0xc60] ;  /* 0x000c600001ef7983 */ /* 0x000ea20000300800 */
[----:B------:R-:W-:-:S02]  /*83a80*/  ISETP.LT.AND P4, PT, R99, c[0x0][0x178], !P2 ;  /* 0x00005e0063007a0c */ /* 0x000fc40005781270 */
[----:B------:R-:W-:Y:S01]  /*83a90*/  IADD3 R164, R242, 0x26, RZ ;  /* 0x00000026f2a47810 */ /* 0x000fe20007ffe0ff */
[----:B------:R-:W2:Y:S01]  /*83aa0*/  LDL.LU R246, [R1+0x950] ;  /* 0x0009500001f67983 */ /* 0x000ea20000300800 */
[----:B------:R-:W-:Y:S02]  /*83ab0*/  IADD3 R171, R170, c[0x0][0x198], RZ ;  /* 0x00006600aaab7a10 */ /* 0x000fe40007ffe0ff */
[----:B------:R-:W-:Y:S01]  /*83ac0*/  IADD3 R166, R242, 0x25, RZ ;  /* 0x00000025f2a67810 */ /* 0x000fe20007ffe0ff */
[----:B------:R-:W2:Y:S01]  /*83ad0*/  LDL.LU R245, [R1+0x120] ;  /* 0x0001200001f57983 */ /* 0x000ea20000300800 */
[----:B------:R-:W-:Y:S01]  /*83ae0*/  ISETP.GE.AND P0, PT, R164, c[0x0][0x17c], PT ;  /* 0x00005f00a4007a0c */ /* 0x000fe20003f06270 */
[----:B------:R-:W-:Y:S01]  /*83af0*/  IMAD.WIDE R164, R171, 0x4, R162 ;  /* 0x00000004aba47825 */ /* 0x000fe200078e02a2 */
[----:B------:R-:W-:-:S03]  /*83b00*/  ISETP.GE.AND P3, PT, R166, c[0x0][0x17c], PT ;  /* 0x00005f00a6007a0c */ /* 0x000fc60003f66270 */
[C---:B------:R-:W-:Y:S01]  /*83b10*/  IMAD.WIDE R166, R171.reuse, 0x4, R160 ;  /* 0x00000004aba67825 */ /* 0x040fe200078e02a0 */
[----:B------:R-:W-:Y:S03]  /*83b20*/  @P6 STG.E [R164.64], R173 ;  /* 0x000000ada4006986 */ /* 0x000fe6000c101904 */
[----:B------:R-:W-:Y:S01]  /*83b30*/  IMAD.WIDE R168, R171, 0x4, R6 ;  /* 0x00000004aba87825 */ /* 0x000fe200078e0206 */
[----:B------:R1:W-:Y:S01]  /*83b40*/  @P5 STG.E [R166.64], R175 ;  /* 0x000000afa6005986 */ /* 0x0003e2000c101904 */
[----:B------:R-:W-:-:S03]  /*83b50*/  ISETP.LT.AND P2, PT, R174, c[0x0][0x178], !P2 ;  /* 0x00005e00ae007a0c */ /* 0x000fc60005741270 */
[----:B------:R1:W-:Y:S01]  /*83b60*/  @P4 STG.E [R168.64], R247 ;  /* 0x000000f7a8004986 */ /* 0x0003e2000c101904 */
[----:B------:R-:W-:Y:S02]  /*83b70*/  ISETP.LT.AND P4, PT, R243, c[0x0][0x178], !P3 ;  /* 0x00005e00f3007a0c */ /* 0x000fe40005f81270 */
[----:B------:R-:W-:Y:S02]  /*83b80*/  ISETP.LT.AND P6, PT, R252, c[0x0][0x178], !P3 ;  /* 0x00005e00fc007a0c */ /* 0x000fe40005fc1270 */
[----:B------:R-:W-:Y:S02]  /*83b90*/  ISETP.LT.AND P1, PT, R174, c[0x0][0x178], !P3 ;  /* 0x00005e00ae007a0c */ /* 0x000fe40005f21270 */
[----:B------:R-:W-:Y:S01]  /*83ba0*/  ISETP.LT.AND P3, PT, R99, c[0x0][0x178], !P3 ;  /* 0x00005e0063007a0c */ /* 0x000fe20005f61270 */
[C---:B-1----:R-:W-:Y:S01]  /*83bb0*/  IMAD.WIDE R166, R171.reuse, 0x4, R4 ;  /* 0x00000004aba67825 */ /* 0x042fe200078e0204 */
[----:B------:R-:W-:-:S04]  /*83bc0*/  IADD3 R169, R171, c[0x0][0x198], RZ ;  /* 0x00006600aba97a10 */ /* 0x000fc80007ffe0ff */
[----:B------:R1:W-:Y:S01]  /*83bd0*/  @P2 STG.E [R166.64], R244 ;  /* 0x000000f4a6002986 */ /* 0x0003e2000c101904 */
[----:B------:R-:W-:-:S04]  /*83be0*/  IMAD.WIDE R2, R169, 0x4, R162 ;  /* 0x00000004a9027825 */ /* 0x000fc800078e02a2 */
[C---:B------:R-:W-:Y:S01]  /*83bf0*/  IMAD.WIDE R164, R169.reuse, 0x4, R160 ;  /* 0x00000004a9a47825 */ /* 0x040fe200078e02a0 */
[----:B-1----:R-:W2:Y:S04]  /*83c00*/  LDL.LU R244, [R1+0xa0] ;  /* 0x0000a00001f47983 */ /* 0x002ea80000300800 */
[----:B----4-:R1:W-:Y:S04]  /*83c10*/  @P4 STG.E [R2.64], R251 ;  /* 0x000000fb02004986 */ /* 0x0103e8000c101904 */
[----:B---3--:R3:W-:Y:S04]  /*83c20*/  @P6 STG.E [R164.64], R249 ;  /* 0x000000f9a4006986 */ /* 0x0087e8000c101904 */
[----:B-1----:R-:W4:Y:S01]  /*83c30*/  LDL.LU R251, [R1+0xc64] ;  /* 0x000c640001fb7983 */ /* 0x002f220000300800 */
[----:B------:R-:W-:-:S04]  /*83c40*/  IMAD.WIDE R2, R169, 0x4, R6 ;  /* 0x00000004a9027825 */ /* 0x000fc800078e0206 */
[----:B---3--:R-:W-:Y:S01]  /*83c50*/  IMAD.WIDE R164, R169, 0x4, R4 ;  /* 0x00000004a9a47825 */ /* 0x008fe200078e0204 */
[----:B------:R-:W3:Y:S04]  /*83c60*/  LDL.LU R249, [R1+0x954] ;  /* 0x0009540001f97983 */ /* 0x000ee80000300800 */
[----:B------:R-:W-:Y:S04]  /*83c70*/  @P3 STG.E [R2.64], R250 ;  /* 0x000000fa02003986 */ /* 0x000fe8000c101904 */
[----:B--2---:R1:W-:Y:S04]  /*83c80*/  @P1 STG.E [R164.64], R248 ;  /* 0x000000f8a4001986 */ /* 0x0043e8000c101904 */
[----:B-1----:R-:W2:Y:S01]  /*83c90*/  LDL.LU R248, [R1+0x124] ;  /* 0x0001240001f87983 */ /* 0x002ea20000300800 */
[----:B------:R-:W-:-:S02]  /*83ca0*/  IADD3 R168, R242, 0x27, RZ ;  /* 0x00000027f2a87810 */ /* 0x000fc40007ffe0ff */
[----:B------:R-:W-:Y:S01]  /*83cb0*/  ISETP.LT.AND P5, PT, R243, c[0x0][0x178], !P0 ;  /* 0x00005e00f3007a0c */ /* 0x000fe200047a1270 */
[----:B------:R-:W2:Y:S01]  /*83cc0*/  LDL.LU R250, [R1+0xa4] ;  /* 0x0000a40001fa7983 */ /* 0x000ea20000300800 */
[----:B------:R-:W-:Y:S02]  /*83cd0*/  ISETP.LT.AND P6, PT, R252, c[0x0][0x178], !P0 ;  /* 0x00005e00fc007a0c */ /* 0x000fe400047c1270 */
[----:B------:R-:W-:Y:S01]  /*83ce0*/  ISETP.GE.AND P2, PT, R168, c[0x0][0x17c], PT ;  /* 0x00005f00a8007a0c */ /* 0x000fe20003f46270 */
[----:B------:R-:W2:Y:S01]  /*83cf0*/  LDL.LU R171, [R1+0xca0] ;  /* 0x000ca00001ab7983 */ /* 0x000ea20000300800 */
[----:B------:R-:W-:Y:S02]  /*83d00*/  ISETP.LT.AND P4, PT, R99, c[0x0][0x178], !P0 ;  /* 0x00005e0063007a0c */ /* 0x000fe40004781270 */
[----:B------:R-:W-:Y:S01]  /*83d10*/  IADD3 R168, R169, c[0x0][0x198], RZ ;  /* 0x00006600a9a87a10 */ /* 0x000fe20007ffe0ff */
[----:B------:R-:W2:Y:S01]  /*83d20*/  LDL.LU R172, [R1+0xc30] ;  /* 0x000c300001ac7983 */ /* 0x000ea20000300800 */
[----:B------:R-:W-:-:S03]  /*83d30*/  ISETP.LT.AND P1, PT, R174, c[0x0][0x178], !P0 ;  /* 0x00005e00ae007a0c */ /* 0x000fc60004721270 */
[C---:B------:R-:W-:Y:S01]  /*83d40*/  IMAD.WIDE R166, R168.reuse, 0x4, R162 ;  /* 0x00000004a8a67825 */ /* 0x040fe200078e02a2 */
[----:B------:R-:W-:Y:S01]  /*83d50*/  ISETP.LT.AND P3, PT, R243, c[0x0][0x178], !P2 ;  /* 0x00005e00f3007a0c */ /* 0x000fe20005761270 */
[----:B------:R-:W2:Y:S02]  /*83d60*/  LDL.LU R247, [R1+0x810] ;  /* 0x0008100001f77983 */ /* 0x000ea40000300800 */
[----:B------:R-:W-:-:S04]  /*83d70*/  IMAD.WIDE R164, R168, 0x4, R160 ;  /* 0x00000004a8a47825 */ /* 0x000fc800078e02a0 */
[C---:B------:R-:W-:Y:S01]  /*83d80*/  IMAD.WIDE R2, R168.reuse, 0x4, R6 ;  /* 0x00000004a8027825 */ /* 0x040fe200078e0206 */
[----:B------:R1:W-:Y:S01]  /*83d90*/  @P5 STG.E [R166.64], R239 ;  /* 0x000000efa6005986 */ /* 0x0003e2000c101904 */
[----:B------:R-:W-:-:S03]  /*83da0*/  IADD3 R169, R168, c[0x0][0x198], RZ ;  /* 0x00006600a8a97a10 */ /* 0x000fc60007ffe0ff */
[----:B------:R1:W-:Y:S01]  /*83db0*/  @P6 STG.E [R164.64], R246 ;  /* 0x000000f6a4006986 */ /* 0x0003e2000c101904 */
[----:B------:R-:W-:-:S03]  /*83dc0*/  ISETP.LT.AND P5, PT, R252, c[0x0][0x178], !P2 ;  /* 0x00005e00fc007a0c */ /* 0x000fc600057a1270 */
[----:B------:R1:W-:Y:S01]  /*83dd0*/  @P4 STG.E [R2.64], R245 ;  /* 0x000000f502004986 */ /* 0x0003e2000c101904 */
[----:B------:R-:W-:Y:S02]  /*83de0*/  ISETP.LT.AND P6, PT, R99, c[0x0][0x178], !P2 ;  /* 0x00005e0063007a0c */ /* 0x000fe400057c1270 */
[----:B-1----:R-:W-:Y:S01]  /*83df0*/  IADD3 R166, R242, 0x2a, RZ ;  /* 0x0000002af2a67810 */ /* 0x002fe20007ffe0ff */
[----:B------:R-:W-:Y:S01]  /*83e00*/  IMAD.WIDE R164, R169, 0x4, R162 ;  /* 0x00000004a9a47825 */ /* 0x000fe200078e02a2 */
[----:B------:R-:W2:Y:S03]  /*83e10*/  LDL.LU R245, [R1+0x100] ;  /* 0x0001000001f57983 */ /* 0x000ea60000300800 */
[----:B------:R-:W-:Y:S01]  /*83e20*/  IMAD.WIDE R2, R168, 0x4, R4 ;  /* 0x00000004a8027825 */ /* 0x000fe200078e0204 */
[----:B------:R-:W-:-:S04]  /*83e30*/  ISETP.GE.AND P0, PT, R166, c[0x0][0x17c], PT ;  /* 0x00005f00a6007a0c */ /* 0x000fc80003f06270 */
[----:B------:R1:W-:Y:S01]  /*83e40*/  @P1 STG.E [R2.64], R244 ;  /* 0x000000f402001986 */ /* 0x0003e2000c101904 */
[----:B------:R-:W-:-:S04]  /*83e50*/  IMAD.WIDE R166, R169, 0x4, R160 ;  /* 0x00000004a9a67825 */ /* 0x000fc800078e02a0 */
[----:B-1----:R-:W-:Y:S01]  /*83e60*/  IMAD.WIDE R2, R169, 0x4, R6 ;  /* 0x00000004a9027825 */ /* 0x002fe200078e0206 */
[----:B----4-:R1:W-:Y:S04]  /*83e70*/  @P3 STG.E [R164.64], R251 ;  /* 0x000000fba4003986 */ /* 0x0103e8000c101904 */
[----:B-1----:R-:W4:Y:S04]  /*83e80*/  LDL.LU R251, [R1+0xca4] ;  /* 0x000ca40001fb7983 */ /* 0x002f280000300800 */
[----:B---3--:R1:W-:Y:S04]  /*83e90*/  @P5 STG.E [R166.64], R249 ;  /* 0x000000f9a6005986 */ /* 0x0083e8000c101904 */
[----:B------:R-:W3:Y:S04]  /*83ea0*/  LDL.LU R244, [R1+0xc34] ;  /* 0x000c340001f47983 */ /* 0x000ee80000300800 */
[----:B-1----:R-:W3:Y:S04]  /*83eb0*/  LDL.LU R249, [R1+0x814] ;  /* 0x0008140001f97983 */ /* 0x002ee80000300800 */
[----:B--2---:R1:W-:Y:S04]  /*83ec0*/  @P6 STG.E [R2.64], R248 ;  /* 0x000000f802006986 */ /* 0x0043e8000c101904 */
[----:B-1----:R-:W2:Y:S01]  /*83ed0*/  LDL.LU R248, [R1+0x104] ;  /* 0x0001040001f87983 */ /* 0x002ea20000300800 */
[----:B------:R-:W-:-:S02]  /*83ee0*/  IADD3 R170, R242, 0x28, RZ ;  /* 0x00000028f2aa7810 */ /* 0x000fc40007ffe0ff */
[----:B------:R-:W-:Y:S01]  /*83ef0*/  ISETP.LT.AND P2, PT, R174, c[0x0][0x178], !P2 ;  /* 0x00005e00ae007a0c */ /* 0x000fe20005741270 */
[----:B------:R-:W2:Y:S01]  /*83f00*/  LDL.LU R173, [R1+0xcc0] ;  /* 0x000cc00001ad7983 */ /* 0x000ea20000300800 */
[----:B------:R-:W-:Y:S02]  /*83f10*/  ISETP.GE.AND P4, PT, R170, c[0x0][0x17c], PT ;  /* 0x00005f00aa007a0c */ /* 0x000fe40003f86270 */
[----:B------:R-:W-:Y:S01]  /*83f20*/  IADD3 R164, R242, 0x29, RZ ;  /* 0x00000029f2a47810 */ /* 0x000fe20007ffe0ff */
[----:B------:R-:W2:Y:S01]  /*83f30*/  LDL.LU R175, [R1+0xc80] ;  /* 0x000c800001af7983 */ /* 0x000ea20000300800 */
[----:B------:R-:W-:Y:S02]  /*83f40*/  ISETP.LT.AND P5, PT, R243, c[0x0][0x178], !P4 ;  /* 0x00005e00f3007a0c */ /* 0x000fe400067a1270 */
[----:B------:R-:W-:Y:S01]  /*83f50*/  ISETP.LT.AND P3, PT, R252, c[0x0][0x178], !P4 ;  /* 0x00005e00fc007a0c */ /* 0x000fe20006761270 */
[----:B------:R-:W2:Y:S01]  /*83f60*/  LDL.LU R239, [R1+0x970] ;  /* 0x0009700001ef7983 */ /* 0x000ea20000300800 */
[----:B------:R-:W-:-:S02]  /*83f70*/  ISETP.LT.AND P1, PT, R99, c[0x0][0x178], !P4 ;  /* 0x00005e0063007a0c */ /* 0x000fc40006721270 */
[C---:B------:R-:W-:Y:S01]  /*83f80*/  IADD3 R170, R169.reuse, c[0x0][0x198], RZ ;  /* 0x00006600a9aa7a10 */ /* 0x040fe20007ffe0ff */
[----:B------:R-:W2:Y:S01]  /*83f90*/  LDL.LU R246, [R1+0x6d0] ;  /* 0x0006d00001f67983 */ /* 0x000ea20000300800 */
[----:B------:R-:W-:Y:S01]  /*83fa0*/  ISETP.LT.AND P4, PT, R174, c[0x0][0x178], !P4 ;  /* 0x00005e00ae007a0c */ /* 0x000fe20006781270 */
[----:B------:R-:W-:Y:S01]  /*83fb0*/  IMAD.WIDE R168, R169, 0x4, R4 ;  /* 0x00000004a9a87825 */ /* 0x000fe200078e0204 */
[----:B------:R-:W-:-:S03]  /*83fc0*/  ISETP.GE.AND P6, PT, R164, c[0x0][0x17c], PT ;  /* 0x00005f00a4007a0c */ /* 0x000fc60003fc6270 */
[C---:B------:R-:W-:Y:S01]  /*83fd0*/  IMAD.WIDE R2, R170.reuse, 0x4, R162 ;  /* 0x00000004aa027825 */ /* 0x040fe200078e02a2 */
[----:B------:R1:W-:Y:S03]  /*83fe0*/  @P2 STG.E [R168.64], R250 ;  /* 0x000000faa8002986 */ /* 0x0003e6000c101904 */
[----:B------:R-:W-:Y:S01]  /*83ff0*/  IMAD.WIDE R164, R170, 0x4, R160 ;  /* 0x00000004aaa47825 */ /* 0x000fe200078e02a0 */
[----:B------:R-:W-:-:S03]  /*84000*/  ISETP.LT.AND P2, PT, R243, c[0x0][0x178], !P6 ;  /* 0x00005e00f3007a0c */ /* 0x000fc60007741270 */
[C---:B------:R-:W-:Y:S01]  /*84010*/  IMAD.WIDE R166, R170.reuse, 0x4, R6 ;  /* 0x00000004aaa67825 */ /* 0x040fe200078e0206 */
[----:B------:R1:W-:Y:S03]  /*84020*/  @P5 STG.E [R2.64], R171 ;  /* 0x000000ab02005986 */ /* 0x0003e6000c101904 */
[C---:B-1----:R-:W-:Y:S01]  /*84030*/  IMAD.WIDE R168, R170.reuse, 0x4, R4 ;  /* 0x00000004aaa87825 */ /* 0x042fe200078e0204 */
[----:B------:R-:W-:Y:S01]  /*84040*/  @P3 STG.E [R164.64], R172 ;  /* 0x000000aca4003986 */ /* 0x000fe2000c101904 */
[----:B------:R-:W-:-:S03]  /*84050*/  IADD3 R170, R170, c[0x0][0x198], RZ ;  /* 0x00006600aaaa7a10 */ /* 0x000fc60007ffe0ff */
[----:B------:R1:W-:Y:S01]  /*84060*/  @P1 STG.E [R166.64], R247 ;  /* 0x000000f7a6001986 */ /* 0x0003e2000c101904 */
[----:B------:R-:W-:-:S03]  /*84070*/  ISETP.LT.AND P3, PT, R99, c[0x0][0x178], !P6 ;  /* 0x00005e0063007a0c */ /* 0x000fc60007761270 */
[----:B------:R-:W-:Y:S01]  /*84080*/  @P4 STG.E [R168.64], R245 ;  /* 0x000000f5a8004986 */ /* 0x000fe2000c101904 */
[----:B------:R-:W-:Y:S02]  /*84090*/  ISETP.LT.AND P4, PT, R252, c[0x0][0x178], !P6 ;  /* 0x00005e00fc007a0c */ /* 0x000fe40007781270 */
[----:B------:R-:W-:Y:S01]  /*840a0*/  ISETP.LT.AND P6, PT, R174, c[0x0][0x178], !P6 ;  /* 0x00005e00ae007a0c */ /* 0x000fe200077c1270 */
[----:B------:R-:W2:Y:S01]  /*840b0*/  LDL.LU R250, [R1+0xcc4] ;  /* 0x000cc40001fa7983 */ /* 0x000ea20000300800 */
[----:B------:R-:W-:Y:S01]  /*840c0*/  IADD3 R2, R242, 0x2b, RZ ;  /* 0x0000002bf2027810 */ /* 0x000fe20007ffe0ff */
[----:B-1----:R-:W-:-:S03]  /*840d0*/  IMAD.WIDE R166, R170, 0x4, R162 ;  /* 0x00000004aaa67825 */ /* 0x002fc600078e02a2 */
[----:B------:R-:W-:Y:S01]  /*840e0*/  ISETP.GE.AND P1, PT, R2, c[0x0][0x17c], PT ;  /* 0x00005f0002007a0c */ /* 0x000fe20003f26270 */
[----:B------:R-:W-:-:S04]  /*840f0*/  IMAD.WIDE R2, R170, 0x4, R160 ;  /* 0x00000004aa027825 */ /* 0x000fc800078e02a0 */
[C---:B------:R-:W-:Y:S01]  /*84100*/  IMAD.WIDE R164, R170.reuse, 0x4, R6 ;  /* 0x00000004aaa47825 */ /* 0x040fe200078e0206 */
[----:B----4-:R1:W-:Y:S04]  /*84110*/  @P2 STG.E [R166.64], R251 ;  /* 0x000000fba6002986 */ /* 0x0103e8000c101904 */
[----:B---3--:R-:W-:Y:S04]  /*84120*/  @P4 STG.E [R2.64], R244 ;  /* 0x000000f402004986 */ /* 0x008fe8000c101904 */
[----:B-1----:R-:W3:Y:S01]  /*84130*/  LDL.LU R251, [R1+0xc84] ;  /* 0x000c840001fb7983 */ /* 0x002ee20000300800 */
[----:B------:R-:W-:-:S03]  /*84140*/  IMAD.WIDE R166, R170, 0x4, R4 ;  /* 0x00000004aaa67825 */ /* 0x000fc600078e0204 */
[----:B------:R1:W-:Y:S04]  /*84150*/  @P3 STG.E [R164.64], R249 ;  /* 0x000000f9a4003986 */ /* 0x0003e8000c101904 */
[----:B-1----:R-:W4:Y:S04]  /*84160*/  LDL.LU R249, [R1+0x974] ;  /* 0x0009740001f97983 */ /* 0x002f280000300800 */
[----:B--2---:R1:W-:Y:S04]  /*84170*/  @P6 STG.E [R166.64], R248 ;  /* 0x000000f8a6006986 */ /* 0x0043e8000c101904 */
[----:B-1----:R-:W2:Y:S01]  /*84180*/  LDL.LU R248, [R1+0x6d4] ;  /* 0x0006d40001f87983 */ /* 0x002ea20000300800 */
[----:B------:R-:W-:-:S02]  /*84190*/  ISETP.LT.AND P5, PT, R243, c[0x0][0x178], !P0 ;  /* 0x00005e00f3007a0c */ /* 0x000fc400047a1270 */
[----:B------:R-:W-:Y:S01]  /*841a0*/  IADD3 R168, R170, c[0x0][0x198], RZ ;  /* 0x00006600aaa87a10 */ /* 0x000fe20007ffe0ff */
[----:B------:R-:W2:Y:S04]  /*841b0*/  LDL.LU R247, [R1+0xce0] ;  /* 0x000ce00001f77983 */ /* 0x000ea80000300800 */
[----:B------:R-:W-:Y:S01]  /*841c0*/  IMAD.WIDE R2, R168, 0x4, R162 ;  /* 0x00000004a8027825 */ /* 0x000fe200078e02a2 */
[----:B------:R-:W-:Y:S01]  /*841d0*/  ISETP.LT.AND P3, PT, R252, c[0x0][0x178], !P0 ;  /* 0x00005e00fc007a0c */ /* 0x000fe20004761270 */
[----:B------:R-:W2:Y:S01]  /*841e0*/  LDL.LU R245, [R1+0xcb0] ;  /* 0x000cb00001f57983 */ /* 0x000ea20000300800 */
[----:B------:R-:W-:-:S03]  /*841f0*/  ISETP.LT.AND P4, PT, R99, c[0x0][0x178], !P0 ;  /* 0x00005e0063007a0c */ /* 0x000fc60004781270 */
[----:B------:R1:W-:Y:S01]  /*84200*/  @P5 STG.E [R2.64], R173 ;  /* 0x000000ad02005986 */ /* 0x0003e2000c101904 */
[----:B------:R-:W-:Y:S02]  /*84210*/  ISETP.LT.AND P5, PT, R174, c[0x0][0x178], !P0 ;  /* 0x00005e00ae007a0c */ /* 0x000fe400047a1270 */
[----:B------:R-:W-:Y:S01]  /*84220*/  IADD3 R166, R242, 0x2c, RZ ;  /* 0x0000002cf2a67810 */ /* 0x000fe20007ffe0ff */
[----:B------:R-:W-:Y:S01]  /*84230*/  IMAD.WIDE R164, R168, 0x4, R160 ;  /* 0x00000004a8a47825 */ /* 0x000fe200078e02a0 */
[----:B------:R-:W-:Y:S01]  /*84240*/  ISETP.LT.AND P6, PT, R243, c[0x0][0x178], !P1 ;  /* 0x00005e00f3007a0c */ /* 0x000fe20004fc1270 */
[----:B------:R-:W2:Y:S01]  /*84250*/  LDL.LU R244, [R1+0xc50] ;  /* 0x000c500001f47983 */ /* 0x000ea20000300800 */
[----:B------:R-:W-:Y:S01]  /*84260*/  ISETP.GE.AND P2, PT, R166, c[0x0][0x17c], PT ;  /* 0x00005f00a6007a0c */ /* 0x000fe20003f46270 */
[----:B------:R-:W-:Y:S01]  /*84270*/  IMAD.WIDE R166, R168, 0x4, R4 ;  /* 0x00000004a8a67825 */ /* 0x000fe200078e0204 */
[----:B------:R-:W-:-:S03]  /*84280*/  ISETP.LT.AND P0, PT, R252, c[0x0][0x178], !P1 ;  /* 0x00005e00fc007a0c */ /* 0x000fc60004f01270 */
[C---:B-1----:R-:W-:Y:S01]  /*84290*/  IMAD.WIDE R2, R168.reuse, 0x4, R6 ;  /* 0x00000004a8027825 */ /* 0x042fe200078e0206 */
[----:B------:R-:W-:Y:S01]  /*842a0*/  IADD3 R169, R168, c[0x0][0x198], RZ ;  /* 0x00006600a8a97a10 */ /* 0x000fe20007ffe0ff */
[----:B------:R1:W-:Y:S04]  /*842b0*/  @P3 STG.E [R164.64], R175 ;  /* 0x000000afa4003986 */ /* 0x0003e8000c101904 */
[----:B------:R1:W-:Y:S04]  /*842c0*/  @P4 STG.E [R2.64], R239 ;  /* 0x000000ef02004986 */ /* 0x0003e8000c101904 */
[----:B------:R-:W-:Y:S01]  /*842d0*/  @P5 STG.E [R166.64], R246 ;  /* 0x000000f6a6005986 */ /* 0x000fe2000c101904 */
[----:B------:R-:W-:-:S02]  /*842e0*/  ISETP.LT.AND P5, PT, R99, c[0x0][0x178], !P1 ;  /* 0x00005e0063007a0c */ /* 0x000fc40004fa1270 */
[----:B------:R-:W-:Y:S01]  /*842f0*/  ISETP.LT.AND P1, PT, R174, c[0x0][0x178], !P1 ;  /* 0x00005e00ae007a0c */ /* 0x000fe20004f21270 */
[----:B-1----:R-:W-:-:S04]  /*84300*/  IMAD.WIDE R164, R169, 0x4, R162 ;  /* 0x00000004a9a47825 */ /* 0x002fc800078e02a2 */
[C---:B------:R-:W-:Y:S01]  /*84310*/  IMAD.WIDE R2, R169.reuse, 0x4, R160 ;  /* 0x00000004a9027825 */ /* 0x040fe200078e02a0 */
[----:B------:R1:W-:Y:S04]  /*84320*/  @P6 STG.E [R164.64], R250 ;  /* 0x000000faa4006986 */ /* 0x0003e8000c101904 */
[----:B-1----:R-:W2:Y:S01]  /*84330*/  LDL.LU R250, [R1+0x820] ;  /* 0x0008200001fa7983 */ /* 0x002ea20000300800 */
[----:B------:R-:W-:-:S03]  /*84340*/  IMAD.WIDE R164, R169, 0x4, R4 ;  /* 0x00000004a9a47825 */ /* 0x000fc600078e0204 */
[----:B---3--:R1:W-:Y:S04]  /*84350*/  @P0 STG.E [R2.64], R251 ;  /* 0x000000fb02000986 */ /* 0x0083e8000c101904 */
[----:B-1----:R-:W3:Y:S01]  /*84360*/  LDL.LU R251, [R1+0xce4] ;  /* 0x000ce40001fb7983 */ /* 0x002ee20000300800 */
[----:B------:R-:W-:-:S03]  /*84370*/  IMAD.WIDE R2, R169, 0x4, R6 ;  /* 0x00000004a9027825 */ /* 0x000fc600078e0206 */
[----:B------:R-:W3:Y:S04]  /*84380*/  LDL.LU R246, [R1+0xcb4] ;  /* 0x000cb40001f67983 */ /* 0x000ee80000300800 */
[----:B----4-:R1:W-:Y:S04]  /*84390*/  @P5 STG.E [R2.64], R249 ;  /* 0x000000f902005986 */ /* 0x0103e8000c101904 */
[----:B-1----:R-:W4:Y:S04]  /*843a0*/  LDL.LU R249, [R1+0xc54] ;  /* 0x000c540001f97983 */ /* 0x002f280000300800 */
[----:B--2---:R1:W-:Y:S04]  /*843b0*/  @P1 STG.E [R164.64], R248 ;  /* 0x000000f8a4001986 */ /* 0x0043e8000c101904 */
[----:B-1----:R-:W2:Y:S01]  /*843c0*/  LDL.LU R248, [R1+0x824] ;  /* 0x0008240001f87983 */ /* 0x002ea20000300800 */
[----:B------:R-:W-:-:S02]  /*843d0*/  ISETP.LT.AND P4, PT, R243, c[0x0][0x178], !P2 ;  /* 0x00005e00f3007a0c */ /* 0x000fc40005781270 */
[----:B------:R-:W-:Y:S01]  /*843e0*/  ISETP.LT.AND P6, PT, R252, c[0x0][0x178], !P2 ;  /* 0x00005e00fc007a0c */ /* 0x000fe200057c1270 */
[----:B------:R-:W2:Y:S01]  /*843f0*/  LDL.LU R175, [R1+0xcf0] ;  /* 0x000cf00001af7983 */ /* 0x000ea20000300800 */
[----:B------:R-:W-:Y:S02]  /*84400*/  ISETP.LT.AND P3, PT, R99, c[0x0][0x178], !P2 ;  /* 0x00005e0063007a0c */ /* 0x000fe40005761270 */
[C---:B------:R-:W-:Y:S02]  /*84410*/  IADD3 R166, R242.reuse, 0x2d, RZ ;  /* 0x0000002df2a67810 */ /* 0x040fe40007ffe0ff */
[----:B------:R-:W-:Y:S02]  /*84420*/  IADD3 R168, R169, c[0x0][0x198], RZ ;  /* 0x00006600a9a87a10 */ /* 0x000fe40007ffe0ff */
[----:B------:R-:W-:Y:S02]  /*84430*/  IADD3 R167, R242, 0x34, RZ ;  /* 0x00000034f2a77810 */ /* 0x000fe40007ffe0ff */
[----:B------:R-:W-:Y:S01]  /*84440*/  ISETP.GE.AND P5, PT, R166, c[0x0][0x17c], PT ;  /* 0x00005f00a6007a0c */ /* 0x000fe20003fa6270 */
[----:B------:R-:W-:Y:S01]  /*84450*/  IMAD.WIDE R2, R168, 0x4, R162 ;  /* 0x00000004a8027825 */ /* 0x000fe200078e02a2 */
[----:B------:R-:W-:-:S02]  /*84460*/  ISETP.GE.AND P0, PT, R167, c[0x0][0x17c], PT ;  /* 0x00005f00a7007a0c */ /* 0x000fc40003f06270 */
        /* <DEDUP_REMOVED lines=9> */
[----:B------:R-:W-:Y:S02]  /*84500*/  ISETP.LT.AND P3, PT, R252, c[0x0][0x178], !P5 ;  /* 0x00005e00fc007a0c */ /* 0x000fe40006f61270 */
[----:B------:R-:W-:Y:S01]  /*84510*/  ISETP.LT.AND P5, PT, R174, c[0x0][0x178], !P5 ;  /* 0x00005e00ae007a0c */ /* 0x000fe20006fa1270 */
[----:B-1----:R-:W-:Y:S01]  /*84520*/  IMAD.WIDE R2, R168, 0x4, R4 ;  /* 0x00000004a8027825 */ /* 0x002fe200078e0204 */
[----:B------:R-:W2:Y:S03]  /*84530*/  LDL.LU R245, [R1+0xcd0] ;  /* 0x000cd00001f57983 */ /* 0x000ea60000300800 */
[----:B------:R-:W-:Y:S01]  /*84540*/  IMAD.WIDE R164, R169, 0x4, R162 ;  /* 0x00000004a9a47825 */ /* 0x000fe200078e02a2 */
[----:B------:R-:W-:Y:S01]  /*84550*/  IADD3 R166, R242, 0x2e, RZ ;  /* 0x0000002ef2a67810 */ /* 0x000fe20007ffe0ff */
[----:B------:R-:W2:Y:S03]  /*84560*/  LDL.LU R244, [R1+0xc90] ;  /* 0x000c900001f47983 */ /* 0x000ea60000300800 */
[----:B------:R-:W-:Y:S01]  /*84570*/  ISETP.GE.AND P4, PT, R166, c[0x0][0x17c], PT ;  /* 0x00005f00a6007a0c */ /* 0x000fe20003f86270 */
[----:B------:R1:W-:Y:S01]  /*84580*/  @P2 STG.E [R2.64], R250 ;  /* 0x000000fa02002986 */ /* 0x0003e2000c101904 */
[----:B------:R-:W-:-:S04]  /*84590*/  IADD3 R166, R242, 0x2f, RZ ;  /* 0x0000002ff2a67810 */ /* 0x000fc80007ffe0ff */
[----:B------:R-:W-:Y:S01]  /*845a0*/  ISETP.GE.AND P2, PT, R166, c[0x0][0x17c], PT ;  /* 0x00005f00a6007a0c */ /* 0x000fe20003f46270 */
[C---:B------:R-:W-:Y:S01]  /*845b0*/  IMAD.WIDE R166, R169.reuse, 0x4, R4 ;  /* 0x00000004a9a67825 */ /* 0x040fe200078e0204 */
[----:B-1----:R-:W2:Y:S03]  /*845c0*/  LDL.LU R250, [R1+0xc40] ;  /* 0x000c400001fa7983 */ /* 0x002ea60000300800 */
[C---:B------:R-:W-:Y:S01]  /*845d0*/  IMAD.WIDE R2, R169.reuse, 0x4, R160 ;  /* 0x00000004a9027825 */ /* 0x040fe200078e02a0 */
[----:B---3--:R1:W-:Y:S04]  /*845e0*/  @P1 STG.E [R164.64], R251 ;  /* 0x000000fba4001986 */ /* 0x0083e8000c101904 */
[----:B------:R-:W-:Y:S01]  /*845f0*/  @P3 STG.E [R2.64], R246 ;  /* 0x000000f602003986 */ /* 0x000fe2000c101904 */
[----:B-1----:R-:W-:-:S03]  /*84600*/  IMAD.WIDE R164, R169, 0x4, R6 ;  /* 0x00000004a9a47825 */ /* 0x002fc600078e0206 */
[----:B------:R-:W3:Y:S04]  /*84610*/  LDL.LU R251, [R1+0xcf4] ;  /* 0x000cf40001fb7983 */ /* 0x000ee80000300800 */
[----:B----4-:R-:W-:Y:S04]  /*84620*/  @P6 STG.E [R164.64], R249 ;  /* 0x000000f9a4006986 */ /* 0x010fe8000c101904 */
[----:B--2---:R1:W-:Y:S04]  /*84630*/  @P5 STG.E [R166.64], R248 ;  /* 0x000000f8a6005986 */ /* 0x0043e8000c101904 */
[----:B-1----:R-:W2:Y:S04]  /*84640*/  LDL.LU R248, [R1+0xcd4] ;  /* 0x000cd40001f87983 */ /* 0x002ea80000300800 */
[----:B------:R-:W4:Y:S04]  /*84650*/  LDL.LU R239, [R1+0xc94] ;  /* 0x000c940001ef7983 */ /* 0x000f280000300800 */
[----:B------:R-:W4:Y:S01]  /*84660*/  LDL.LU R249, [R1+0xc44] ;  /* 0x000c440001f97983 */ /* 0x000f220000300800 */
[----:B------:R-:W-:-:S02]  /*84670*/  ISETP.LT.AND P1, PT, R243, c[0x0][0x178], !P4 ;  /* 0x00005e00f3007a0c */ /* 0x000fc40006721270 */
[----:B------:R-:W-:Y:S01]  /*84680*/  ISETP.LT.AND P3, PT, R252, c[0x0][0x178], !P4 ;  /* 0x00005e00fc007a0c */ /* 0x000fe20006761270 */
[----:B------:R-:W4:Y:S01]  /*84690*/  LDL.LU R247, [R1+0xb58] ;  /* 0x000b580001f77983 */ /* 0x000f220000300800 */
[----:B------:R-:W-:Y:S02]  /*846a0*/  IADD3 R168, R169, c[0x0][0x198], RZ ;  /* 0x00006600a9a87a10 */ /* 0x000fe40007ffe0ff */
[----:B------:R-:W-:Y:S01]  /*846b0*/  ISETP.LT.AND P6, PT, R99, c[0x0][0x178], !P4 ;  /* 0x00005e0063007a0c */ /* 0x000fe200067c1270 */
[----:B------:R-:W4:Y:S01]  /*846c0*/  LDL.LU R246, [R1+0x5d8] ;  /* 0x0005d80001f67983 */ /* 0x000f220000300800 */
[----:B------:R-:W-:Y:S01]  /*846d0*/  ISETP.LT.AND P4, PT, R174, c[0x0][0x178], !P4 ;  /* 0x00005e00ae007a0c */ /* 0x000fe20006781270 */
[----:B------:R-:W-:Y:S01]  /*846e0*/  IMAD.WIDE R2, R168, 0x4, R162 ;  /* 0x00000004a8027825 */ /* 0x000fe200078e02a2 */
[----:B------:R-:W-:Y:S02]  /*846f0*/  IADD3 R166, R242, 0x30, RZ ;  /* 0x00000030f2a67810 */ /* 0x000fe40007ffe0ff */
[----:B------:R-:W-:Y:S01]  /*84700*/  ISETP.LT.AND P5, PT, R243, c[0x0][0x178], !P2 ;  /* 0x00005e00f3007a0c */ /* 0x000fe200057a1270 */
[C---:B------:R-:W-:Y:S01]  /*84710*/  IMAD.WIDE R164, R168.reuse, 0x4, R160 ;  /* 0x00000004a8a47825 */ /* 0x040fe200078e02a0 */
[----:B------:R1:W-:Y:S01]  /*84720*/  @P1 STG.E [R2.64], R175 ;  /* 0x000000af02001986 */ /* 0x0003e2000c101904 */
[----:B------:R-:W-:-:S02]  /*84730*/  IADD3 R169, R168, c[0x0][0x198], RZ ;  /* 0x00006600a8a97a10 */ /* 0x000fc40007ffe0ff */
[----:B------:R-:W-:Y:S01]  /*84740*/  ISETP.GE.AND P1, PT, R166, c[0x0][0x17c], PT ;  /* 0x00005f00a6007a0c */ /* 0x000fe20003f26270 */
[----:B------:R-:W-:Y:S01]  /*84750*/  IMAD.WIDE R166, R168, 0x4, R4 ;  /* 0x00000004a8a67825 */ /* 0x000fe200078e0204 */
[----:B------:R1:W-:Y:S01]  /*84760*/  @P3 STG.E [R164.64], R245 ;  /* 0x000000f5a4003986 */ /* 0x0003e2000c101904 */
[----:B------:R-:W-:Y:S02]  /*84770*/  ISETP.LT.AND P3, PT, R252, c[0x0][0x178], !P2 ;  /* 0x00005e00fc007a0c */ /* 0x000fe40005761270 */
[----:B-1----:R-:W-:-:S04]  /*84780*/  IMAD.WIDE R2, R168, 0x4, R6 ;  /* 0x00000004a8027825 */ /* 0x002fc800078e0206 */
[----:B------:R-:W-:Y:S01]  /*84790*/  IMAD.WIDE R164, R169, 0x4, R162 ;  /* 0x00000004a9a47825 */ /* 0x000fe200078e02a2 */
[----:B------:R1:W-:Y:S04]  /*847a0*/  @P6 STG.E [R2.64], R244 ;  /* 0x000000f402006986 */ /* 0x0003e8000c101904 */
[----:B------:R-:W4:Y:S04]  /*847b0*/  LDL.LU R245, [R1+0x58] ;  /* 0x0000580001f57983 */ /* 0x000f280000300800 */
[----:B------:R1:W-:Y:S01]  /*847c0*/  @P4 STG.E [R166.64], R250 ;  /* 0x000000faa6004986 */ /* 0x0003e2000c101904 */
[----:B------:R-:W-:-:S02]  /*847d0*/  ISETP.LT.AND P4, PT, R99, c[0x0][0x178], !P2 ;  /* 0x00005e0063007a0c */ /* 0x000fc40005781270 */
[----:B------:R-:W-:Y:S01]  /*847e0*/  ISETP.LT.AND P2, PT, R174, c[0x0][0x178], !P2 ;  /* 0x00005e00ae007a0c */ /* 0x000fe20005741270 */
[----:B-1----:R-:W4:Y:S01]  /*847f0*/  LDL.LU R244, [R1+0x18] ;  /* 0x0000180001f47983 */ /* 0x002f220000300800 */
[----:B------:R-:W-:-:S03]  /*84800*/  IMAD.WIDE R2, R169, 0x4, R6 ;  /* 0x00000004a9027825 */ /* 0x000fc600078e0206 */
[----:B------:R-:W4:Y:S01]  /*84810*/  LDL.LU R250, [R1+0xb5c] ;  /* 0x000b5c0001fa7983 */ /* 0x000f220000300800 */
[----:B------:R-:W-:-:S03]  /*84820*/  IMAD.WIDE R166, R169, 0x4, R4 ;  /* 0x00000004a9a67825 */ /* 0x000fc600078e0204 */
[----:B---3--:R1:W-:Y:S02]  /*84830*/  @P5 STG.E [R164.64], R251 ;  /* 0x000000fba4005986 */ /* 0x0083e4000c101904 */
[----:B-1----:R-:W-:Y:S02]  /*84840*/  IMAD.WIDE R164, R169, 0x4, R160 ;  /* 0x00000004a9a47825 */ /* 0x002fe400078e02a0 */
[----:B------:R-:W3:Y:S04]  /*84850*/  LDL.LU R251, [R1+0x5dc] ;  /* 0x0005dc0001fb7983 */ /* 0x000ee80000300800 */
[----:B--2---:R1:W-:Y:S04]  /*84860*/  @P3 STG.E [R164.64], R248 ;  /* 0x000000f8a4003986 */ /* 0x0043e8000c101904 */
[----:B----4-:R-:W-:Y:S04]  /*84870*/  @P4 STG.E [R2.64], R239 ;  /* 0x000000ef02004986 */ /* 0x010fe8000c101904 */
[----:B-1----:R-:W2:Y:S04]  /*84880*/  LDL.LU R248, [R1+0x5c] ;  /* 0x00005c0001f87983 */ /* 0x002ea80000300800 */
[----:B------:R1:W-:Y:S04]  /*84890*/  @P2 STG.E [R166.64], R249 ;  /* 0x000000f9a6002986 */ /* 0x0003e8000c101904 */
[----:B-1----:R-:W4:Y:S01]  /*848a0*/  LDL.LU R249, [R1+0x1c] ;  /* 0x00001c0001f97983 */ /* 0x002f220000300800 */
[----:B------:R-:W-:-:S02]  /*848b0*/  ISETP.LT.AND P5, PT, R243, c[0x0][0x178], !P1 ;  /* 0x00005e00f3007a0c */ /* 0x000fc40004fa1270 */
[----:B------:R-:W-:Y:S01]  /*848c0*/  ISETP.LT.AND P6, PT, R252, c[0x0][0x178], !P1 ;  /* 0x00005e00fc007a0c */ /* 0x000fe20004fc1270 */
[----:B------:R-:W4:Y:S01]  /*848d0*/  LDL.LU R173, [R1+0x38] ;  /* 0x0000380001ad7983 */ /* 0x000f220000300800 */
[----:B------:R-:W-:Y:S02]  /*848e0*/  IADD3 R168, R169, c[0x0][0x198], RZ ;  /* 0x00006600a9a87a10 */ /* 0x000fe40007ffe0ff */
[----:B------:R-:W-:Y:S01]  /*848f0*/  IADD3 R170, R242, 0x31, RZ ;  /* 0x00000031f2aa7810 */ /* 0x000fe20007ffe0ff */
[----:B------:R-:W4:Y:S02]  /*84900*/  LDL.LU R175, [R1+0xb6c] ;  /* 0x000b6c0001af7983 */ /* 0x000f240000300800 */
[----:B------:R-:W-:Y:S01]  /*84910*/  IMAD.WIDE R164, R168, 0x4, R162 ;  /* 0x00000004a8a47825 */ /* 0x000fe200078e02a2 */
[----:B------:R-:W-:Y:S01]  /*84920*/  ISETP.GE.AND P3, PT, R170, c[0x0][0x17c], PT ;  /* 0x00005f00aa007a0c */ /* 0x000fe20003f66270 */
[----:B------:R-:W4:Y:S01]  /*84930*/  LDL.LU R239, [R1+0x60c] ;  /* 0x00060c0001ef7983 */ /* 0x000f220000300800 */
[----:B------:R-:W-:Y:S01]  /*84940*/  ISETP.LT.AND P2, PT, R99, c[0x0][0x178], !P1 ;  /* 0x00005e0063007a0c */ /* 0x000fe20004f41270 */
[----:B------:R-:W-:Y:S01]  /*84950*/  IMAD.WIDE R2, R168, 0x4, R160 ;  /* 0x00000004a8027825 */ /* 0x000fe200078e02a0 */
[----:B------:R-:W-:Y:S01]  /*84960*/  ISETP.LT.AND P1, PT, R174, c[0x0][0x178], !P1 ;  /* 0x00005e00ae007a0c */ /* 0x000fe20004f21270 */
[----:B------:R1:W-:Y:S01]  /*84970*/  @P5 STG.E [R164.64], R247 ;  /* 0x000000f7a4005986 */ /* 0x0003e2000c101904 */
[----:B------:R-:W-:-:S02]  /*84980*/  ISETP.LT.AND P5, PT, R243, c[0x0][0x178], !P3 ;  /* 0x00005e00f3007a0c */ /* 0x000fc40005fa1270 */
[----:B------:R-:W-:Y:S01]  /*84990*/  ISETP.LT.AND P4, PT, R252, c[0x0][0x178], !P3 ;  /* 0x00005e00fc007a0c */ /* 0x000fe20005f81270 */
[----:B------:R1:W-:Y:S01]  /*849a0*/  @P6 STG.E [R2.64], R246 ;  /* 0x000000f602006986 */ /* 0x0003e2000c101904 */
[----:B------:R-:W-:Y:S02]  /*849b0*/  ISETP.LT.AND P6, PT, R99, c[0x0][0x178], !P3 ;  /* 0x00005e0063007a0c */ /* 0x000fe40005fc1270 */
[----:B------:R-:W-:Y:S02]  /*849c0*/  IADD3 R170, R168, c[0x0][0x198], RZ ;  /* 0x00006600a8aa7a10 */ /* 0x000fe40007ffe0ff */
[----:B------:R-:W-:Y:S01]  /*849d0*/  ISETP.LT.AND P3, PT, R174, c[0x0][0x178], !P3 ;  /* 0x00005e00ae007a0c */ /* 0x000fe20005f61270 */
[----:B-1----:R-:W-:-:S04]  /*849e0*/  IMAD.WIDE R164, R168, 0x4, R4 ;  /* 0x00000004a8a47825 */ /* 0x002fc800078e0204 */
[----:B------:R-:W-:-:S04]  /*849f0*/  IMAD.WIDE R2, R168, 0x4, R6 ;  /* 0x00000004a8027825 */ /* 0x000fc800078e0206 */
[C---:B------:R-:W-:Y:S01]  /*84a00*/  IMAD.WIDE R166, R170.reuse, 0x4, R162 ;  /* 0x00000004aaa67825 */ /* 0x040fe200078e02a2 */
[----:B------:R1:W-:Y:S03]  /*84a10*/  @P2 STG.E [R2.64], R245 ;  /* 0x000000f502002986 */ /* 0x0003e6000c101904 */
[----:B------:R-:W-:Y:S01]  /*84a20*/  IMAD.WIDE R168, R170, 0x4, R160 ;  /* 0x00000004aaa87825 */ /* 0x000fe200078e02a0 */
[----:B------:R-:W-:Y:S01]  /*84a30*/  @P1 STG.E [R164.64], R244 ;  /* 0x000000f4a4001986 */ /* 0x000fe2000c101904 */
[----:B------:R-:W-:-:S03]  /*84a40*/  IADD3 R171, R242, 0x32, RZ ;  /* 0x00000032f2ab7810 */ /* 0x000fc60007ffe0ff */
[----:B------:R1:W-:Y:S02]  /*84a50*/  @P5 STG.E [R166.64], R250 ;  /* 0x000000faa6005986 */ /* 0x0003e4000c101904 */
[----:B-1----:R-:W-:Y:S01]  /*84a60*/  IMAD.WIDE R2, R170, 0x4, R6 ;  /* 0x00000004aa027825 */ /* 0x002fe200078e0206 */
[----:B------:R-:W-:Y:S02]  /*84a70*/  IADD3 R172, R242, 0x33, RZ ;  /* 0x00000033f2ac7810 */ /* 0x000fe40007ffe0ff */
[----:B------:R-:W-:Y:S02]  /*84a80*/  ISETP.GE.AND P2, PT, R171, c[0x0][0x17c], PT ;  /* 0x00005f00ab007a0c */ /* 0x000fe40003f46270 */
[----:B------:R-:W-:Y:S01]  /*84a90*/  IADD3 R171, R170, c[0x0][0x198], RZ ;  /* 0x00006600aaab7a10 */ /* 0x000fe20007ffe0ff */
[----:B------:R-:W4:Y:S04]  /*84aa0*/  LDL.LU R250, [R1+0xcc] ;  /* 0x0000cc0001fa7983 */ /* 0x000f280000300800 */
[----:B---3--:R-:W-:Y:S04]  /*84ab0*/  @P4 STG.E [R168.64], R251 ;  /* 0x000000fba8004986 */ /* 0x008fe8000c101904 */
[----:B--2---:R1:W-:Y:S01]  /*84ac0*/  @P6 STG.E [R2.64], R248 ;  /* 0x000000f802006986 */ /* 0x0043e2000c101904 */
[----:B------:R-:W-:Y:S01]  /*84ad0*/  ISETP.GE.AND P6, PT, R172, c[0x0][0x17c], PT ;  /* 0x00005f00ac007a0c */ /* 0x000fe20003fc6270 */
[----:B-1----:R-:W-:-:S02]  /*84ae0*/  IMAD.WIDE R2, R170, 0x4, R4 ;  /* 0x00000004aa027825 */ /* 0x002fc400078e0204 */
[----:B------:R-:W2:Y:S04]  /*84af0*/  LDL.LU R248, [R1+0x3c] ;  /* 0x00003c0001f87983 */ /* 0x000ea80000300800 */
[----:B------:R-:W3:Y:S04]  /*84b00*/  LDL.LU R170, [R1+0xc8] ;  /* 0x0000c80001aa7983 */ /* 0x000ee80000300800 */
[----:B------:R-:W2:Y:S04]  /*84b10*/  LDL.LU R172, [R1+0x608] ;  /* 0x0006080001ac7983 */ /* 0x000ea80000300800 */
[----:B----4-:R1:W-:Y:S04]  /*84b20*/  @P3 STG.E [R2.64], R249 ;  /* 0x000000f902003986 */ /* 0x0103e8000c101904 */
[----:B-1----:R-:W4:Y:S04]  /*84b30*/  LDL.LU R3, [R1+0xb68] ;  /* 0x000b680001037983 */ /* 0x002f280000300800 */
[----:B------:R-:W2:Y:S04]  /*84b40*/  LDL.LU R247, [R1+0xc08] ;  /* 0x000c080001f77983 */ /* 0x000ea80000300800 */
[----:B------:R-:W3:Y:S04]  /*84b50*/  LDL.LU R246, [R1+0x708] ;  /* 0x0007080001f67983 */ /* 0x000ee80000300800 */
[----:B------:R-:W3:Y:S01]  /*84b60*/  LDL.LU R245, [R1+0xe8] ;  /* 0x0000e80001f57983 */ /* 0x000ee20000300800 */
[----:B------:R-:W-:-:S03]  /*84b70*/  ISETP.LT.AND P5, PT, R243, c[0x0][0x178], !P2 ;  /* 0x00005e00f3007a0c */ /* 0x000fc600057a1270 */
[----:B------:R-:W3:Y:S01]  /*84b80*/  LDL.LU R244, [R1+0x88] ;  /* 0x0000880001f47983 */ /* 0x000ee20000300800 */
[----:B------:R-:W-:-:S03]  /*84b90*/  ISETP.LT.AND P4, PT, R252, c[0x0][0x178], !P2 ;  /* 0x00005e00fc007a0c */ /* 0x000fc60005781270 */
[----:B------:R-:W3:Y:S01]  /*84ba0*/  LDL.LU R251, [R1+0xc0c] ;  /* 0x000c0c0001fb7983 */ /* 0x000ee20000300800 */
[----:B------:R-:W-:-:S03]  /*84bb0*/  ISETP.LT.AND P1, PT, R99, c[0x0][0x178], !P2 ;  /* 0x00005e0063007a0c */ /* 0x000fc60005721270 */
[----:B------:R-:W3:Y:S01]  /*84bc0*/  LDL.LU R249, [R1+0x70c] ;  /* 0x00070c0001f97983 */ /* 0x000ee20000300800 */
[----:B------:R-:W-:Y:S01]  /*84bd0*/  IMAD.WIDE R164, R171, 0x4, R162 ;  /* 0x00000004aba47825 */ /* 0x000fe200078e02a2 */
[----:B------:R-:W-:-:S03]  /*84be0*/  ISETP.LT.AND P2, PT, R174, c[0x0][0x178], !P2 ;  /* 0x00005e00ae007a0c */ /* 0x000fc60005741270 */
[----:B------:R-:W-:-:S04]  /*84bf0*/  IMAD.WIDE R166, R171, 0x4, R160 ;  /* 0x00000004aba67825 */ /* 0x000fc800078e02a0 */
[----:B------:R-:W-:Y:S01]  /*84c00*/  IMAD.WIDE R168, R171, 0x4, R6 ;  /* 0x00000004aba87825 */ /* 0x000fe200078e0206 */
[----:B------:R-:W-:Y:S01]  /*84c10*/  ISETP.LT.AND P3, PT, R243, c[0x0][0x178], !P6 ;  /* 0x00005e00f3007a0c */ /* 0x000fe20007761270 */
[----:B----4-:R1:W-:Y:S01]  /*84c20*/  @P5 STG.E [R164.64], R3 ;  /* 0x00000003a4005986 */ /* 0x0103e2000c101904 */
[----:B------:R-:W-:-:S03]  /*84c30*/  ISETP.LT.AND P5, PT, R99, c[0x0][0x178], !P6 ;  /* 0x00005e0063007a0c */ /* 0x000fc600077a1270 */
[----:B--2---:R2:W-:Y:S04]  /*84c40*/  @P4 STG.E [R166.64], R172 ;  /* 0x000000aca6004986 */ /* 0x0045e8000c101904 */
[----:B---3--:R3:W-:Y:S01]  /*84c50*/  @P1 STG.E [R168.64], R170 ;  /* 0x000000aaa8001986 */ /* 0x0087e2000c101904 */
[----:B------:R-:W-:Y:S02]  /*84c60*/  ISETP.LT.AND P1, PT, R252, c[0x0][0x178], !P6 ;  /* 0x00005e00fc007a0c */ /* 0x000fe40007721270 */
[----:B------:R-:W-:Y:S01]  /*84c70*/  ISETP.LT.AND P6, PT, R174, c[0x0][0x178], !P6 ;  /* 0x00005e00ae007a0c */ /* 0x000fe200077c1270 */
[C---:B-1----:R-:W-:Y:S01]  /*84c80*/  IMAD.WIDE R2, R171.reuse, 0x4, R4 ;  /* 0x00000004ab027825 */ /* 0x042fe200078e0204 */
[----:B------:R-:W-:Y:S02]  /*84c90*/  IADD3 R164, R171, c[0x0][0x198], RZ ;  /* 0x00006600aba47a10 */ /* 0x000fe40007ffe0ff */
[----:B------:R-:W-:-:S02]  /*84ca0*/  IADD3 R165, R242, 0x35, RZ ;  /* 0x00000035f2a57810 */ /* 0x000fc40007ffe0ff */
[----:B------:R1:W-:Y:S01]  /*84cb0*/  @P2 STG.E [R2.64], R173 ;  /* 0x000000ad02002986 */ /* 0x0003e2000c101904 */
[----:B--2---:R-:W-:Y:S01]  /*84cc0*/  IMAD.WIDE R166, R164, 0x4, R6 ;  /* 0x00000004a4a67825 */ /* 0x004fe200078e0206 */
[----:B------:R-:W-:-:S03]  /*84cd0*/  ISETP.GE.AND P4, PT, R165, c[0x0][0x17c], PT ;  /* 0x00005f00a5007a0c */ /* 0x000fc60003f86270 */
[----:B---3--:R-:W-:-:S04]  /*84ce0*/  IMAD.WIDE R170, R164, 0x4, R162 ;  /* 0x00000004a4aa7825 */ /* 0x008fc800078e02a2 */
[C---:B------:R-:W-:Y:S01]  /*84cf0*/  IMAD.WIDE R168, R164.reuse, 0x4, R160 ;  /* 0x00000004a4a87825 */ /* 0x040fe200078e02a0 */
[----:B-1----:R-:W-:-:S03]  /*84d00*/  IADD3 R2, R164, c[0x0][0x198], RZ ;  /* 0x00006600a4027a10 */ /* 0x002fc60007ffe0ff */
[----:B------:R-:W-:Y:S01]  /*84d10*/  IMAD.WIDE R164, R164, 0x4, R4 ;  /* 0x00000004a4a47825 */ /* 0x000fe200078e0204 */
[----:B------:R-:W-:Y:S04]  /*84d20*/  @P3 STG.E [R170.64], R175 ;  /* 0x000000afaa003986 */ /* 0x000fe8000c101904 */
[----:B------:R-:W-:Y:S04]  /*84d30*/  @P1 STG.E [R168.64], R239 ;  /* 0x000000efa8001986 */ /* 0x000fe8000c101904 */
[----:B------:R1:W-:Y:S04]  /*84d40*/  @P5 STG.E [R166.64], R250 ;  /* 0x000000faa6005986 */ /* 0x0003e8000c101904 */
[----:B------:R2:W-:Y:S04]  /*84d50*/  @P6 STG.E [R164.64], R248 ;  /* 0x000000f8a4006986 */ /* 0x0005e8000c101904 */
[----:B-1----:R-:W3:Y:S04]  /*84d60*/  LDL.LU R250, [R1+0xec] ;  /* 0x0000ec0001fa7983 */ /* 0x002ee80000300800 */
[----:B--2---:R-:W2:Y:S01]  /*84d70*/  LDL.LU R248, [R1+0x8c] ;  /* 0x00008c0001f87983 */ /* 0x004ea20000300800 */
[C---:B------:R-:W-:Y:S01]  /*84d80*/  ISETP.LT.AND P2, PT, R243.reuse, c[0x0][0x178], !P0 ;  /* 0x00005e00f3007a0c */ /* 0x040fe20004741270 */
[----:B------:R-:W-:Y:S01]  /*84d90*/  IMAD.WIDE R170, R2, 0x4, R162 ;  /* 0x0000000402aa7825 */ /* 0x000fe200078e02a2 */
[----:B------:R-:W-:Y:S01]  /*84da0*/  ISETP.LT.AND P3, PT, R252, c[0x0][0x178], !P0 ;  /* 0x00005e00fc007a0c */ /* 0x000fe20004761270 */
[----:B------:R-:W4:Y:S01]  /*84db0*/  LDL.LU R173, [R1+0xc68] ;  /* 0x000c680001ad7983 */ /* 0x000f220000300800 */
[----:B------:R-:W-:Y:S01]  /*84dc0*/  ISETP.LT.AND P6, PT, R243, c[0x0][0x178], !P4 ;  /* 0x00005e00f3007a0c */ /* 0x000fe200067c1270 */
[----:B------:R-:W-:-:S08]  /*84dd0*/  IMAD.WIDE R166, R2, 0x4, R160 ;  /* 0x0000000402a67825 */ /* 0x000fd000078e02a0 */
[----:B------:R1:W-:Y:S01]  /*84de0*/  @P2 STG.E [R170.64], R247 ;  /* 0x000000f7aa002986 */ /* 0x0003e2000c101904 */
[----:B------:R-:W-:Y:S02]  /*84df0*/  ISETP.LT.AND P2, PT, R99, c[0x0][0x178], !P0 ;  /* 0x00005e0063007a0c */ /* 0x000fe40004741270 */
[----:B------:R-:W-:Y:S01]  /*84e00*/  ISETP.LT.AND P0, PT, R174, c[0x0][0x178], !P0 ;  /* 0x00005e00ae007a0c */ /* 0x000fe20004701270 */
[----:B------:R-:W-:Y:S01]  /*84e10*/  IMAD.WIDE R164, R2, 0x4, R6 ;  /* 0x0000000402a47825 */ /* 0x000fe200078e0206 */
[----:B------:R-:W-:Y:S02]  /*84e20*/  ISETP.LT.AND P5, PT, R252, c[0x0][0x178], !P4 ;  /* 0x00005e00fc007a0c */ /* 0x000fe400067a1270 */
[----:B------:R-:W-:Y:S01]  /*84e30*/  IADD3 R3, R242, 0x36, RZ ;  /* 0x00000036f2037810 */ /* 0x000fe20007ffe0ff */
[----:B------:R1:W-:Y:S02]  /*84e40*/  @P3 STG.E [R166.64], R246 ;  /* 0x000000f6a6003986 */ /* 0x0003e4000c101904 */
[----:B-1----:R-:W-:-:S02]  /*84e50*/  IADD3 R170, R2, c[0x0][0x198], RZ ;  /* 0x0000660002aa7a10 */ /* 0x002fc40007ffe0ff */
[----:B------:R-:W4:Y:S01]  /*84e60*/  LDL.LU R247, [R1+0x958] ;  /* 0x0009580001f77983 */ /* 0x000f220000300800 */
[----:B------:R-:W-:Y:S01]  /*84e70*/  ISETP.GE.AND P1, PT, R3, c[0x0][0x17c], PT ;  /* 0x00005f0003007a0c */ /* 0x000fe20003f26270 */
[----:B------:R-:W-:Y:S02]  /*84e80*/  IMAD.WIDE R2, R2, 0x4, R4 ;  /* 0x0000000402027825 */ /* 0x000fe400078e0204 */
[----:B------:R1:W-:Y:S02]  /*84e90*/  @P2 STG.E [R164.64], R245 ;  /* 0x000000f5a4002986 */ /* 0x0003e4000c101904 */
[----:B------:R-:W-:-:S04]  /*84ea0*/  IMAD.WIDE R168, R170, 0x4, R162 ;  /* 0x00000004aaa87825 */ /* 0x000fc800078e02a2 */
[----:B------:R-:W-:Y:S01]  /*84eb0*/  IMAD.WIDE R166, R170, 0x4, R160 ;  /* 0x00000004aaa67825 */ /* 0x000fe200078e02a0 */
[----:B------:R1:W-:Y:S04]  /*84ec0*/  @P0 STG.E [R2.64], R244 ;  /* 0x000000f402000986 */ /* 0x0003e8000c101904 */
[----:B-1----:R-:W4:Y:S04]  /*84ed0*/  LDL.LU R245, [R1+0x128] ;  /* 0x0001280001f57983 */ /* 0x002f280000300800 */
[----:B------:R1:W-:Y:S04]  /*84ee0*/  @P6 STG.E [R168.64], R251 ;  /* 0x000000fba8006986 */ /* 0x0003e8000c101904 */
[----:B------:R-:W4:Y:S04]  /*84ef0*/  LDL.LU R244, [R1+0xa8] ;  /* 0x0000a80001f47983 */ /* 0x000f280000300800 */
[----:B------:R1:W-:Y:S04]  /*84f00*/  @P5 STG.E [R166.64], R249 ;  /* 0x000000f9a6005986 */ /* 0x0003e8000c101904 */
[----:B-1----:R-:W4:Y:S04]  /*84f10*/  LDL.LU R251, [R1+0xc6c] ;  /* 0x000c6c0001fb7983 */ /* 0x002f280000300800 */
        /* <DEDUP_REMOVED lines=26> */
[----:B------:R-:W2:Y:S01]  /*850c0*/  LDL.LU R246, [R1+0x818] ;  /* 0x0008180001f67983 */ /* 0x000ea20000300800 */
[----:B-1----:R-:W-:-:S03]  /*850d0*/  IMAD.WIDE R166, R169, 0x4, R160 ;  /* 0x00000004a9a67825 */ /* 0x002fc600078e02a0 */
[----:B------:R1:W-:Y:S01]  /*850e0*/  @P0 STG.E [R2.64], R245 ;  /* 0x000000f502000986 */ /* 0x0003e2000c101904 */
[----:B----4-:R-:W-:-:S04]  /*850f0*/  IMAD.WIDE R164, R169, 0x4, R162 ;  /* 0x00000004a9a47825 */ /* 0x010fc800078e02a2 */
[----:B-1----:R-:W-:Y:S01]  /*85100*/  IMAD.WIDE R2, R168, 0x4, R4 ;  /* 0x00000004a8027825 */ /* 0x002fe200078e0204 */
[----:B------:R-:W4:Y:S04]  /*85110*/  LDL.LU R245, [R1+0x108] ;  /* 0x0001080001f57983 */ /* 0x000f280000300800 */
        /* <DEDUP_REMOVED lines=19> */
[----:B------:R-:W-:Y:S02]  /*85250*/  IADD3 R171, R242, 0x39, RZ ;  /* 0x00000039f2ab7810 */ /* 0x000fe40007ffe0ff */
[----:B------:R-:W-:Y:S02]  /*85260*/  ISETP.LT.AND P1, PT, R252, c[0x0][0x178], !P3 ;  /* 0x00005e00fc007a0c */ /* 0x000fe40005f21270 */
[----:B------:R-:W-:Y:S02]  /*85270*/  ISETP.LT.AND P4, PT, R99, c[0x0][0x178], !P3 ;  /* 0x00005e0063007a0c */ /* 0x000fe40005f81270 */
[----:B------:R-:W-:Y:S01]  /*85280*/  ISETP.GE.AND P0, PT, R166, c[0x0][0x17c], PT ;  /* 0x00005f00a6007a0c */ /* 0x000fe20003f06270 */
[----:B------:R-:W-:Y:S01]  /*85290*/  IMAD.WIDE R166, R168, 0x4, R162 ;  /* 0x00000004a8a67825 */ /* 0x000fe200078e02a2 */
[----:B------:R-:W-:Y:S01]  /*852a0*/  ISETP.GE.AND P2, PT, R171, c[0x0][0x17c], PT ;  /* 0x00005f00ab007a0c */ /* 0x000fe20003f46270 */
[----:B------:R-:W3:Y:S01]  /*852b0*/  LDL.LU R247, [R1+0xc88] ;  /* 0x000c880001f77983 */ /* 0x000ee20000300800 */
[----:B------:R-:W-:Y:S01]  /*852c0*/  ISETP.LT.AND P3, PT, R174, c[0x0][0x178], !P3 ;  /* 0x00005e00ae007a0c */ /* 0x000fe20005f61270 */
[----:B------:R-:W-:Y:S01]  /*852d0*/  IMAD.WIDE R2, R168, 0x4, R160 ;  /* 0x00000004a8027825 */ /* 0x000fe200078e02a0 */
[----:B------:R-:W-:Y:S01]  /*852e0*/  ISETP.LT.AND P6, PT, R243, c[0x0][0x178], !P2 ;  /* 0x00005e00f3007a0c */ /* 0x000fe200057c1270 */
        /* <DEDUP_REMOVED lines=33> */
[C---:B------:R-:W-:Y:S01]  /*85500*/  IMAD.WIDE R164, R168.reuse, 0x4, R160 ;  /* 0x00000004a8a47825 */ /* 0x040fe200078e02a0 */
[----:B------:R-:W-:Y:S01]  /*85510*/  ISETP.LT.AND P2, PT, R243, c[0x0][0x178], !P1 ;  /* 0x00005e00f3007a0c */ /* 0x000fe20004f41270 */
[----:B-1----:R-:W3:Y:S02]  /*85520*/  LDL.LU R250, [R1+0x6dc] ;  /* 0x0006dc0001fa7983 */ /* 0x002ee40000300800 */
[----:B------:R-:W-:-:S02]  /*85530*/  IMAD.WIDE R2, R168, 0x4, R6 ;  /* 0x00000004a8027825 */ /* 0x000fc400078e0206 */
[----:B------:R-:W3:Y:S04]  /*85540*/  LDL.LU R175, [R1+0xce8] ;  /* 0x000ce80001af7983 */ /* 0x000ee80000300800 */
        /* <DEDUP_REMOVED lines=20> */
[----:B------:R-:W-:Y:S01]  /*85690*/  ISETP.LT.AND P5, PT, R252, c[0x0][0x178], !P0 ;  /* 0x00005e00fc007a0c */ /* 0x000fe200047a1270 */
[----:B------:R-:W-:Y:S01]  /*856a0*/  IMAD.WIDE R2, R168, 0x4, R6 ;  /* 0x00000004a8027825 */ /* 0x000fe200078e0206 */
[----:B------:R-:W-:-:S02]  /*856b0*/  IADD3 R166, R242, 0x3d, RZ ;  /* 0x0000003df2a67810 */ /* 0x000fc40007ffe0ff */
[C---:B------:R-:W-:Y:S01]  /*856c0*/  IADD3 R170, R168.reuse, c[0x0][0x198], RZ ;  /* 0x00006600a8aa7a10 */ /* 0x040fe20007ffe0ff */
[----:B------:R-:W-:Y:S01]  /*856d0*/  IMAD.WIDE R164, R168, 0x4, R4 ;  /* 0x00000004a8a47825 */ /* 0x000fe200078e0204 */
[----:B------:R-:W-:Y:S02]  /*856e0*/  ISETP.GE.AND P2, PT, R166, c[0x0][0x17c], PT ;  /* 0x00005f00a6007a0c */ /* 0x000fe40003f46270 */
[----:B------:R-:W-:Y:S01]  /*856f0*/  ISETP.LT.AND P3, PT, R99, c[0x0][0x178], !P0 ;  /* 0x00005e0063007a0c */ /* 0x000fe20004761270 */
[C---:B------:R-:W-:Y:S01]  /*85700*/  IMAD.WIDE R166, R170.reuse, 0x4, R162 ;  /* 0x00000004aaa67825 */ /* 0x040fe200078e02a2 */
[----:B------:R-:W-:Y:S03]  /*85710*/  @P4 STG.E [R2.64], R246 ;  /* 0x000000f602004986 */ /* 0x000fe6000c101904 */
[----:B------:R-:W-:Y:S01]  /*85720*/  IMAD.WIDE R168, R170, 0x4, R160 ;  /* 0x00000004aaa87825 */ /* 0x000fe200078e02a0 */
[----:B---3--:R1:W-:Y:S01]  /*85730*/  @P1 STG.E [R164.64], R250 ;  /* 0x000000faa4001986 */ /* 0x0083e2000c101904 */
[----:B------:R-:W-:-:S03]  /*85740*/  ISETP.LT.AND P1, PT, R174, c[0x0][0x178], !P0 ;  /* 0x00005e00ae007a0c */ /* 0x000fc60004721270 */
[----:B------:R3:W-:Y:S01]  /*85750*/  @P6 STG.E [R166.64], R175 ;  /* 0x000000afa6006986 */ /* 0x0007e2000c101904 */
[----:B------:R-:W-:-:S03]  /*85760*/  ISETP.LT.AND P6, PT, R243, c[0x0][0x178], !P2 ;  /* 0x00005e00f3007a0c */ /* 0x000fc600057c1270 */
[----:B------:R-:W-:Y:S04]  /*85770*/  @P5 STG.E [R168.64], R239 ;  /* 0x000000efa8005986 */ /* 0x000fe8000c101904 */
[----:B-1----:R-:W2:Y:S01]  /*85780*/  LDL.LU R250, [R1+0x82c] ;  /* 0x00082c0001fa7983 */ /* 0x002ea20000300800 */
[----:B------:R-:W-:Y:S01]  /*85790*/  IMAD.WIDE R2, R170, 0x4, R6 ;  /* 0x00000004aa027825 */ /* 0x000fe200078e0206 */
[----:B------:R-:W-:Y:S02]  /*857a0*/  ISETP.LT.AND P5, PT, R252, c[0x0][0x178], !P2 ;  /* 0x00005e00fc007a0c */ /* 0x000fe400057a1270 */
[----:B------:R-:W2:Y:S01]  /*857b0*/  LDL.LU R247, [R1+0xcf8] ;  /* 0x000cf80001f77983 */ /* 0x000ea20000300800 */
[----:B------:R-:W-:-:S03]  /*857c0*/  IADD3 R164, R242, 0x3f, RZ ;  /* 0x0000003ff2a47810 */ /* 0x000fc60007ffe0ff */
[----:B------:R-:W2:Y:S01]  /*857d0*/  LDL.LU R246, [R1+0xcd8] ;  /* 0x000cd80001f67983 */ /* 0x000ea20000300800 */
[----:B------:R-:W-:Y:S02]  /*857e0*/  IADD3 R171, R170, c[0x0][0x198], RZ ;  /* 0x00006600aaab7a10 */ /* 0x000fe40007ffe0ff */
[----:B---3--:R-:W-:Y:S01]  /*857f0*/  IADD3 R166, R242, 0x3e, RZ ;  /* 0x0000003ef2a67810 */ /* 0x008fe20007ffe0ff */
        /* <DEDUP_REMOVED lines=9> */
[----:B------:R4:W-:Y:S04]  /*85890*/  @P5 STG.E [R166.64], R249 ;  /* 0x000000f9a6005986 */ /* 0x0009e8000c101904 */
[----:B-1----:R-:W3:Y:S04]  /*858a0*/  LDL.LU R244, [R1+0xc48] ;  /* 0x000c480001f47983 */ /* 0x002ee80000300800 */
[----:B----4-:R-:W4:Y:S04]  /*858b0*/  LDL.LU R251, [R1+0xcfc] ;  /* 0x000cfc0001fb7983 */ /* 0x010f280000300800 */
[----:B------:R-:W4:Y:S01]  /*858c0*/  LDL.LU R249, [R1+0xcdc] ;  /* 0x000cdc0001f97983 */ /* 0x000f220000300800 */
        /* <DEDUP_REMOVED lines=15> */
[----:B------:R1:W-:Y:S01]  /*859c0*/  @P2 STG.E [R2.64], R250 ;  /* 0x000000fa02002986 */ /* 0x0003e2000c101904 */
[----:B------:R-:W-:-:S03]  /*859d0*/  ISETP.GE.AND P2, PT, R168, c[0x0][0x17c], PT ;  /* 0x00005f00a8007a0c */ /* 0x000fc60003f46270 */
[----:B------:R3:W-:Y:S01]  /*859e0*/  @P4 STG.E [R164.64], R247 ;  /* 0x000000f7a4004986 */ /* 0x0007e2000c101904 */
[----:B------:R-:W-:-:S03]  /*859f0*/  IADD3 R168, R169, c[0x0][0x198], RZ ;  /* 0x00006600a9a87a10 */ /* 0x000fc60007ffe0ff */
[----:B------:R3:W-:Y:S04]  /*85a00*/  @P6 STG.E [R166.64], R246 ;  /* 0x000000f6a6006986 */ /* 0x0007e8000c101904 */
[----:B-1----:R-:W2:Y:S01]  /*85a10*/  LDL.LU R250, [R1+0xc4c] ;  /* 0x000c4c0001fa7983 */ /* 0x002ea20000300800 */
[----:B------:R-:W-:-:S03]  /*85a20*/  ISETP.LT.AND P6, PT, R252, c[0x0][0x178], !P0 ;  /* 0x00005e00fc007a0c */ /* 0x000fc600047c1270 */
[----:B------:R-:W2:Y:S04]  /*85a30*/  LDL.LU R171, [R1+0xb70] ;  /* 0x000b700001ab7983 */ /* 0x000ea80000300800 */
[----:B------:R-:W2:Y:S01]  /*85a40*/  LDL.LU R172, [R1+0x5f0] ;  /* 0x0005f00001ac7983 */ /* 0x000ea20000300800 */
[----:B------:R-:W-:-:S03]  /*85a50*/  IMAD.WIDE R2, R169, 0x4, R6 ;  /* 0x00000004a9027825 */ /* 0x000fc600078e0206 */
[----:B------:R-:W2:Y:S01]  /*85a60*/  LDL.LU R173, [R1+0xb0] ;  /* 0x0000b00001ad7983 */ /* 0x000ea20000300800 */
[----:B---3--:R-:W-:-:S03]  /*85a70*/  IMAD.WIDE R164, R169, 0x4, R4 ;  /* 0x00000004a9a47825 */ /* 0x008fc600078e0204 */
[----:B------:R1:W-:Y:S01]  /*85a80*/  @P3 STG.E [R2.64], R245 ;  /* 0x000000f502003986 */ /* 0x0003e2000c101904 */
[----:B------:R-:W-:-:S03]  /*85a90*/  IMAD.WIDE R166, R168, 0x4, R162 ;  /* 0x00000004a8a67825 */ /* 0x000fc600078e02a2 */
[----:B------:R-:W3:Y:S04]  /*85aa0*/  LDL.LU R175, [R1+0x70] ;  /* 0x0000700001af7983 */ /* 0x000ee80000300800 */
[----:B------:R-:W3:Y:S01]  /*85ab0*/  LDL.LU R239, [R1+0xb74] ;  /* 0x000b740001ef7983 */ /* 0x000ee20000300800 */
[----:B-1----:R-:W-:-:S03]  /*85ac0*/  IMAD.WIDE R2, R168, 0x4, R160 ;  /* 0x00000004a8027825 */ /* 0x002fc600078e02a0 */
[----:B------:R-:W-:Y:S04]  /*85ad0*/  @P1 STG.E [R164.64], R244 ;  /* 0x000000f4a4001986 */ /* 0x000fe8000c101904 */
[----:B----4-:R1:W-:Y:S04]  /*85ae0*/  @P5 STG.E [R166.64], R251 ;  /* 0x000000fba6005986 */ /* 0x0103e8000c101904 */
[----:B------:R4:W-:Y:S04]  /*85af0*/  @P6 STG.E [R2.64], R249 ;  /* 0x000000f902006986 */ /* 0x0009e8000c101904 */
[----:B-1----:R-:W3:Y:S04]  /*85b00*/  LDL.LU R251, [R1+0x5f4] ;  /* 0x0005f40001fb7983 */ /* 0x002ee80000300800 */
[----:B----4-:R-:W4:Y:S01]  /*85b10*/  LDL.LU R249, [R1+0xb4] ;  /* 0x0000b40001f97983 */ /* 0x010f220000300800 */
        /* <DEDUP_REMOVED lines=15> */
[----:B------:R-:W2:Y:S02]  /*85c10*/  LDL.LU R246, [R1+0x620] ;  /* 0x0006200001f67983 */ /* 0x000ea40000300800 */
[----:B------:R-:W-:Y:S01]  /*85c20*/  IMAD.WIDE R166, R169, 0x4, R160 ;  /* 0x00000004a9a67825 */ /* 0x000fe200078e02a0 */
[----:B------:R-:W-:Y:S01]  /*85c30*/  ISETP.GE.AND P4, PT, R170, c[0x0][0x17c], PT ;  /* 0x00005f00aa007a0c */ /* 0x000fe20003f86270 */
[----:B------:R-:W2:Y:S01]  /*85c40*/  LDL.LU R245, [R1+0xf0] ;  /* 0x0000f00001f57983 */ /* 0x000ea20000300800 */
[----:B------:R-:W-:-:S03]  /*85c50*/  ISETP.LT.AND P2, PT, R174, c[0x0][0x178], !P2 ;  /* 0x00005e00ae007a0c */ /* 0x000fc60005741270 */
[----:B------:R1:W-:Y:S04]  /*85c60*/  @P1 STG.E [R2.64], R250 ;  /* 0x000000fa02001986 */ /* 0x0003e8000c101904 */
[----:B------:R1:W-:Y:S01]  /*85c70*/  @P3 STG.E [R164.64], R171 ;  /* 0x000000aba4003986 */ /* 0x0003e2000c101904 */
[----:B------:R-:W-:-:S03]  /*85c80*/  ISETP.LT.AND P3, PT, R252, c[0x0][0x178], !P4 ;  /* 0x00005e00fc007a0c */ /* 0x000fc60006761270 */
[----:B------:R3:W-:Y:S01]  /*85c90*/  @P5 STG.E [R166.64], R172 ;  /* 0x000000aca6005986 */ /* 0x0007e2000c101904 */
[----:B------:R-:W-:Y:S02]  /*85ca0*/  ISETP.LT.AND P5, PT, R243, c[0x0][0x178], !P4 ;  /* 0x00005e00f3007a0c */ /* 0x000fe400067a1270 */
[----:B------:R-:W-:Y:S01]  /*85cb0*/  ISETP.LT.AND P1, PT, R99, c[0x0][0x178], !P4 ;  /* 0x00005e0063007a0c */ /* 0x000fe20006721270 */
[C---:B-1----:R-:W-:Y:S01]  /*85cc0*/  IMAD.WIDE R2, R169.reuse, 0x4, R6 ;  /* 0x00000004a9027825 */ /* 0x042fe200078e0206 */
[C---:B------:R-:W-:Y:S01]  /*85cd0*/  IADD3 R170, R169.reuse, c[0x0][0x198], RZ ;  /* 0x00006600a9aa7a10 */ /* 0x040fe20007ffe0ff */
[----:B------:R-:W2:Y:S01]  /*85ce0*/  LDL.LU R244, [R1+0x90] ;  /* 0x0000900001f47983 */ /* 0x000ea20000300800 */
[----:B------:R-:W-:Y:S01]  /*85cf0*/  IADD3 R164, R242, 0x42, RZ ;  /* 0x00000042f2a47810 */ /* 0x000fe20007ffe0ff */
[----:B------:R-:W-:Y:S02]  /*85d00*/  IMAD.WIDE R168, R169, 0x4, R4 ;  /* 0x00000004a9a87825 */ /* 0x000fe400078e0204 */
[----:B------:R1:W-:Y:S01]  /*85d10*/  @P6 STG.E [R2.64], R173 ;  /* 0x000000ad02006986 */ /* 0x0003e2000c101904 */
[----:B------:R-:W-:Y:S01]  /*85d20*/  ISETP.GE.AND P6, PT, R164, c[0x0][0x17c], PT ;  /* 0x00005f00a4007a0c */ /* 0x000fe20003fc6270 */
[----:B------:R-:W-:-:S02]  /*85d30*/  IMAD.WIDE R164, R170, 0x4, R160 ;  /* 0x00000004aaa47825 */ /* 0x000fc400078e02a0 */
[----:B------:R-:W2:Y:S02]  /*85d40*/  LDL.LU R250, [R1+0xbb4] ;  /* 0x000bb40001fa7983 */ /* 0x000ea40000300800 */
[C---:B---3--:R-:W-:Y:S02]  /*85d50*/  IMAD.WIDE R166, R170.reuse, 0x4, R6 ;  /* 0x00000004aaa67825 */ /* 0x048fe400078e0206 */
[----:B------:R-:W-:Y:S02]  /*85d60*/  @P2 STG.E [R168.64], R175 ;  /* 0x000000afa8002986 */ /* 0x000fe4000c101904 */
[----:B-1----:R-:W-:-:S05]  /*85d70*/  IMAD.WIDE R2, R170, 0x4, R162 ;  /* 0x00000004aa027825 */ /* 0x002fca00078e02a2 */
[----:B------:R-:W-:Y:S04]  /*85d80*/  @P5 STG.E [R2.64], R239 ;  /* 0x000000ef02005986 */ /* 0x000fe8000c101904 */
[----:B------:R1:W-:Y:S04]  /*85d90*/  @P3 STG.E [R164.64], R251 ;  /* 0x000000fba4003986 */ /* 0x0003e8000c101904 */
[----:B----4-:R3:W-:Y:S04]  /*85da0*/  @P1 STG.E [R166.64], R249 ;  /* 0x000000f9a6001986 */ /* 0x0107e8000c101904 */
[----:B-1----:R-:W4:Y:S04]  /*85db0*/  LDL.LU R251, [R1+0x624] ;  /* 0x0006240001fb7983 */ /* 0x002f280000300800 */
[----:B---3--:R-:W3:Y:S01]  /*85dc0*/  LDL.LU R249, [R1+0xf4] ;  /* 0x0000f40001f97983 */ /* 0x008ee20000300800 */
        /* <DEDUP_REMOVED lines=32> */
[----:B----4-:R-:W-:Y:S04]  /*85fd0*/  @P3 STG.E [R164.64], R251 ;  /* 0x000000fba4003986 */ /* 0x010fe8000c101904 */
[----:B---3--:R1:W-:Y:S04]  /*85fe0*/  @P4 STG.E [R2.64], R249 ;  /* 0x000000f902004986 */ /* 0x0083e8000c101904 */
        /* <DEDUP_REMOVED lines=9> */
[----:B------:R-:W-:Y:S01]  /*86080*/  ISETP.LT.AND P0, PT, R252, c[0x0][0x178], !P1 ;  /* 0x00005e00fc007a0c */ /* 0x000fe20004f01270 */
[----:B------:R-:W2:Y:S01]  /*86090*/  LDL.LU R175, [R1+0xd10] ;  /* 0x000d100001af7983 */ /* 0x000ea20000300800 */
[----:B------:R-:W-:Y:S02]  /*860a0*/  IADD3 R169, R168, c[0x0][0x198], RZ ;  /* 0x00006600a8a97a10 */ /* 0x000fe40007ffe0ff */
[----:B------:R-:W-:Y:S01]  /*860b0*/  ISETP.LT.AND P5, PT, R99, c[0x0][0x178], !P1 ;  /* 0x00005e0063007a0c */ /* 0x000fe20004fa1270 */
[----:B------:R-:W2:Y:S01]  /*860c0*/  LDL.LU R245, [R1+0x730] ;  /* 0x0007300001f57983 */ /* 0x000ea20000300800 */
[----:B------:R-:W-:Y:S01]  /*860d0*/  ISETP.LT.AND P1, PT, R174, c[0x0][0x178], !P1 ;  /* 0x00005e00ae007a0c */ /* 0x000fe20004f21270 */
[----:B------:R-:W-:Y:S01]  /*860e0*/  IMAD.WIDE R164, R169, 0x4, R162 ;  /* 0x00000004a9a47825 */ /* 0x000fe200078e02a2 */
[----:B------:R-:W-:Y:S01]  /*860f0*/  ISETP.LT.AND P4, PT, R243, c[0x0][0x178], !P2 ;  /* 0x00005e00f3007a0c */ /* 0x000fe20005781270 */
[----:B------:R-:W2:Y:S02]  /*86100*/  LDL.LU R244, [R1+0x1a0] ;  /* 0x0001a00001f47983 */ /* 0x000ea40000300800 */
[----:B------:R-:W-:-:S02]  /*86110*/  IMAD.WIDE R2, R169, 0x4, R160 ;  /* 0x00000004a9027825 */ /* 0x000fc400078e02a0 */
[----:B------:R1:W-:Y:S01]  /*86120*/  @P6 STG.E [R164.64], R172 ;  /* 0x000000aca4006986 */ /* 0x0003e2000c101904 */
[----:B------:R-:W-:-:S03]  /*86130*/  ISETP.LT.AND P6, PT, R252, c[0x0][0x178], !P2 ;  /* 0x00005e00fc007a0c */ /* 0x000fc600057c1270 */
[----:B------:R1:W-:Y:S01]  /*86140*/  @P0 STG.E [R2.64], R173 ;  /* 0x000000ad02000986 */ /* 0x0003e2000c101904 */
[----:B------:R-:W-:Y:S02]  /*86150*/  IADD3 R168, R169, c[0x0][0x198], RZ ;  /* 0x00006600a9a87a10 */ /* 0x000fe40007ffe0ff */
[----:B------:R-:W-:Y:S01]  /*86160*/  ISETP.LT.AND P3, PT, R99, c[0x0][0x178], !P2 ;  /* 0x00005e0063007a0c */ /* 0x000fe20005761270 */
[----:B------:R-:W2:Y:S01]  /*86170*/  LDL.LU R251, [R1+0x110] ;  /* 0x0001100001fb7983 */ /* 0x000ea20000300800 */
[----:B-1----:R-:W-:-:S04]  /*86180*/  IMAD.WIDE R164, R169, 0x4, R4 ;  /* 0x00000004a9a47825 */ /* 0x002fc800078e0204 */
[----:B------:R-:W-:Y:S01]  /*86190*/  IMAD.WIDE R2, R169, 0x4, R6 ;  /* 0x00000004a9027825 */ /* 0x000fe200078e0206 */
[----:B------:R-:W-:-:S04]  /*861a0*/  IADD3 R167, R242, 0x4d, RZ ;  /* 0x0000004df2a77810 */ /* 0x000fc80007ffe0ff */
[----:B------:R1:W-:Y:S01]  /*861b0*/  @P5 STG.E [R2.64], R239 ;  /* 0x000000ef02005986 */ /* 0x0003e2000c101904 */
[----:B------:R-:W-:-:S03]  /*861c0*/  IADD3 R166, R242, 0x46, RZ ;  /* 0x00000046f2a67810 */ /* 0x000fc60007ffe0ff */
[----:B------:R1:W-:Y:S01]  /*861d0*/  @P1 STG.E [R164.64], R247 ;  /* 0x000000f7a4001986 */ /* 0x0003e2000c101904 */
[----:B------:R-:W-:Y:S01]  /*861e0*/  ISETP.GE.AND P0, PT, R167, c[0x0][0x17c], PT ;  /* 0x00005f00a7007a0c */ /* 0x000fe20003f06270 */
[----:B-1----:R-:W-:-:S04]  /*861f0*/  IMAD.WIDE R2, R168, 0x4, R162 ;  /* 0x00000004a8027825 */ /* 0x002fc800078e02a2 */
[----:B------:R-:W-:Y:S01]  /*86200*/  IMAD.WIDE R164, R168, 0x4, R160 ;  /* 0x00000004a8a47825 */ /* 0x000fe200078e02a0 */
[----:B------:R-:W-:Y:S01]  /*86210*/  @P4 STG.E [R2.64], R246 ;  /* 0x000000f602004986 */ /* 0x000fe2000c101904 */
[----:B------:R-:W-:Y:S02]  /*86220*/  ISETP.GE.AND P5, PT, R166, c[0x0][0x17c], PT ;  /* 0x00005f00a6007a0c */ /* 0x000fe40003fa6270 */
[----:B------:R-:W-:Y:S01]  /*86230*/  IMAD.WIDE R166, R168, 0x4, R6 ;  /* 0x00000004a8a67825 */ /* 0x000fe200078e0206 */
[----:B---3--:R1:W-:Y:S04]  /*86240*/  @P6 STG.E [R164.64], R249 ;  /* 0x000000f9a4006986 */ /* 0x0083e8000c101904 */
[----:B----4-:R3:W-:Y:S04]  /*86250*/  @P3 STG.E [R166.64], R250 ;  /* 0x000000faa6003986 */ /* 0x0107e8000c101904 */
[----:B-1----:R-:W4:Y:S04]  /*86260*/  LDL.LU R249, [R1+0xd14] ;  /* 0x000d140001f97983 */ /* 0x002f280000300800 */
[----:B------:R-:W4:Y:S04]  /*86270*/  LDL.LU R239, [R1+0x734] ;  /* 0x0007340001ef7983 */ /* 0x000f280000300800 */
[----:B---3--:R-:W3:Y:S01]  /*86280*/  LDL.LU R250, [R1+0x1a4] ;  /* 0x0001a40001fa7983 */ /* 0x008ee20000300800 */
[----:B------:R-:W-:Y:S01]  /*86290*/  ISETP.LT.AND P2, PT, R174, c[0x0][0x178], !P2 ;  /* 0x00005e00ae007a0c */ /* 0x000fe20005741270 */
[----:B------:R-:W-:-:S12]  /*862a0*/  IMAD.WIDE R2, R168, 0x4, R4 ;  /* 0x00000004a8027825 */ /* 0x000fd800078e0204 */
[----:B--2---:R1:W-:Y:S04]  /*862b0*/  @P2 STG.E [R2.64], R248 ;  /* 0x000000f802002986 */ /* 0x0043e8000c101904 */
[----:B-1----:R-:W2:Y:S01]  /*862c0*/  LDL.LU R248, [R1+0x114] ;  /* 0x0001140001f87983 */ /* 0x002ea20000300800 */
[----:B------:R-:W-:Y:S02]  /*862d0*/  ISETP.LT.AND P1, PT, R243, c[0x0][0x178], !P5 ;  /* 0x00005e00f3007a0c */ /* 0x000fe40006f21270 */
[----:B------:R-:W-:Y:S01]  /*862e0*/  IADD3 R169, R168, c[0x0][0x198], RZ ;  /* 0x00006600a8a97a10 */ /* 0x000fe20007ffe0ff */
[----:B------:R-:W2:Y:S01]  /*862f0*/  LDL.LU R247, [R1+0xd30] ;  /* 0x000d300001f77983 */ /* 0x000ea20000300800 */
[----:B------:R-:W-:Y:S02]  /*86300*/  ISETP.LT.AND P3, PT, R252, c[0x0][0x178], !P5 ;  /* 0x00005e00fc007a0c */ /* 0x000fe40006f61270 */
[----:B------:R-:W-:-:S02]  /*86310*/  IADD3 R166, R242, 0x47, RZ ;  /* 0x00000047f2a67810 */ /* 0x000fc40007ffe0ff */
[----:B------:R-:W-:Y:S01]  /*86320*/  ISETP.LT.AND P6, PT, R99, c[0x0][0x178], !P5 ;  /* 0x00005e0063007a0c */ /* 0x000fe20006fc1270 */
[C---:B------:R-:W-:Y:S01]  /*86330*/  IMAD.WIDE R164, R169.reuse, 0x4, R162 ;  /* 0x00000004a9a47825 */ /* 0x040fe200078e02a2 */
[----:B------:R-:W-:Y:S01]  /*86340*/  ISETP.GE.AND P4, PT, R166, c[0x0][0x17c], PT ;  /* 0x00005f00a6007a0c */ /* 0x000fe20003f86270 */
[----:B------:R-:W2:Y:S01]  /*86350*/  LDL.LU R246, [R1+0x980] ;  /* 0x0009800001f67983 */ /* 0x000ea20000300800 */
[----:B------:R-:W-:Y:S01]  /*86360*/  ISETP.LT.AND P5, PT, R174, c[0x0][0x178], !P5 ;  /* 0x00005e00ae007a0c */ /* 0x000fe20006fa1270 */
[----:B------:R-:W-:Y:S02]  /*86370*/  IMAD.WIDE R2, R169, 0x4, R160 ;  /* 0x00000004a9027825 */ /* 0x000fe400078e02a0 */
[----:B------:R1:W-:Y:S01]  /*86380*/  @P1 STG.E [R164.64], R175 ;  /* 0x000000afa4001986 */ /* 0x0003e2000c101904 */
[----:B------:R-:W-:Y:S02]  /*86390*/  ISETP.LT.AND P1, PT, R243, c[0x0][0x178], !P4 ;  /* 0x00005e00f3007a0c */ /* 0x000fe40006721270 */
[----:B------:R-:W-:Y:S01]  /*863a0*/  IADD3 R166, R242, 0x48, RZ ;  /* 0x00000048f2a67810 */ /* 0x000fe20007ffe0ff */
[----:B------:R1:W-:Y:S01]  /*863b0*/  @P3 STG.E [R2.64], R245 ;  /* 0x000000f502003986 */ /* 0x0003e2000c101904 */
[----:B------:R-:W-:-:S02]  /*863c0*/  IADD3 R168, R169, c[0x0][0x198], RZ ;  /* 0x00006600a9a87a10 */ /* 0x000fc40007ffe0ff */
[----:B------:R-:W-:Y:S01]  /*863d0*/  ISETP.LT.AND P3, PT, R252, c[0x0][0x178], !P4 ;  /* 0x00005e00fc007a0c */ /* 0x000fe20006761270 */
[C---:B-1----:R-:W-:Y:S01]  /*863e0*/  IMAD.WIDE R164, R169.reuse, 0x4, R6 ;  /* 0x00000004a9a47825 */ /* 0x042fe200078e0206 */
[----:B------:R-:W-:Y:S01]  /*863f0*/  ISETP.GE.AND P2, PT, R166, c[0x0][0x17c], PT ;  /* 0x00005f00a6007a0c */ /* 0x000fe20003f46270 */
[----:B------:R-:W2:Y:S02]  /*86400*/  LDL.LU R245, [R1+0x1e0] ;  /* 0x0001e00001f57983 */ /* 0x000ea40000300800 */
[----:B------:R-:W-:Y:S02]  /*86410*/  IMAD.WIDE R166, R169, 0x4, R4 ;  /* 0x00000004a9a67825 */ /* 0x000fe400078e0204 */
[----:B------:R1:W-:Y:S01]  /*86420*/  @P6 STG.E [R164.64], R244 ;  /* 0x000000f4a4006986 */ /* 0x0003e2000c101904 */
[----:B------:R-:W-:Y:S01]  /*86430*/  ISETP.LT.AND P6, PT, R99, c[0x0][0x178], !P4 ;  /* 0x00005e0063007a0c */ /* 0x000fe200067c1270 */
[C---:B------:R-:W-:Y:S02]  /*86440*/  IMAD.WIDE R2, R168.reuse, 0x4, R162 ;  /* 0x00000004a8027825 */ /* 0x040fe400078e02a2 */
[----:B------:R1:W-:Y:S04]  /*86450*/  @P5 STG.E [R166.64], R251 ;  /* 0x000000fba6005986 */ /* 0x0003e8000c101904 */
[----:B-1----:R-:W2:Y:S01]  /*86460*/  LDL.LU R244, [R1+0x140] ;  /* 0x0001400001f47983 */ /* 0x002ea20000300800 */
[----:B------:R-:W-:-:S03]  /*86470*/  IMAD.WIDE R164, R168, 0x4, R160 ;  /* 0x00000004a8a47825 */ /* 0x000fc600078e02a0 */
[----:B------:R-:W2:Y:S04]  /*86480*/  LDL.LU R251, [R1+0xd34] ;  /* 0x000d340001fb7983 */ /* 0x000ea80000300800 */
[----:B----4-:R1:W-:Y:S04]  /*86490*/  @P1 STG.E [R2.64], R249 ;  /* 0x000000f902001986 */ /* 0x0103e8000c101904 */
[----:B------:R-:W-:Y:S04]  /*864a0*/  @P3 STG.E [R164.64], R239 ;  /* 0x000000efa4003986 */ /* 0x000fe8000c101904 */
[----:B-1----:R-:W4:Y:S01]  /*864b0*/  LDL.LU R249, [R1+0x984] ;  /* 0x0009840001f97983 */ /* 0x002f220000300800 */
[----:B------:R-:W-:-:S05]  /*864c0*/  IMAD.WIDE R2, R168, 0x4, R6 ;  /* 0x00000004a8027825 */ /* 0x000fca00078e0206 */
[----:B---3--:R1:W-:Y:S04]  /*864d0*/  @P6 STG.E [R2.64], R250 ;  /* 0x000000fa02006986 */ /* 0x0083e8000c101904 */
[----:B-1----:R-:W3:Y:S01]  /*864e0*/  LDL.LU R250, [R1+0x1e4] ;  /* 0x0001e40001fa7983 */ /* 0x002ee20000300800 */
[----:B------:R-:W-:Y:S02]  /*864f0*/  ISETP.LT.AND P4, PT, R174, c[0x0][0x178], !P4 ;  /* 0x00005e00ae007a0c */ /* 0x000fe40006781270 */
        /* <DEDUP_REMOVED lines=8> */
[----:B------:R-:W-:Y:S02]  /*86580*/  ISETP.LT.AND P3, PT, R252, c[0x0][0x178], !P2 ;  /* 0x00005e00fc007a0c */ /* 0x000fe40005761270 */
[----:B------:R-:W-:Y:S01]  /*86590*/  ISETP.LT.AND P4, PT, R99, c[0x0][0x178], !P2 ;  /* 0x00005e0063007a0c */ /* 0x000fe20005781270 */
[C---:B------:R-:W-:Y:S01]  /*865a0*/  IMAD.WIDE R164, R169.reuse, 0x4, R162 ;  /* 0x00000004a9a47825 */ /* 0x040fe200078e02a2 */
        /* <DEDUP_REMOVED lines=16> */
[C---:B------:R-:W-:Y:S02]  /*866b0*/  IMAD.WIDE R2, R168.reuse, 0x4, R160 ;  /* 0x00000004a8027825 */ /* 0x040fe400078e02a0 */
[----:B------:R1:W-:Y:S04]  /*866c0*/  @P5 STG.E [R164.64], R251 ;  /* 0x000000fba4005986 */ /* 0x0003e8000c101904 */
[----:B-1----:R-:W2:Y:S04]  /*866d0*/  LDL.LU R251, [R1+0xd24] ;  /* 0x000d240001fb7983 */ /* 0x002ea80000300800 */
[----:B----4-:R1:W-:Y:S02]  /*866e0*/  @P6 STG.E [R2.64], R249 ;  /* 0x000000f902006986 */ /* 0x0103e4000c101904 */
[----:B-1----:R-:W-:-:S02]  /*866f0*/  IMAD.WIDE R2, R168, 0x4, R6 ;  /* 0x00000004a8027825 */ /* 0x002fc400078e0206 */
[----:B------:R-:W4:Y:S04]  /*86700*/  LDL.LU R249, [R1+0x864] ;  /* 0x0008640001f97983 */ /* 0x000f280000300800 */
[----:B---3--:R1:W-:Y:S04]  /*86710*/  @P2 STG.E [R2.64], R250 ;  /* 0x000000fa02002986 */ /* 0x0083e8000c101904 */
[----:B-1----:R-:W3:Y:S01]  /*86720*/  LDL.LU R3, [R1+0xdb0] ;  /* 0x000db00001037983 */ /* 0x002ee20000300800 */
[----:B------:R-:W-:Y:S01]  /*86730*/  ISETP.LT.AND P1, PT, R174, c[0x0][0x178], !P1 ;  /* 0x00005e00ae007a0c */ /* 0x000fe20004f21270 */
[----:B------:R-:W-:-:S12]  /*86740*/  IMAD.WIDE R164, R168, 0x4, R4 ;  /* 0x00000004a8a47825 */ /* 0x000fd800078e0204 */
        /* <DEDUP_REMOVED lines=66> */
[----:B------:R-:W-:-:S03]  /*86b70*/  IMAD.WIDE R166, R2, 0x4, R160 ;  /* 0x0000000402a67825 */ /* 0x000fc600078e02a0 */
[----:B------:R-:W2:Y:S01]  /*86b80*/  LDL.LU R244, [R1+0x830] ;  /* 0x0008300001f47983 */ /* 0x000ea20000300800 */
[----:B------:R-:W-:Y:S01]  /*86b90*/  ISETP.LT.AND P0, PT, R174, c[0x0][0x178], !P0 ;  /* 0x00005e00ae007a0c */ /* 0x000fe20004701270 */
[----:B------:R-:W-:Y:S02]  /*86ba0*/  IMAD.WIDE R164, R2, 0x4, R6 ;  /* 0x0000000402a47825 */ /* 0x000fe400078e0206 */
[----:B------:R-:W2:Y:S01]  /*86bb0*/  LDL.LU R250, [R1+0xe54] ;  /* 0x000e540001fa7983 */ /* 0x000ea20000300800 */
[----:B------:R-:W-:Y:S02]  /*86bc0*/  IADD3 R3, R242, 0x4f, RZ ;  /* 0x0000004ff2037810 */ /* 0x000fe40007ffe0ff */
        /* <DEDUP_REMOVED lines=19> */
[----:B------:R-:W-:Y:S01]  /*86d00*/  ISETP.LT.AND P5, PT, R243, c[0x0][0x178], !P1 ;  /* 0x00005e00f3007a0c */ /* 0x000fe20004fa1270 */
[----:B------:R-:W-:Y:S01]  /*86d10*/  IMAD.WIDE R2, R170, 0x4, R6 ;  /* 0x00000004aa027825 */ /* 0x000fe200078e0206 */
[----:B------:R-:W-:-:S03]  /*86d20*/  ISETP.LT.AND P3, PT, R252, c[0x0][0x178], !P1 ;  /* 0x00005e00fc007a0c */ /* 0x000fc60004f61270 */
[C---:B------:R-:W-:Y:S01]  /*86d30*/  IMAD.WIDE R164, R170.reuse, 0x4, R4 ;  /* 0x00000004aaa47825 */ /* 0x040fe200078e0204 */
[----:B-1----:R-:W-:Y:S01]  /*86d40*/  IADD3 R168, R170, c[0x0][0x198], RZ ;  /* 0x00006600aaa87a10 */ /* 0x002fe20007ffe0ff */
[----:B------:R-:W2:Y:S01]  /*86d50*/  LDL.LU R247, [R1+0xb8] ;  /* 0x0000b80001f77983 */ /* 0x000ea20000300800 */
[----:B------:R-:W-:-:S03]  /*86d60*/  ISETP.LT.AND P0, PT, R99, c[0x0][0x178], !P1 ;  /* 0x00005e0063007a0c */ /* 0x000fc60004f01270 */
[----:B------:R-:W-:Y:S01]  /*86d70*/  IMAD.WIDE R166, R168, 0x4, R162 ;  /* 0x00000004a8a67825 */ /* 0x000fe200078e02a2 */
[----:B------:R-:W2:Y:S04]  /*86d80*/  LDL.LU R246, [R1+0x78] ;  /* 0x0000780001f67983 */ /* 0x000ea80000300800 */
[----:B------:R1:W-:Y:S04]  /*86d90*/  @P6 STG.E [R2.64], R245 ;  /* 0x000000f502006986 */ /* 0x0003e8000c101904 */
[----:B------:R1:W-:Y:S01]  /*86da0*/  @P4 STG.E [R164.64], R244 ;  /* 0x000000f4a4004986 */ /* 0x0003e2000c101904 */
[----:B------:R-:W-:-:S03]  /*86db0*/  ISETP.LT.AND P1, PT, R174, c[0x0][0x178], !P1 ;  /* 0x00005e00ae007a0c */ /* 0x000fc60004f21270 */
[----:B------:R-:W-:Y:S01]  /*86dc0*/  @P5 STG.E [R166.64], R250 ;  /* 0x000000faa6005986 */ /* 0x000fe2000c101904 */
[----:B-1----:R-:W-:-:S04]  /*86dd0*/  IMAD.WIDE R2, R168, 0x4, R6 ;  /* 0x00000004a8027825 */ /* 0x002fc800078e0206 */
[----:B------:R-:W-:-:S05]  /*86de0*/  IMAD.WIDE R164, R168, 0x4, R160 ;  /* 0x00000004a8a47825 */ /* 0x000fca00078e02a0 */
[----:B----4-:R1:W-:Y:S04]  /*86df0*/  @P3 STG.E [R164.64], R251 ;  /* 0x000000fba4003986 */ /* 0x0103e8000c101904 */
[----:B---3--:R3:W-:Y:S04]  /*86e00*/  @P0 STG.E [R2.64], R249 ;  /* 0x000000f902000986 */ /* 0x0087e8000c101904 */
[----:B-1----:R-:W4:Y:S04]  /*86e10*/  LDL.LU R251, [R1+0xb7c] ;  /* 0x000b7c0001fb7983 */ /* 0x002f280000300800 */
[----:B---3--:R-:W3:Y:S01]  /*86e20*/  LDL.LU R249, [R1+0x5fc] ;  /* 0x0005fc0001f97983 */ /* 0x008ee20000300800 */
[----:B------:R-:W-:-:S03]  /*86e30*/  IMAD.WIDE R2, R168, 0x4, R4 ;  /* 0x00000004a8027825 */ /* 0x000fc600078e0204 */
[----:B------:R-:W3:Y:S04]  /*86e40*/  LDL.LU R250, [R1+0xbc] ;  /* 0x0000bc0001fa7983 */ /* 0x000ee80000300800 */
[----:B--2---:R1:W-:Y:S04]  /*86e50*/  @P1 STG.E [R2.64], R248 ;  /* 0x000000f802001986 */ /* 0x0043e8000c101904 */
[----:B-1----:R-:W2:Y:S01]  /*86e60*/  LDL.LU R248, [R1+0x7c] ;  /* 0x00007c0001f87983 */ /* 0x002ea20000300800 */
[C---:B------:R-:W-:Y:S02]  /*86e70*/  IADD3 R169, R242.reuse, 0x50, RZ ;  /* 0x00000050f2a97810 */ /* 0x040fe40007ffe0ff */
[----:B------:R-:W-:Y:S01]  /*86e80*/  IADD3 R170, R242, 0x51, RZ ;  /* 0x00000051f2aa7810 */ /* 0x000fe20007ffe0ff */
[----:B------:R-:W2:Y:S01]  /*86e90*/  LDL.LU R175, [R1+0xbb8] ;  /* 0x000bb80001af7983 */ /* 0x000ea20000300800 */
[----:B------:R-:W-:-:S02]  /*86ea0*/  ISETP.GE.AND P6, PT, R169, c[0x0][0x17c], PT ;  /* 0x00005f00a9007a0c */ /* 0x000fc40003fc6270 */
[----:B------:R-:W-:Y:S01]  /*86eb0*/  ISETP.GE.AND P3, PT, R170, c[0x0][0x17c], PT ;  /* 0x00005f00aa007a0c */ /* 0x000fe20003f66270 */
[----:B------:R-:W2:Y:S01]  /*86ec0*/  LDL.LU R245, [R1+0x628] ;  /* 0x0006280001f57983 */ /* 0x000ea20000300800 */
[----:B------:R-:W-:Y:S02]  /*86ed0*/  ISETP.LT.AND P4, PT, R243, c[0x0][0x178], !P6 ;  /* 0x00005e00f3007a0c */ /* 0x000fe40007781270 */
[----:B------:R-:W-:Y:S01]  /*86ee0*/  ISETP.LT.AND P5, PT, R252, c[0x0][0x178], !P6 ;  /* 0x00005e00fc007a0c */ /* 0x000fe200077a1270 */
[----:B------:R-:W2:Y:S01]  /*86ef0*/  LDL.LU R244, [R1+0xf8] ;  /* 0x0000f80001f47983 */ /* 0x000ea20000300800 */
[----:B------:R-:W-:Y:S02]  /*86f00*/  IADD3 R169, R168, c[0x0][0x198], RZ ;  /* 0x00006600a8a97a10 */ /* 0x000fe40007ffe0ff */
        /* <DEDUP_REMOVED lines=121> */
[----:B------:R-:W-:Y:S01]  /*876a0*/  @P5 STG.E [R166.64], R175 ;  /* 0x000000afa6005986 */ /* 0x000fe2000c101904 */
[----:B------:R-:W-:-:S03]  /*876b0*/  ISETP.LT.AND P2, PT, R174, c[0x0][0x178], !P2 ;  /* 0x00005e00ae007a0c */ /* 0x000fc60005741270 */
[----:B------:R1:W-:Y:S01]  /*876c0*/  @P4 STG.E [R168.64], R247 ;  /* 0x000000f7a8004986 */ /* 0x0003e2000c101904 */
[----:B------:R-:W-:Y:S02]  /*876d0*/  ISETP.LT.AND P4, PT, R243, c[0x0][0x178], !P3 ;  /* 0x00005e00f3007a0c */ /* 0x000fe40005f81270 */
[----:B------:R-:W-:Y:S02]  /*876e0*/  ISETP.LT.AND P6, PT, R252, c[0x0][0x178], !P3 ;  /* 0x00005e00fc007a0c */ /* 0x000fe40005fc1270 */
[----:B------:R-:W-:Y:S01]  /*876f0*/  ISETP.LT.AND P1, PT, R174, c[0x0][0x178], !P3 ;  /* 0x00005e00ae007a0c */ /* 0x000fe20005f21270 */
[----:B------:R-:W-:Y:S01]  /*87700*/  IMAD.WIDE R2, R171, 0x4, R4 ;  /* 0x00000004ab027825 */ /* 0x000fe200078e0204 */
[----:B------:R-:W-:Y:S02]  /*87710*/  ISETP.LT.AND P3, PT, R99, c[0x0][0x178], !P3 ;  /* 0x00005e0063007a0c */ /* 0x000fe40005f61270 */
[----:B-1----:R-:W-:Y:S02]  /*87720*/  IADD3 R169, R171, c[0x0][0x198], RZ ;  /* 0x00006600aba97a10 */ /* 0x002fe40007ffe0ff */
[----:B------:R1:W-:Y:S03]  /*87730*/  @P2 STG.E [R2.64], R244 ;  /* 0x000000f402002986 */ /* 0x0003e6000c101904 */
[----:B------:R-:W-:-:S04]  /*87740*/  IMAD.WIDE R164, R169, 0x4, R162 ;  /* 0x00000004a9a47825 */ /* 0x000fc800078e02a2 */
[C---:B------:R-:W-:Y:S01]  /*87750*/  IMAD.WIDE R166, R169.reuse, 0x4, R160 ;  /* 0x00000004a9a67825 */ /* 0x040fe200078e02a0 */
[----:B-1----:R-:W2:Y:S03]  /*87760*/  LDL.LU R244, [R1+0x148] ;  /* 0x0001480001f47983 */ /* 0x002ea60000300800 */
[C---:B------:R-:W-:Y:S01]  /*87770*/  IMAD.WIDE R2, R169.reuse, 0x4, R6 ;  /* 0x00000004a9027825 */ /* 0x040fe200078e0206 */
[----:B----4-:R1:W-:Y:S04]  /*87780*/  @P4 STG.E [R164.64], R251 ;  /* 0x000000fba4004986 */ /* 0x0103e8000c101904 */
[----:B---3--:R3:W-:Y:S04]  /*87790*/  @P6 STG.E [R166.64], R249 ;  /* 0x000000f9a6006986 */ /* 0x0087e8000c101904 */
[----:B-1----:R-:W4:Y:S01]  /*877a0*/  LDL.LU R251, [R1+0xd3c] ;  /* 0x000d3c0001fb7983 */ /* 0x002f220000300800 */
[----:B------:R-:W-:-:S03]  /*877b0*/  IMAD.WIDE R164, R169, 0x4, R4 ;  /* 0x00000004a9a47825 */ /* 0x000fc600078e0204 */
[----:B---3--:R-:W3:Y:S04]  /*877c0*/  LDL.LU R249, [R1+0x98c] ;  /* 0x00098c0001f97983 */ /* 0x008ee80000300800 */
        /* <DEDUP_REMOVED lines=174> */
[C---:B------:R-:W-:Y:S01]  /*882b0*/  IMAD.WIDE R166, R169.reuse, 0x4, R4 ;  /* 0x00000004a9a67825 */ /* 0x040fe200078e0204 */
        /* <DEDUP_REMOVED lines=38> */
[C---:B------:R-:W-:Y:S02]  /*88520*/  IADD3 R170, R169.reuse, c[0x0][0x198], RZ ;  /* 0x00006600a9aa7a10 */ /* 0x040fe40007ffe0ff */
        /* <DEDUP_REMOVED lines=103> */
[----:B------:R-:W-:Y:S01]  /*88ba0*/  IADD3 R169, R242, 0x6b, RZ ;  /* 0x0000006bf2a97810 */ /* 0x000fe20007ffe0ff */
[----:B------:R-:W-:Y:S01]  /*88bb0*/  IMAD.WIDE R164, R168, 0x4, R160 ;  /* 0x00000004a8a47825 */ /* 0x000fe200078e02a0 */
[----:B------:R-:W-:Y:S01]  /*88bc0*/  ISETP.LT.AND P1, PT, R174, c[0x0][0x178], !P1 ;  /* 0x00005e00ae007a0c */ /* 0x000fe20004f21270 */
[----:B----4-:R1:W-:Y:S01]  /*88bd0*/  @P5 STG.E [R166.64], R173 ;  /* 0x000000ada6005986 */ /* 0x0103e2000c101904 */
[----:B------:R-:W-:Y:S01]  /*88be0*/  ISETP.LT.AND P4, PT, R243, c[0x0][0x178], !P6 ;  /* 0x00005e00f3007a0c */ /* 0x000fe20007781270 */
[----:B------:R-:W-:Y:S01]  /*88bf0*/  IMAD.WIDE R2, R168, 0x4, R6 ;  /* 0x00000004a8027825 */ /* 0x000fe200078e0206 */
[----:B------:R-:W-:Y:S01]  /*88c00*/  ISETP.LT.AND P5, PT, R252, c[0x0][0x178], !P6 ;  /* 0x00005e00fc007a0c */ /* 0x000fe200077a1270 */
[----:B------:R-:W4:Y:S01]  /*88c10*/  LDL.LU R246, [R1+0x870] ;  /* 0x0008700001f67983 */ /* 0x000f220000300800 */
[----:B------:R-:W-:-:S02]  /*88c20*/  ISETP.GE.AND P2, PT, R169, c[0x0][0x17c], PT ;  /* 0x00005f00a9007a0c */ /* 0x000fc40003f46270 */
[----:B------:R-:W-:Y:S01]  /*88c30*/  IADD3 R169, R168, c[0x0][0x198], RZ ;  /* 0x00006600a8a97a10 */ /* 0x000fe20007ffe0ff */
[----:B------:R1:W-:Y:S04]  /*88c40*/  @P3 STG.E [R164.64], R247 ;  /* 0x000000f7a4003986 */ /* 0x0003e8000c101904 */
[C---:B-1----:R-:W-:Y:S01]  /*88c50*/  IMAD.WIDE R166, R169.reuse, 0x4, R160 ;  /* 0x00000004a9a67825 */ /* 0x042fe200078e02a0 */
[----:B------:R1:W-:Y:S03]  /*88c60*/  @P0 STG.E [R2.64], R245 ;  /* 0x000000f502000986 */ /* 0x0003e6000c101904 */
[----:B------:R-:W-:-:S04]  /*88c70*/  IMAD.WIDE R164, R169, 0x4, R162 ;  /* 0x00000004a9a47825 */ /* 0x000fc800078e02a2 */
        /* <DEDUP_REMOVED lines=34> */
[----:B----4-:R4:W-:Y:S04]  /*88ea0*/  @P4 STG.E [R164.64], R246 ;  /* 0x000000f6a4004986 */ /* 0x0109e8000c101904 */
        /* <DEDUP_REMOVED lines=224> */
[----:B------:R-:W-:Y:S02]  /*89cb0*/  ISETP.LT.AND P3, PT, R99, c[0x0][0x178], !P2 ;  /* 0x00005e0063007a0c */ /* 0x000fe40005761270 */
[----:B------:R-:W-:Y:S01]  /*89cc0*/  IADD3 R166, R242, 0x7f, RZ ;  /* 0x0000007ff2a67810 */ /* 0x000fe20007ffe0ff */
[----:B------:R-:W2:Y:S01]  /*89cd0*/  LDL.LU R251, [R1+0x228] ;  /* 0x0002280001fb7983 */ /* 0x000ea20000300800 */
[----:B-1----:R-:W-:-:S04]  /*89ce0*/  IMAD.WIDE R164, R169, 0x4, R4 ;  /* 0x00000004a9a47825 */ /* 0x002fc800078e0204 */
[C---:B------:R-:W-:Y:S01]  /*89cf0*/  IMAD.WIDE R2, R169.reuse, 0x4, R6 ;  /* 0x00000004a9027825 */ /* 0x040fe200078e0206 */
[----:B------:R-:W-:-:S04]  /*89d00*/  IADD3 R169, R169, c[0x0][0x198], RZ ;  /* 0x00006600a9a97a10 */ /* 0x000fc80007ffe0ff */
        /* <DEDUP_REMOVED lines=8> */
[C---:B------:R-:W-:Y:S01]  /*89d90*/  IMAD.WIDE R166, R169.reuse, 0x4, R6 ;  /* 0x00000004a9a67825 */ /* 0x040fe200078e0206 */
        /* <DEDUP_REMOVED lines=36> */
[----:B-1----:R-:W2:Y:S04]  /*89fe0*/  LDL.LU R251, [R1+0xecc] ;  /* 0x000ecc0001fb7983 */ /* 0x002ea80000300800 */
        /* <DEDUP_REMOVED lines=143> */
[----:B------:R1:W-:Y:S04]  /*8a8e0*/  @P6 STG.E [R2.64], R245 ;  /* 0x000000f502006986 */ /* 0x0003e8000c101904 */
[----:B------:R1:W-:Y:S01]  /*8a8f0*/  @P4 STG.E [R164.64], R244 ;  /* 0x000000f4a4004986 */ /* 0x0003e2000c101904 */
[----:B------:R-:W-:-:S03]  /*8a900*/  ISETP.LT.AND P1, PT, R174, c[0x0][0x178], !P1 ;  /* 0x00005e00ae007a0c */ /* 0x000fc60004f21270 */
[----:B------:R-:W-:Y:S01]  /*8a910*/  @P5 STG.E [R166.64], R250 ;  /* 0x000000faa6005986 */ /* 0x000fe2000c101904 */
[----:B-1----:R-:W-:-:S03]  /*8a920*/  IMAD.WIDE R2, R168, 0x4, R6 ;  /* 0x00000004a8027825 */ /* 0x002fc600078e0206 */
[----:B------:R-:W2:Y:S01]  /*8a930*/  LDL.LU R246, [R1+0x210] ;  /* 0x0002100001f67983 */ /* 0x000ea20000300800 */
        /* <DEDUP_REMOVED lines=19> */
[----:B------:R-:W-:Y:S02]  /*8aa70*/  IADD3 R170, R242, 0x83, RZ ;  /* 0x00000083f2aa7810 */ /* 0x000fe40007ffe0ff */
[----:B------:R-:W-:Y:S01]  /*8aa80*/  ISETP.LT.AND P0, PT, R99, c[0x0][0x178], !P6 ;  /* 0x00005e0063007a0c */ /* 0x000fe20007701270 */
[----:B------:R-:W-:Y:S01]  /*8aa90*/  IMAD.WIDE R164, R169, 0x4, R162 ;  /* 0x00000004a9a47825 */ /* 0x000fe200078e02a2 */
[----:B------:R-:W-:-:S03]  /*8aaa0*/  ISETP.GE.AND P3, PT, R170, c[0x0][0x17c], PT ;  /* 0x00005f00aa007a0c */ /* 0x000fc60003f66270 */
[----:B------:R-:W-:Y:S01]  /*8aab0*/  IMAD.WIDE R166, R169, 0x4, R160 ;  /* 0x00000004a9a67825 */ /* 0x000fe200078e02a0 */
[----:B------:R-:W-:Y:S01]  /*8aac0*/  @P4 STG.E [R164.64], R173 ;  /* 0x000000ada4004986 */ /* 0x000fe2000c101904 */
[----:B------:R-:W-:-:S03]  /*8aad0*/  ISETP.LT.AND P6, PT, R174, c[0x0][0x178], !P6 ;  /* 0x00005e00ae007a0c */ /* 0x000fc600077c1270 */
[----:B------:R1:W-:Y:S01]  /*8aae0*/  @P5 STG.E [R166.64], R239 ;  /* 0x000000efa6005986 */ /* 0x0003e2000c101904 */
[----:B------:R-:W-:Y:S01]  /*8aaf0*/  ISETP.LT.AND P5, PT, R243, c[0x0][0x178], !P3 ;  /* 0x00005e00f3007a0c */ /* 0x000fe20005fa1270 */
[C---:B------:R-:W-:Y:S01]  /*8ab00*/  IMAD.WIDE R2, R169.reuse, 0x4, R6 ;  /* 0x00000004a9027825 */ /* 0x040fe200078e0206 */
[----:B------:R-:W-:Y:S02]  /*8ab10*/  IADD3 R168, R169, c[0x0][0x198], RZ ;  /* 0x00006600a9a87a10 */ /* 0x000fe40007ffe0ff */
[----:B------:R-:W-:Y:S02]  /*8ab20*/  ISETP.LT.AND P1, PT, R252, c[0x0][0x178], !P3 ;  /* 0x00005e00fc007a0c */ /* 0x000fe40005f21270 */
[----:B------:R-:W-:Y:S01]  /*8ab30*/  ISETP.LT.AND P4, PT, R99, c[0x0][0x178], !P3 ;  /* 0x00005e0063007a0c */ /* 0x000fe20005f81270 */
[----:B------:R1:W-:Y:S02]  /*8ab40*/  @P0 STG.E [R2.64], R247 ;  /* 0x000000f702000986 */ /* 0x0003e4000c101904 */
[----:B-1----:R-:W-:Y:S01]  /*8ab50*/  IADD3 R166, R242, 0x87, RZ ;  /* 0x00000087f2a67810 */ /* 0x002fe20007ffe0ff */
[----:B------:R-:W-:-:S03]  /*8ab60*/  IMAD.WIDE R164, R169, 0x4, R4 ;  /* 0x00000004a9a47825 */ /* 0x000fc600078e0204 */
[----:B------:R-:W-:Y:S01]  /*8ab70*/  ISETP.GE.AND P0, PT, R166, c[0x0][0x17c], PT ;  /* 0x00005f00a6007a0c */ /* 0x000fe20003f06270 */
[----:B------:R-:W-:Y:S01]  /*8ab80*/  IMAD.WIDE R166, R168, 0x4, R162 ;  /* 0x00000004a8a67825 */ /* 0x000fe200078e02a2 */
[----:B------:R1:W-:Y:S01]  /*8ab90*/  @P6 STG.E [R164.64], R246 ;  /* 0x000000f6a4006986 */ /* 0x0003e2000c101904 */
[----:B------:R-:W-:Y:S02]  /*8aba0*/  ISETP.LT.AND P3, PT, R174, c[0x0][0x178], !P3 ;  /* 0x00005e00ae007a0c */ /* 0x000fe40005f61270 */
[----:B------:R-:W-:-:S04]  /*8abb0*/  IMAD.WIDE R2, R168, 0x4, R160 ;  /* 0x00000004a8027825 */ /* 0x000fc800078e02a0 */
[C---:B-1----:R-:W-:Y:S01]  /*8abc0*/  IMAD.WIDE R164, R168.reuse, 0x4, R6 ;  /* 0x00000004a8a47825 */ /* 0x042fe200078e0206 */
[----:B----4-:R1:W-:Y:S04]  /*8abd0*/  @P5 STG.E [R166.64], R251 ;  /* 0x000000fba6005986 */ /* 0x0103e8000c101904 */
[----:B---3--:R3:W-:Y:S04]  /*8abe0*/  @P1 STG.E [R2.64], R249 ;  /* 0x000000f902001986 */ /* 0x0087e8000c101904 */
[----:B-1----:R-:W4:Y:S04]  /*8abf0*/  LDL.LU R251, [R1+0x240] ;  /* 0x0002400001fb7983 */ /* 0x002f280000300800 */
[----:B---3--:R-:W3:Y:S01]  /*8ac00*/  LDL.LU R249, [R1+0xe14] ;  /* 0x000e140001f97983 */ /* 0x008ee20000300800 */
[----:B------:R-:W-:-:S03]  /*8ac10*/  IMAD.WIDE R2, R168, 0x4, R4 ;  /* 0x00000004a8027825 */ /* 0x000fc600078e0204 */
[----:B------:R1:W-:Y:S04]  /*8ac20*/  @P4 STG.E [R164.64], R250 ;  /* 0x000000faa4004986 */ /* 0x0003e8000c101904 */
[----:B------:R-:W3:Y:S04]  /*8ac30*/  LDL.LU R247, [R1+0x744] ;  /* 0x0007440001f77983 */ /* 0x000ee80000300800 */
[----:B-1----:R-:W3:Y:S04]  /*8ac40*/  LDL.LU R250, [R1+0x2d4] ;  /* 0x0002d40001fa7983 */ /* 0x002ee80000300800 */
[----:B--2---:R1:W-:Y:S04]  /*8ac50*/  @P3 STG.E [R2.64], R248 ;  /* 0x000000f802003986 */ /* 0x0043e8000c101904 */
[----:B-1----:R-:W2:Y:S01]  /*8ac60*/  LDL.LU R248, [R1+0x244] ;  /* 0x0002440001f87983 */ /* 0x002ea20000300800 */
[----:B------:R-:W-:-:S02]  /*8ac70*/  ISETP.LT.AND P6, PT, R243, c[0x0][0x178], !P2 ;  /* 0x00005e00f3007a0c */ /* 0x000fc400057c1270 */
[----:B------:R-:W-:Y:S01]  /*8ac80*/  ISETP.LT.AND P5, PT, R252, c[0x0][0x178], !P2 ;  /* 0x00005e00fc007a0c */ /* 0x000fe200057a1270 */
[----:B------:R-:W2:Y:S01]  /*8ac90*/  LDL.LU R239, [R1+0xe40] ;  /* 0x000e400001ef7983 */ /* 0x000ea20000300800 */
[----:B------:R-:W-:Y:S02]  /*8aca0*/  IADD3 R169, R168, c[0x0][0x198], RZ ;  /* 0x00006600a8a97a10 */ /* 0x000fe40007ffe0ff */
[----:B------:R-:W-:Y:S01]  /*8acb0*/  IADD3 R170, R242, 0x85, RZ ;  /* 0x00000085f2aa7810 */ /* 0x000fe20007ffe0ff */
[----:B------:R-:W2:Y:S01]  /*8acc0*/  LDL.LU R246, [R1+0x780] ;  /* 0x0007800001f67983 */ /* 0x000ea20000300800 */
[----:B------:R-:W-:Y:S01]  /*8acd0*/  ISETP.LT.AND P1, PT, R99, c[0x0][0x178], !P2 ;  /* 0x00005e0063007a0c */ /* 0x000fe20005721270 */
[C---:B------:R-:W-:Y:S01]  /*8ace0*/  IMAD.WIDE R164, R169.reuse, 0x4, R162 ;  /* 0x00000004a9a47825 */ /* 0x040fe200078e02a2 */
[----:B------:R-:W-:Y:S02]  /*8acf0*/  ISETP.GE.AND P4, PT, R170, c[0x0][0x17c], PT ;  /* 0x00005f00aa007a0c */ /* 0x000fe40003f86270 */
[----:B------:R-:W-:Y:S01]  /*8ad00*/  ISETP.LT.AND P2, PT, R174, c[0x0][0x178], !P2 ;  /* 0x00005e00ae007a0c */ /* 0x000fe20005741270 */
[----:B------:R-:W-:Y:S01]  /*8ad10*/  IMAD.WIDE R166, R169, 0x4, R160 ;  /* 0x00000004a9a67825 */ /* 0x000fe200078e02a0 */
[----:B------:R1:W-:Y:S01]  /*8ad20*/  @P6 STG.E [R164.64], R175 ;  /* 0x000000afa4006986 */ /* 0x0003e2000c101904 */
[----:B------:R-:W-:-:S02]  /*8ad30*/  ISETP.LT.AND P6, PT, R243, c[0x0][0x178], !P4 ;  /* 0x00005e00f3007a0c */ /* 0x000fc400067c1270 */
[----:B------:R-:W-:Y:S01]  /*8ad40*/  ISETP.LT.AND P3, PT, R252, c[0x0][0x178], !P4 ;  /* 0x00005e00fc007a0c */ /* 0x000fe20006761270 */
[----:B------:R1:W-:Y:S01]  /*8ad50*/  @P5 STG.E [R166.64], R245 ;  /* 0x000000f5a6005986 */ /* 0x0003e2000c101904 */
[----:B------:R-:W-:Y:S01]  /*8ad60*/  ISETP.LT.AND P5, PT, R99, c[0x0][0x178], !P4 ;  /* 0x00005e0063007a0c */ /* 0x000fe200067a1270 */
[C---:B------:R-:W-:Y:S01]  /*8ad70*/  IMAD.WIDE R2, R169.reuse, 0x4, R4 ;  /* 0x00000004a9027825 */ /* 0x040fe200078e0204 */
[----:B------:R-:W-:-:S03]  /*8ad80*/  IADD3 R168, R169, c[0x0][0x198], RZ ;  /* 0x00006600a9a87a10 */ /* 0x000fc60007ffe0ff */
[----:B-1----:R-:W-:Y:S01]  /*8ad90*/  IMAD.WIDE R164, R169, 0x4, R6 ;  /* 0x00000004a9a47825 */ /* 0x002fe200078e0206 */
[----:B------:R-:W-:Y:S01]  /*8ada0*/  ISETP.LT.AND P4, PT, R174, c[0x0][0x178], !P4 ;  /* 0x00005e00ae007a0c */ /* 0x000fe20006781270 */
[----:B------:R-:W2:Y:S02]  /*8adb0*/  LDL.LU R245, [R1+0x320] ;  /* 0x0003200001f57983 */ /* 0x000ea40000300800 */
[C---:B------:R-:W-:Y:S02]  /*8adc0*/  IMAD.WIDE R166, R168.reuse, 0x4, R162 ;  /* 0x00000004a8a67825 */ /* 0x040fe400078e02a2 */
[----:B------:R1:W-:Y:S04]  /*8add0*/  @P1 STG.E [R164.64], R244 ;  /* 0x000000f4a4001986 */ /* 0x0003e8000c101904 */
[----:B-1----:R-:W2:Y:S01]  /*8ade0*/  LDL.LU R244, [R1+0x290] ;  /* 0x0002900001f47983 */ /* 0x002ea20000300800 */
[----:B------:R-:W-:-:S03]  /*8adf0*/  IMAD.WIDE R164, R168, 0x4, R160 ;  /* 0x00000004a8a47825 */ /* 0x000fc600078e02a0 */
        /* <DEDUP_REMOVED lines=11> */
[----:B------:R-:W-:-:S02]  /*8aeb0*/  IADD3 R170, R242, 0x86, RZ ;  /* 0x00000086f2aa7810 */ /* 0x000fc40007ffe0ff */
[----:B------:R-:W-:Y:S01]  /*8aec0*/  IADD3 R168, R168, c[0x0][0x198], RZ ;  /* 0x00006600a8a87a10 */ /* 0x000fe20007ffe0ff */
[----:B------:R-:W2:Y:S01]  /*8aed0*/  LDL.LU R173, [R1+0xf10] ;  /* 0x000f100001ad7983 */ /* 0x000ea20000300800 */
[----:B------:R-:W-:-:S03]  /*8aee0*/  ISETP.GE.AND P1, PT, R170, c[0x0][0x17c], PT ;  /* 0x00005f00aa007a0c */ /* 0x000fc60003f26270 */
[----:B------:R-:W-:Y:S01]  /*8aef0*/  IMAD.WIDE R2, R168, 0x4, R162 ;  /* 0x00000004a8027825 */ /* 0x000fe200078e02a2 */
[----:B------:R-:W-:Y:S01]  /*8af00*/  ISETP.LT.AND P2, PT, R243, c[0x0][0x178], !P1 ;  /* 0x00005e00f3007a0c */ /* 0x000fe20004f41270 */
[----:B------:R-:W2:Y:S01]  /*8af10*/  LDL.LU R175, [R1+0x8c0] ;  /* 0x0008c00001af7983 */ /* 0x000ea20000300800 */
[----:B------:R-:W-:Y:S02]  /*8af20*/  ISETP.LT.AND P3, PT, R252, c[0x0][0x178], !P1 ;  /* 0x00005e00fc007a0c */ /* 0x000fe40004f61270 */
[----:B------:R-:W-:Y:S01]  /*8af30*/  ISETP.LT.AND P4, PT, R99, c[0x0][0x178], !P1 ;  /* 0x00005e0063007a0c */ /* 0x000fe20004f81270 */
[----:B------:R-:W-:Y:S01]  /*8af40*/  IMAD.WIDE R164, R168, 0x4, R160 ;  /* 0x00000004a8a47825 */ /* 0x000fe200078e02a0 */
[----:B------:R-:W-:Y:S01]  /*8af50*/  ISETP.LT.AND P1, PT, R174, c[0x0][0x178], !P1 ;  /* 0x00005e00ae007a0c */ /* 0x000fe20004f21270 */
[----:B------:R-:W2:Y:S01]  /*8af60*/  LDL.LU R247, [R1+0x380] ;  /* 0x0003800001f77983 */ /* 0x000ea20000300800 */
[----:B------:R-:W-:Y:S02]  /*8af70*/  ISETP.LT.AND P6, PT, R243, c[0x0][0x178], !P0 ;  /* 0x00005e00f3007a0c */ /* 0x000fe400047c1270 */
[----:B------:R-:W-:-:S03]  /*8af80*/  ISETP.LT.AND P5, PT, R252, c[0x0][0x178], !P0 ;  /* 0x00005e00fc007a0c */ /* 0x000fc600047a1270 */
        /* <DEDUP_REMOVED lines=47> */
[----:B------:R-:W-:-:S05]  /*8b280*/  IADD3 R169, R171, c[0x0][0x198], RZ ;  /* 0x00006600aba97a10 */ /* 0x000fca0007ffe0ff */
[C---:B------:R-:W-:Y:S01]  /*8b290*/  IMAD.WIDE R2, R169.reuse, 0x4, R162 ;  /* 0x00000004a9027825 */ /* 0x040fe200078e02a2 */
[----:B------:R1:W-:Y:S03]  /*8b2a0*/  @P2 STG.E [R166.64], R244 ;  /* 0x000000f4a6002986 */ /* 0x0003e6000c101904 */
        /* <DEDUP_REMOVED lines=425> */
[----:B------:R-:W-:Y:S01]  /*8cd40*/  ISETP.LT.AND P6, PT, R243, c[0x0][0x178], !P0 ;  /* 0x00005e00f3007a0c */ /* 0x000fe200047c1270 */
[----:B------:R-:W-:Y:S01]  /*8cd50*/  IMAD.WIDE R2, R168, 0x4, R6 ;  /* 0x00000004a8027825 */ /* 0x000fe200078e0206 */
[----:B------:R-:W-:-:S02]  /*8cd60*/  ISETP.LT.AND P5, PT, R252, c[0x0][0x178], !P0 ;  /* 0x00005e00fc007a0c */ /* 0x000fc400047a1270 */
[----:B------:R-:W-:Y:S01]  /*8cd70*/  IADD3 R166, R242, 0xa1, RZ ;  /* 0x000000a1f2a67810 */ /* 0x000fe20007ffe0ff */
[C---:B------:R-:W-:Y:S01]  /*8cd80*/  IMAD.WIDE R164, R168.reuse, 0x4, R4 ;  /* 0x00000004a8a47825 */ /* 0x040fe200078e0204 */
[----:B------:R-:W-:Y:S02]  /*8cd90*/  IADD3 R170, R168, c[0x0][0x198], RZ ;  /* 0x00006600a8aa7a10 */ /* 0x000fe40007ffe0ff */
[----:B------:R-:W-:Y:S01]  /*8cda0*/  ISETP.LT.AND P3, PT, R99, c[0x0][0x178], !P0 ;  /* 0x00005e0063007a0c */ /* 0x000fe20004761270 */
[----:B------:R1:W-:Y:S01]  /*8cdb0*/  @P4 STG.E [R2.64], R246 ;  /* 0x000000f602004986 */ /* 0x0003e2000c101904 */
[----:B------:R-:W-:Y:S01]  /*8cdc0*/  ISETP.GE.AND P2, PT, R166, c[0x0][0x17c], PT ;  /* 0x00005f00a6007a0c */ /* 0x000fe20003f46270 */
[----:B------:R-:W-:Y:S02]  /*8cdd0*/  IMAD.WIDE R166, R170, 0x4, R162 ;  /* 0x00000004aaa67825 */ /* 0x000fe400078e02a2 */
[----:B---3--:R3:W-:Y:S01]  /*8cde0*/  @P1 STG.E [R164.64], R250 ;  /* 0x000000faa4001986 */ /* 0x0087e2000c101904 */
[----:B------:R-:W-:Y:S01]  /*8cdf0*/  ISETP.LT.AND P1, PT, R174, c[0x0][0x178], !P0 ;  /* 0x00005e00ae007a0c */ /* 0x000fe20004721270 */
[----:B------:R-:W-:-:S02]  /*8ce00*/  IMAD.WIDE R168, R170, 0x4, R160 ;  /* 0x00000004aaa87825 */ /* 0x000fc400078e02a0 */
[----:B------:R3:W-:Y:S01]  /*8ce10*/  @P6 STG.E [R166.64], R175 ;  /* 0x000000afa6006986 */ /* 0x0007e2000c101904 */
[----:B------:R-:W-:Y:S01]  /*8ce20*/  ISETP.LT.AND P6, PT, R243, c[0x0][0x178], !P2 ;  /* 0x00005e00f3007a0c */ /* 0x000fe200057c1270 */
[----:B-1----:R-:W-:Y:S02]  /*8ce30*/  IMAD.WIDE R2, R170, 0x4, R6 ;  /* 0x00000004aa027825 */ /* 0x002fe400078e0206 */
[----:B------:R-:W-:Y:S04]  /*8ce40*/  @P5 STG.E [R168.64], R239 ;  /* 0x000000efa8005986 */ /* 0x000fe8000c101904 */
[----:B---3--:R-:W3:Y:S01]  /*8ce50*/  LDL.LU R250, [R1+0x234] ;  /* 0x0002340001fa7983 */ /* 0x008ee20000300800 */
[----:B------:R-:W-:-:S03]  /*8ce60*/  ISETP.LT.AND P5, PT, R252, c[0x0][0x178], !P2 ;  /* 0x00005e00fc007a0c */ /* 0x000fc600057a1270 */
[----:B------:R-:W3:Y:S01]  /*8ce70*/  LDL.LU R247, [R1+0xd70] ;  /* 0x000d700001f77983 */ /* 0x000ee20000300800 */
[----:B------:R-:W-:-:S03]  /*8ce80*/  IADD3 R164, R242, 0xa3, RZ ;  /* 0x000000a3f2a47810 */ /* 0x000fc60007ffe0ff */
[----:B------:R-:W3:Y:S01]  /*8ce90*/  LDL.LU R246, [R1+0x690] ;  /* 0x0006900001f67983 */ /* 0x000ee20000300800 */
[----:B------:R-:W-:-:S03]  /*8cea0*/  IADD3 R171, R170, c[0x0][0x198], RZ ;  /* 0x00006600aaab7a10 */ /* 0x000fc60007ffe0ff */
[----:B------:R1:W-:Y:S01]  /*8ceb0*/  @P3 STG.E [R2.64], R245 ;  /* 0x000000f502003986 */ /* 0x0003e2000c101904 */
[----:B------:R-:W-:Y:S02]  /*8cec0*/  IADD3 R166, R242, 0xa2, RZ ;  /* 0x000000a2f2a67810 */ /* 0x000fe40007ffe0ff */
[----:B------:R-:W-:Y:S01]  /*8ced0*/  ISETP.GE.AND P0, PT, R164, c[0x0][0x17c], PT ;  /* 0x00005f00a4007a0c */ /* 0x000fe20003f06270 */
[----:B------:R-:W-:Y:S01]  /*8cee0*/  IMAD.WIDE R164, R171, 0x4, R162 ;  /* 0x00000004aba47825 */ /* 0x000fe200078e02a2 */
[----:B------:R-:W-:-:S03]  /*8cef0*/  ISETP.GE.AND P3, PT, R166, c[0x0][0x17c], PT ;  /* 0x00005f00a6007a0c */ /* 0x000fc60003f66270 */
[----:B-1----:R-:W-:Y:S01]  /*8cf00*/  IMAD.WIDE R2, R170, 0x4, R4 ;  /* 0x00000004aa027825 */ /* 0x002fe200078e0204 */
[----:B------:R-:W3:Y:S03]  /*8cf10*/  LDL.LU R245, [R1+0x350] ;  /* 0x0003500001f57983 */ /* 0x000ee60000300800 */
[----:B------:R-:W-:Y:S01]  /*8cf20*/  IMAD.WIDE R166, R171, 0x4, R160 ;  /* 0x00000004aba67825 */ /* 0x000fe200078e02a0 */
        /* <DEDUP_REMOVED lines=20> */
[----:B---3--:R1:W-:Y:S01]  /*8d070*/  @P2 STG.E [R166.64], R250 ;  /* 0x000000faa6002986 */ /* 0x0083e2000c101904 */
[----:B------:R-:W-:-:S03]  /*8d080*/  ISETP.LT.AND P5, PT, R243, c[0x0][0x178], !P0 ;  /* 0x00005e00f3007a0c */ /* 0x000fc600047a1270 */
[----:B------:R3:W-:Y:S01]  /*8d090*/  @P4 STG.E [R2.64], R247 ;  /* 0x000000f702004986 */ /* 0x0007e2000c101904 */
[----:B------:R-:W-:-:S03]  /*8d0a0*/  ISETP.GE.AND P2, PT, R168, c[0x0][0x17c], PT ;  /* 0x00005f00a8007a0c */ /* 0x000fc60003f46270 */
[----:B------:R3:W-:Y:S04]  /*8d0b0*/  @P6 STG.E [R164.64], R246 ;  /* 0x000000f6a4006986 */ /* 0x0007e8000c101904 */
[----:B-1----:R-:W2:Y:S01]  /*8d0c0*/  LDL.LU R250, [R1+0x2a4] ;  /* 0x0002a40001fa7983 */ /* 0x002ea20000300800 */
[----:B------:R-:W-:-:S03]  /*8d0d0*/  ISETP.LT.AND P6, PT, R252, c[0x0][0x178], !P0 ;  /* 0x00005e00fc007a0c */ /* 0x000fc600047c1270 */
[----:B------:R-:W2:Y:S01]  /*8d0e0*/  LDL.LU R171, [R1+0xea0] ;  /* 0x000ea00001ab7983 */ /* 0x000ea20000300800 */
[----:B---3--:R-:W-:-:S03]  /*8d0f0*/  IMAD.WIDE R2, R169, 0x4, R6 ;  /* 0x00000004a9027825 */ /* 0x008fc600078e0206 */
[----:B------:R-:W3:Y:S01]  /*8d100*/  LDL.LU R172, [R1+0x760] ;  /* 0x0007600001ac7983 */ /* 0x000ee20000300800 */
[C---:B------:R-:W-:Y:S01]  /*8d110*/  IADD3 R168, R169.reuse, c[0x0][0x198], RZ ;  /* 0x00006600a9a87a10 */ /* 0x040fe20007ffe0ff */
[----:B------:R-:W-:Y:S02]  /*8d120*/  IMAD.WIDE R164, R169, 0x4, R4 ;  /* 0x00000004a9a47825 */ /* 0x000fe400078e0204 */
[----:B------:R-:W3:Y:S02]  /*8d130*/  LDL.LU R173, [R1+0x370] ;  /* 0x0003700001ad7983 */ /* 0x000ee40000300800 */
[C---:B------:R-:W-:Y:S02]  /*8d140*/  IMAD.WIDE R166, R168.reuse, 0x4, R162 ;  /* 0x00000004a8a67825 */ /* 0x040fe400078e02a2 */
        /* <DEDUP_REMOVED lines=27> */
[----:B------:R1:W-:Y:S01]  /*8d300*/  @P1 STG.E [R2.64], R250 ;  /* 0x000000fa02001986 */ /* 0x0003e2000c101904 */
[----:B------:R-:W-:-:S03]  /*8d310*/  ISETP.LT.AND P2, PT, R174, c[0x0][0x178], !P2 ;  /* 0x00005e00ae007a0c */ /* 0x000fc60005741270 */
[----:B------:R3:W-:Y:S01]  /*8d320*/  @P3 STG.E [R164.64], R171 ;  /* 0x000000aba4003986 */ /* 0x0007e2000c101904 */
[----:B------:R-:W-:-:S03]  /*8d330*/  ISETP.LT.AND P3, PT, R252, c[0x0][0x178], !P4 ;  /* 0x00005e00fc007a0c */ /* 0x000fc60006761270 */
[----:B---3--:R3:W-:Y:S01]  /*8d340*/  @P5 STG.E [R166.64], R172 ;  /* 0x000000aca6005986 */ /* 0x0087e2000c101904 */
[----:B------:R-:W-:Y:S02]  /*8d350*/  ISETP.LT.AND P5, PT, R243, c[0x0][0x178], !P4 ;  /* 0x00005e00f3007a0c */ /* 0x000fe400067a1270 */
[----:B------:R-:W-:Y:S01]  /*8d360*/  ISETP.LT.AND P1, PT, R99, c[0x0][0x178], !P4 ;  /* 0x00005e0063007a0c */ /* 0x000fe20006721270 */
[----:B------:R-:W2:Y:S01]  /*8d370*/  LDL.LU R245, [R1+0x3d0] ;  /* 0x0003d00001f57983 */ /* 0x000ea20000300800 */
[C---:B-1----:R-:W-:Y:S01]  /*8d380*/  IMAD.WIDE R2, R169.reuse, 0x4, R6 ;  /* 0x00000004a9027825 */ /* 0x042fe200078e0206 */
[C---:B------:R-:W-:Y:S02]  /*8d390*/  IADD3 R170, R169.reuse, c[0x0][0x198], RZ ;  /* 0x00006600a9aa7a10 */ /* 0x040fe40007ffe0ff */
[----:B------:R-:W-:Y:S01]  /*8d3a0*/  IADD3 R164, R242, 0xa6, RZ ;  /* 0x000000a6f2a47810 */ /* 0x000fe20007ffe0ff */
[----:B------:R-:W-:Y:S01]  /*8d3b0*/  IMAD.WIDE R168, R169, 0x4, R4 ;  /* 0x00000004a9a87825 */ /* 0x000fe200078e0204 */
[----:B------:R1:W-:Y:S02]  /*8d3c0*/  @P6 STG.E [R2.64], R173 ;  /* 0x000000ad02006986 */ /* 0x0003e4000c101904 */
[----:B------:R-:W-:Y:S01]  /*8d3d0*/  ISETP.GE.AND P6, PT, R164, c[0x0][0x17c], PT ;  /* 0x00005f00a4007a0c */ /* 0x000fe20003fc6270 */
[C---:B------:R-:W-:Y:S01]  /*8d3e0*/  IMAD.WIDE R164, R170.reuse, 0x4, R160 ;  /* 0x00000004aaa47825 */ /* 0x040fe200078e02a0 */
[----:B------:R-:W2:Y:S03]  /*8d3f0*/  LDL.LU R244, [R1+0x340] ;  /* 0x0003400001f47983 */ /* 0x000ea60000300800 */
[C---:B---3--:R-:W-:Y:S01]  /*8d400*/  IMAD.WIDE R166, R170.reuse, 0x4, R6 ;  /* 0x00000004aaa67825 */ /* 0x048fe200078e0206 */
[----:B------:R-:W3:Y:S03]  /*8d410*/  LDL.LU R250, [R1+0x1014] ;  /* 0x0010140001fa7983 */ /* 0x000ee60000300800 */
[----:B-1----:R-:W-:Y:S01]  /*8d420*/  IMAD.WIDE R2, R170, 0x4, R162 ;  /* 0x00000004aa027825 */ /* 0x002fe200078e02a2 */
[----:B------:R-:W-:Y:S04]  /*8d430*/  @P2 STG.E [R168.64], R175 ;  /* 0x000000afa8002986 */ /* 0x000fe8000c101904 */
[----:B------:R-:W-:Y:S04]  /*8d440*/  @P5 STG.E [R2.64], R239 ;  /* 0x000000ef02005986 */ /* 0x000fe8000c101904 */
[----:B----4-:R1:W-:Y:S04]  /*8d450*/  @P3 STG.E [R164.64], R251 ;  /* 0x000000fba4003986 */ /* 0x0103e8000c101904 */
[----:B-1----:R-:W4:Y:S04]  /*8d460*/  LDL.LU R251, [R1+0x7b4] ;  /* 0x0007b40001fb7983 */ /* 0x002f280000300800 */
        /* <DEDUP_REMOVED lines=28> */
[C---:B---3--:R-:W-:Y:S02]  /*8d630*/  IMAD.WIDE R2, R168.reuse, 0x4, R162 ;  /* 0x00000004a8027825 */ /* 0x048fe400078e02a2 */
[----:B------:R-:W-:Y:S02]  /*8d640*/  @P6 STG.E [R166.64], R244 ;  /* 0x000000f4a6006986 */ /* 0x000fe4000c101904 */
[----:B------:R-:W-:-:S02]  /*8d650*/  IMAD.WIDE R164, R168, 0x4, R160 ;  /* 0x00000004a8a47825 */ /* 0x000fc400078e02a0 */
[----:B------:R1:W-:Y:S04]  /*8d660*/  @P5 STG.E [R2.64], R250 ;  /* 0x000000fa02005986 */ /* 0x0003e8000c101904 */
[----:B------:R-:W3:Y:S01]  /*8d670*/  LDL.LU R246, [R1+0x1044] ;  /* 0x0010440001f67983 */ /* 0x000ee20000300800 */
[----:B-1----:R-:W-:-:S03]  /*8d680*/  IMAD.WIDE R2, R168, 0x4, R6 ;  /* 0x00000004a8027825 */ /* 0x002fc600078e0206 */
[----:B----4-:R-:W-:Y:S04]  /*8d690*/  @P3 STG.E [R164.64], R251 ;  /* 0x000000fba4003986 */ /* 0x010fe8000c101904 */
[----:B------:R1:W-:Y:S04]  /*8d6a0*/  @P4 STG.E [R2.64], R249 ;  /* 0x000000f902004986 */ /* 0x0003e8000c101904 */
[----:B-1----:R-:W4:Y:S04]  /*8d6b0*/  LDL.LU R249, [R1+0x8e4] ;  /* 0x0008e40001f97983 */ /* 0x002f280000300800 */
        /* <DEDUP_REMOVED lines=25> */
[----:B---3--:R-:W-:Y:S01]  /*8d850*/  IMAD.WIDE R2, R169, 0x4, R6 ;  /* 0x00000004a9027825 */ /* 0x008fe200078e0206 */
[----:B------:R-:W-:-:S04]  /*8d860*/  IADD3 R166, R242, 0xb1, RZ ;  /* 0x000000b1f2a67810 */ /* 0x000fc80007ffe0ff */
[----:B------:R1:W-:Y:S01]  /*8d870*/  @P5 STG.E [R2.64], R239 ;  /* 0x000000ef02005986 */ /* 0x0003e2000c101904 */
[----:B------:R-:W-:-:S03]  /*8d880*/  IADD3 R167, R242, 0xaa, RZ ;  /* 0x000000aaf2a77810 */ /* 0x000fc60007ffe0ff */
[----:B------:R3:W-:Y:S01]  /*8d890*/  @P1 STG.E [R164.64], R247 ;  /* 0x000000f7a4001986 */ /* 0x0007e2000c101904 */
[----:B------:R-:W-:Y:S01]  /*8d8a0*/  ISETP.GE.AND P0, PT, R166, c[0x0][0x17c], PT ;  /* 0x00005f00a6007a0c */ /* 0x000fe20003f06270 */
[----:B-1----:R-:W-:-:S04]  /*8d8b0*/  IMAD.WIDE R2, R168, 0x4, R162 ;  /* 0x00000004a8027825 */ /* 0x002fc800078e02a2 */
[C---:B---3--:R-:W-:Y:S01]  /*8d8c0*/  IMAD.WIDE R164, R168.reuse, 0x4, R160 ;  /* 0x00000004a8a47825 */ /* 0x048fe200078e02a0 */
[----:B------:R-:W-:Y:S01]  /*8d8d0*/  @P4 STG.E [R2.64], R246 ;  /* 0x000000f602004986 */ /* 0x000fe2000c101904 */
[----:B------:R-:W-:Y:S02]  /*8d8e0*/  ISETP.GE.AND P5, PT, R167, c[0x0][0x17c], PT ;  /* 0x00005f00a7007a0c */ /* 0x000fe40003fa6270 */
[----:B------:R-:W-:Y:S01]  /*8d8f0*/  IMAD.WIDE R166, R168, 0x4, R6 ;  /* 0x00000004a8a67825 */ /* 0x000fe200078e0206 */
[----:B------:R-:W-:Y:S01]  /*8d900*/  ISETP.LT.AND P2, PT, R174, c[0x0][0x178], !P2 ;  /* 0x00005e00ae007a0c */ /* 0x000fe20005741270 */
[----:B----4-:R1:W-:Y:S04]  /*8d910*/  @P6 STG.E [R164.64], R249 ;  /* 0x000000f9a4006986 */ /* 0x0103e8000c101904 */
[----:B------:R3:W-:Y:S04]  /*8d920*/  @P3 STG.E [R166.64], R250 ;  /* 0x000000faa6003986 */ /* 0x0007e8000c101904 */
        /* <DEDUP_REMOVED lines=33> */
[----:B------:R-:W2:Y:S01]  /*8db40*/  LDL.LU R251, [R1+0x10a4] ;  /* 0x0010a40001fb7983 */ /* 0x000ea20000300800 */
[----:B------:R-:W-:Y:S02]  /*8db50*/  ISETP.LT.AND P4, PT, R174, c[0x0][0x178], !P4 ;  /* 0x00005e00ae007a0c */ /* 0x000fe40006781270 */
[----:B------:R-:W-:Y:S01]  /*8db60*/  IADD3 R166, R242, 0xad, RZ ;  /* 0x000000adf2a67810 */ /* 0x000fe20007ffe0ff */
[----:B----4-:R1:W-:Y:S04]  /*8db70*/  @P1 STG.E [R2.64], R249 ;  /* 0x000000f902001986 */ /* 0x0103e8000c101904 */
[----:B------:R-:W-:Y:S04]  /*8db80*/  @P3 STG.E [R164.64], R239 ;  /* 0x000000efa4003986 */ /* 0x000fe8000c101904 */
[----:B-1----:R-:W4:Y:S01]  /*8db90*/  LDL.LU R249, [R1+0x1064] ;  /* 0x0010640001f97983 */ /* 0x002f220000300800 */
[----:B------:R-:W-:-:S05]  /*8dba0*/  IMAD.WIDE R2, R168, 0x4, R6 ;  /* 0x00000004a8027825 */ /* 0x000fca00078e0206 */
[----:B---3--:R1:W-:Y:S04]  /*8dbb0*/  @P6 STG.E [R2.64], R250 ;  /* 0x000000fa02006986 */ /* 0x0083e8000c101904 */
[----:B-1----:R-:W3:Y:S01]  /*8dbc0*/  LDL.LU R250, [R1+0xa24] ;  /* 0x000a240001fa7983 */ /* 0x002ee20000300800 */
        /* <DEDUP_REMOVED lines=160> */
[----:B------:R-:W-:Y:S02]  /*8e5d0*/  IADD3 R170, R242, 0xb5, RZ ;  /* 0x000000b5f2aa7810 */ /* 0x000fe40007ffe0ff */
[----:B------:R-:W-:Y:S01]  /*8e5e0*/  ISETP.LT.AND P0, PT, R99, c[0x0][0x178], !P6 ;  /* 0x00005e0063007a0c */ /* 0x000fe20007701270 */
[----:B------:R-:W-:Y:S01]  /*8e5f0*/  IMAD.WIDE R164, R169, 0x4, R162 ;  /* 0x00000004a9a47825 */ /* 0x000fe200078e02a2 */
[----:B------:R-:W-:-:S03]  /*8e600*/  ISETP.GE.AND P3, PT, R170, c[0x0][0x17c], PT ;  /* 0x00005f00aa007a0c */ /* 0x000fc60003f66270 */
        /* <DEDUP_REMOVED lines=35> */
[----:B------:R-:W-:Y:S01]  /*8e840*/  IMAD.WIDE R164, R168, 0x4, R162 ;  /* 0x00000004a8a47825 */ /* 0x000fe200078e02a2 */
[----:B------:R-:W-:Y:S02]  /*8e850*/  ISETP.GE.AND P4, PT, R170, c[0x0][0x17c], PT ;  /* 0x00005f00aa007a0c */ /* 0x000fe40003f86270 */
[----:B------:R-:W-:Y:S01]  /*8e860*/  ISETP.LT.AND P2, PT, R174, c[0x0][0x178], !P2 ;  /* 0x00005e00ae007a0c */ /* 0x000fe20005741270 */
[----:B------:R-:W-:Y:S01]  /*8e870*/  IMAD.WIDE R166, R168, 0x4, R160 ;  /* 0x00000004a8a67825 */ /* 0x000fe200078e02a0 */
[----:B------:R1:W-:Y:S01]  /*8e880*/  @P6 STG.E [R164.64], R175 ;  /* 0x000000afa4006986 */ /* 0x0003e2000c101904 */
[----:B------:R-:W-:-:S02]  /*8e890*/  ISETP.LT.AND P6, PT, R243, c[0x0][0x178], !P4 ;  /* 0x00005e00f3007a0c */ /* 0x000fc400067c1270 */
[----:B------:R-:W-:Y:S01]  /*8e8a0*/  ISETP.LT.AND P3, PT, R252, c[0x0][0x178], !P4 ;  /* 0x00005e00fc007a0c */ /* 0x000fe20006761270 */
[----:B------:R1:W-:Y:S01]  /*8e8b0*/  @P5 STG.E [R166.64], R245 ;  /* 0x000000f5a6005986 */ /* 0x0003e2000c101904 */
[C---:B------:R-:W-:Y:S01]  /*8e8c0*/  IMAD.WIDE R2, R168.reuse, 0x4, R6 ;  /* 0x00000004a8027825 */ /* 0x040fe200078e0206 */
[----:B------:R-:W-:Y:S02]  /*8e8d0*/  ISETP.LT.AND P5, PT, R99, c[0x0][0x178], !P4 ;  /* 0x00005e0063007a0c */ /* 0x000fe400067a1270 */
[C---:B------:R-:W-:Y:S01]  /*8e8e0*/  IADD3 R169, R168.reuse, c[0x0][0x198], RZ ;  /* 0x00006600a8a97a10 */ /* 0x040fe20007ffe0ff */
[----:B-1----:R-:W-:Y:S01]  /*8e8f0*/  IMAD.WIDE R164, R168, 0x4, R4 ;  /* 0x00000004a8a47825 */ /* 0x002fe200078e0204 */
[----:B------:R1:W-:Y:S01]  /*8e900*/  @P1 STG.E [R2.64], R244 ;  /* 0x000000f402001986 */ /* 0x0003e2000c101904 */
[----:B------:R-:W-:-:S03]  /*8e910*/  IADD3 R166, R242, 0xb8, RZ ;  /* 0x000000b8f2a67810 */ /* 0x000fc60007ffe0ff */
[----:B------:R-:W2:Y:S01]  /*8e920*/  LDL.LU R245, [R1+0x498] ;  /* 0x0004980001f57983 */ /* 0x000ea20000300800 */
[----:B------:R-:W-:Y:S02]  /*8e930*/  ISETP.LT.AND P4, PT, R174, c[0x0][0x178], !P4 ;  /* 0x00005e00ae007a0c */ /* 0x000fe40006781270 */
[----:B------:R-:W-:Y:S01]  /*8e940*/  ISETP.GE.AND P1, PT, R166, c[0x0][0x17c], PT ;  /* 0x00005f00a6007a0c */ /* 0x000fe20003f26270 */
[----:B------:R-:W-:-:S04]  /*8e950*/  IMAD.WIDE R166, R169, 0x4, R160 ;  /* 0x00000004a9a67825 */ /* 0x000fc800078e02a0 */
[C---:B-1----:R-:W-:Y:S01]  /*8e960*/  IMAD.WIDE R2, R169.reuse, 0x4, R162 ;  /* 0x00000004a9027825 */ /* 0x042fe200078e02a2 */
[----:B------:R-:W2:Y:S04]  /*8e970*/  LDL.LU R244, [R1+0x398] ;  /* 0x0003980001f47983 */ /* 0x000ea80000300800 */
        /* <DEDUP_REMOVED lines=194> */
[----:B----4-:R1:W-:Y:S04]  /*8f5a0*/  @P5 STG.E [R164.64], R249 ;  /* 0x000000f9a4005986 */ /* 0x0103e8000c101904 */
[----:B------:R-:W4:Y:S04]  /*8f5b0*/  LDL.LU R246, [R1+0x6b4] ;  /* 0x0006b40001f67983 */ /* 0x000f280000300800 */
        /* <DEDUP_REMOVED lines=37> */
[----:B----4-:R-:W-:Y:S01]  /*8f810*/  @P3 STG.E [R2.64], R246 ;  /* 0x000000f602003986 */ /* 0x010fe2000c101904 */
[----:B-1----:R-:W-:-:S03]  /*8f820*/  IMAD.WIDE R164, R170, 0x4, R6 ;  /* 0x00000004aaa47825 */ /* 0x002fc600078e0206 */
[----:B------:R-:W3:Y:S04]  /*8f830*/  LDL.LU R251, [R1+0x10b4] ;  /* 0x0010b40001fb7983 */ /* 0x000ee80000300800 */
[----:B------:R-:W-:Y:S04]  /*8f840*/  @P6 STG.E [R164.64], R249 ;  /* 0x000000f9a4006986 */ /* 0x000fe8000c101904 */
        /* <DEDUP_REMOVED lines=2625> */
[----:B------:R-:W-:Y:S02]  /*99c60*/  ISETP.GE.AND P1, PT, R170, c[0x0][0x17c], PT ;  /* 0x00005f00aa007a0c */ /* 0x000fe40003f26270 */
[C---:B------:R-:W-:Y:S01]  /*99c70*/  ISETP.LT.AND P6, PT, R243.reuse, c[0x0][0x178], !P0 ;  /* 0x00005e00f3007a0c */ /* 0x040fe200047c1270 */
[----:B------:R-:W2:Y:S01]  /*99c80*/  LDL.LU R239, [R1+0x16c8] ;  /* 0x0016c80001ef7983 */ /* 0x000ea20000300800 */
[----:B------:R-:W-:Y:S02]  /*99c90*/  ISETP.LT.AND P2, PT, R243, c[0x0][0x178], !P1 ;  /* 0x00005e00f3007a0c */ /* 0x000fe40004f41270 */
[----:B------:R-:W-:Y:S01]  /*99ca0*/  ISETP.LT.AND P3, PT, R252, c[0x0][0x178], !P1 ;  /* 0x00005e00fc007a0c */ /* 0x000fe20004f61270 */
[----:B------:R-:W-:Y:S01]  /*99cb0*/  IMAD.WIDE R2, R168, 0x4, R162 ;  /* 0x00000004a8027825 */ /* 0x000fe200078e02a2 */
[----:B------:R-:W-:Y:S01]  /*99cc0*/  ISETP.LT.AND P4, PT, R99, c[0x0][0x178], !P1 ;  /* 0x00005e0063007a0c */ /* 0x000fe20004f81270 */
[----:B------:R-:W2:Y:S01]  /*99cd0*/  LDL.LU R247, [R1+0x1138] ;  /* 0x0011380001f77983 */ /* 0x000ea20000300800 */
[----:B------:R-:W-:Y:S01]  /*99ce0*/  ISETP.LT.AND P1, PT, R174, c[0x0][0x178], !P1 ;  /* 0x00005e00ae007a0c */ /* 0x000fe20004f21270 */
[----:B------:R-:W-:Y:S01]  /*99cf0*/  IMAD.WIDE R164, R168, 0x4, R160 ;  /* 0x00000004a8a47825 */ /* 0x000fe200078e02a0 */
[----:B------:R-:W-:-:S02]  /*99d00*/  IADD3 R166, R242, 0x150, RZ ;  /* 0x00000150f2a67810 */ /* 0x000fc40007ffe0ff */
[----:B------:R-:W-:Y:S02]  /*99d10*/  IADD3 R170, R168, c[0x0][0x198], RZ ;  /* 0x00006600a8aa7a10 */ /* 0x000fe40007ffe0ff */
[----:B------:R-:W-:Y:S01]  /*99d20*/  ISETP.LT.AND P5, PT, R252, c[0x0][0x178], !P0 ;  /* 0x00005e00fc007a0c */ /* 0x000fe200047a1270 */
[----:B------:R1:W-:Y:S01]  /*99d30*/  @P2 STG.E [R2.64], R175 ;  /* 0x000000af02002986 */ /* 0x0003e2000c101904 */
[----:B------:R-:W-:-:S03]  /*99d40*/  ISETP.GE.AND P2, PT, R166, c[0x0][0x17c], PT ;  /* 0x00005f00a6007a0c */ /* 0x000fc60003f46270 */
[----:B------:R1:W-:Y:S01]  /*99d50*/  @P3 STG.E [R164.64], R246 ;  /* 0x000000f6a4003986 */ /* 0x0003e2000c101904 */
[----:B------:R-:W-:Y:S01]  /*99d60*/  ISETP.LT.AND P3, PT, R99, c[0x0][0x178], !P0 ;  /* 0x00005e0063007a0c */ /* 0x000fe20004761270 */
[----:B------:R-:W-:-:S04]  /*99d70*/  IMAD.WIDE R166, R170, 0x4, R162 ;  /* 0x00000004aaa67825 */ /* 0x000fc800078e02a2 */
[----:B-1----:R-:W-:-:S04]  /*99d80*/  IMAD.WIDE R2, R168, 0x4, R6 ;  /* 0x00000004a8027825 */ /* 0x002fc800078e0206 */
[----:B------:R-:W-:Y:S01]  /*99d90*/  IMAD.WIDE R164, R168, 0x4, R4 ;  /* 0x00000004a8a47825 */ /* 0x000fe200078e0204 */
[----:B------:R1:W-:Y:S04]  /*99da0*/  @P4 STG.E [R2.64], R245 ;  /* 0x000000f502004986 */ /* 0x0003e8000c101904 */
[----:B------:R1:W-:Y:S01]  /*99db0*/  @P1 STG.E [R164.64], R244 ;  /* 0x000000f4a4001986 */ /* 0x0003e2000c101904 */
[----:B------:R-:W-:Y:S01]  /*99dc0*/  ISETP.LT.AND P1, PT, R174, c[0x0][0x178], !P0 ;  /* 0x00005e00ae007a0c */ /* 0x000fe20004721270 */
        /* <DEDUP_REMOVED lines=30> */
[----:B------:R-:W-:Y:S01]  /*99fb0*/  ISETP.LT.AND P4, PT, R243, c[0x0][0x178], !P3 ;  /* 0x00005e00f3007a0c */ /* 0x000fe20005f81270 */
[C---:B------:R-:W-:Y:S01]  /*99fc0*/  IMAD.WIDE R2, R171.reuse, 0x4, R4 ;  /* 0x00000004ab027825 */ /* 0x040fe200078e0204 */
[----:B------:R-:W-:Y:S02]  /*99fd0*/  ISETP.LT.AND P6, PT, R252, c[0x0][0x178], !P3 ;  /* 0x00005e00fc007a0c */ /* 0x000fe40005fc1270 */
[----:B------:R-:W-:Y:S02]  /*99fe0*/  ISETP.LT.AND P1, PT, R174, c[0x0][0x178], !P3 ;  /* 0x00005e00ae007a0c */ /* 0x000fe40005f21270 */
[----:B-1----:R-:W-:Y:S02]  /*99ff0*/  IADD3 R169, R171, c[0x0][0x198], RZ ;  /* 0x00006600aba97a10 */ /* 0x002fe40007ffe0ff */
[----:B------:R-:W-:-:S03]  /*9a000*/  ISETP.LT.AND P3, PT, R99, c[0x0][0x178], !P3 ;  /* 0x00005e0063007a0c */ /* 0x000fc60005f61270 */
[C---:B------:R-:W-:Y:S01]  /*9a010*/  IMAD.WIDE R164, R169.reuse, 0x4, R162 ;  /* 0x00000004a9a47825 */ /* 0x040fe200078e02a2 */
[----:B------:R1:W-:Y:S03]  /*9a020*/  @P2 STG.E [R2.64], R244 ;  /* 0x000000f402002986 */ /* 0x0003e6000c101904 */
[C---:B------:R-:W-:Y:S01]  /*9a030*/  IMAD.WIDE R166, R169.reuse, 0x4, R160 ;  /* 0x00000004a9a67825 */ /* 0x040fe200078e02a0 */
[----:B-1----:R-:W2:Y:S03]  /*9a040*/  LDL.LU R244, [R1+0xff8] ;  /* 0x000ff80001f47983 */ /* 0x002ea60000300800 */
[C---:B------:R-:W-:Y:S01]  /*9a050*/  IMAD.WIDE R2, R169.reuse, 0x4, R6 ;  /* 0x00000004a9027825 */ /* 0x040fe200078e0206 */
[----:B----4-:R1:W-:Y:S04]  /*9a060*/  @P4 STG.E [R164.64], R251 ;  /* 0x000000fba4004986 */ /* 0x0103e8000c101904 */
[----:B-1----:R-:W4:Y:S01]  /*9a070*/  LDL.LU R251, [R1+0x1afc] ;  /* 0x001afc0001fb7983 */ /* 0x002f220000300800 */
[----:B------:R-:W-:-:S03]  /*9a080*/  IMAD.WIDE R164, R169, 0x4, R4 ;  /* 0x00000004a9a47825 */ /* 0x000fc600078e0204 */
[----:B---3--:R1:W-:Y:S04]  /*9a090*/  @P6 STG.E [R166.64], R249 ;  /* 0x000000f9a6006986 */ /* 0x0083e8000c101904 */
[----:B-1----:R-:W3:Y:S04]  /*9a0a0*/  LDL.LU R249, [R1+0x188c] ;  /* 0x00188c0001f97983 */ /* 0x002ee80000300800 */
        /* <DEDUP_REMOVED lines=67> */
[----:B------:R-:W-:Y:S01]  /*9a4e0*/  IADD3 R2, R242, 0x157, RZ ;  /* 0x00000157f2027810 */ /* 0x000fe20007ffe0ff */
[----:B------:R-:W2:Y:S01]  /*9a4f0*/  LDL.LU R250, [R1+0x1b1c] ;  /* 0x001b1c0001fa7983 */ /* 0x000ea20000300800 */
[----:B-1----:R-:W-:Y:S01]  /*9a500*/  IMAD.WIDE R166, R170, 0x4, R162 ;  /* 0x00000004aaa67825 */ /* 0x002fe200078e02a2 */
[----:B------:R-:W-:Y:S02]  /*9a510*/  ISETP.LT.AND P6, PT, R174, c[0x0][0x178], !P6 ;  /* 0x00005e00ae007a0c */ /* 0x000fe400077c1270 */
[----:B------:R-:W2:Y:S01]  /*9a520*/  LDL.LU R239, [R1+0x361c] ;  /* 0x00361c0001ef7983 */ /* 0x000ea20000300800 */
        /* <DEDUP_REMOVED lines=26> */
[----:B------:R-:W-:Y:S02]  /*9a6d0*/  ISETP.LT.AND P0, PT, R252, c[0x0][0x178], !P1 ;  /* 0x00005e00fc007a0c */ /* 0x000fe40004f01270 */
[C---:B------:R-:W-:Y:S01]  /*9a6e0*/  IADD3 R169, R168.reuse, c[0x0][0x198], RZ ;  /* 0x00006600a8a97a10 */ /* 0x040fe20007ffe0ff */
[----:B-1----:R-:W-:Y:S01]  /*9a6f0*/  IMAD.WIDE R2, R168, 0x4, R6 ;  /* 0x00000004a8027825 */ /* 0x002fe200078e0206 */
[----:B------:R1:W-:Y:S04]  /*9a700*/  @P3 STG.E [R164.64], R173 ;  /* 0x000000ada4003986 */ /* 0x0003e8000c101904 */
[----:B------:R1:W-:Y:S04]  /*9a710*/  @P4 STG.E [R2.64], R175 ;  /* 0x000000af02004986 */ /* 0x0003e8000c101904 */
[----:B------:R-:W-:Y:S01]  /*9a720*/  @P5 STG.E [R166.64], R246 ;  /* 0x000000f6a6005986 */ /* 0x000fe2000c101904 */
[----:B------:R-:W-:Y:S01]  /*9a730*/  ISETP.LT.AND P5, PT, R99, c[0x0][0x178], !P1 ;  /* 0x00005e0063007a0c */ /* 0x000fe20004fa1270 */
[----:B-1----:R-:W-:-:S04]  /*9a740*/  IMAD.WIDE R164, R169, 0x4, R162 ;  /* 0x00000004a9a47825 */ /* 0x002fc800078e02a2 */
[----:B------:R-:W-:Y:S01]  /*9a750*/  IMAD.WIDE R2, R169, 0x4, R160 ;  /* 0x00000004a9027825 */ /* 0x000fe200078e02a0 */
[----:B------:R1:W-:Y:S01]  /*9a760*/  @P6 STG.E [R164.64], R250 ;  /* 0x000000faa4006986 */ /* 0x0003e2000c101904 */
[----:B------:R-:W-:-:S03]  /*9a770*/  ISETP.LT.AND P1, PT, R174, c[0x0][0x178], !P1 ;  /* 0x00005e00ae007a0c */ /* 0x000fc60004f21270 */
        /* <DEDUP_REMOVED lines=19> */
[----:B------:R-:W-:-:S02]  /*9a8b0*/  ISETP.LT.AND P2, PT, R174, c[0x0][0x178], !P2 ;  /* 0x00005e00ae007a0c */ /* 0x000fc40005741270 */
[----:B------:R-:W-:Y:S01]  /*9a8c0*/  ISETP.GE.AND P0, PT, R166, c[0x0][0x17c], PT ;  /* 0x00005f00a6007a0c */ /* 0x000fe20003f06270 */
        /* <DEDUP_REMOVED lines=11> */
[----:B------:R-:W-:Y:S01]  /*9a980*/  IMAD.WIDE R164, R168, 0x4, R162 ;  /* 0x00000004a8a47825 */ /* 0x000fe200078e02a2 */
[----:B------:R-:W-:Y:S02]  /*9a990*/  ISETP.LT.AND P5, PT, R174, c[0x0][0x178], !P5 ;  /* 0x00005e00ae007a0c */ /* 0x000fe40006fa1270 */
[----:B------:R-:W-:Y:S01]  /*9a9a0*/  IADD3 R166, R242, 0x15a, RZ ;  /* 0x0000015af2a67810 */ /* 0x000fe20007ffe0ff */
[----:B------:R1:W-:Y:S04]  /*9a9b0*/  @P2 STG.E [R2.64], R250 ;  /* 0x000000fa02002986 */ /* 0x0003e8000c101904 */
[----:B------:R-:W2:Y:S01]  /*9a9c0*/  LDL.LU R244, [R1+0x1a68] ;  /* 0x001a680001f47983 */ /* 0x000ea20000300800 */
[----:B------:R-:W-:-:S02]  /*9a9d0*/  ISETP.GE.AND P4, PT, R166, c[0x0][0x17c], PT ;  /* 0x00005f00a6007a0c */ /* 0x000fc40003f86270 */
[----:B------:R-:W-:Y:S01]  /*9a9e0*/  IADD3 R166, R242, 0x15b, RZ ;  /* 0x0000015bf2a67810 */ /* 0x000fe20007ffe0ff */
[----:B-1----:R-:W2:Y:S01]  /*9a9f0*/  LDL.LU R250, [R1+0x1528] ;  /* 0x0015280001fa7983 */ /* 0x002ea20000300800 */
[----:B------:R-:W-:Y:S02]  /*9aa00*/  IMAD.WIDE R2, R168, 0x4, R160 ;  /* 0x00000004a8027825 */ /* 0x000fe400078e02a0 */
[----:B------:R-:W-:Y:S02]  /*9aa10*/  ISETP.GE.AND P2, PT, R166, c[0x0][0x17c], PT ;  /* 0x00005f00a6007a0c */ /* 0x000fe40003f46270 */
[C---:B------:R-:W-:Y:S01]  /*9aa20*/  IMAD.WIDE R166, R168.reuse, 0x4, R4 ;  /* 0x00000004a8a67825 */ /* 0x040fe200078e0204 */
[----:B---3--:R1:W-:Y:S04]  /*9aa30*/  @P1 STG.E [R164.64], R251 ;  /* 0x000000fba4001986 */ /* 0x0083e8000c101904 */
[----:B------:R-:W-:Y:S04]  /*9aa40*/  @P3 STG.E [R2.64], R246 ;  /* 0x000000f602003986 */ /* 0x000fe8000c101904 */
[----:B-1----:R-:W3:Y:S01]  /*9aa50*/  LDL.LU R251, [R1+0x1c4c] ;  /* 0x001c4c0001fb7983 */ /* 0x002ee20000300800 */
[----:B------:R-:W-:-:S05]  /*9aa60*/  IMAD.WIDE R164, R168, 0x4, R6 ;  /* 0x00000004a8a47825 */ /* 0x000fca00078e0206 */
[----:B----4-:R1:W-:Y:S04]  /*9aa70*/  @P6 STG.E [R164.64], R249 ;  /* 0x000000f9a4006986 */ /* 0x0103e8000c101904 */
[----:B-1----:R-:W4:Y:S04]  /*9aa80*/  LDL.LU R249, [R1+0x1b5c] ;  /* 0x001b5c0001f97983 */ /* 0x002f280000300800 */
[----:B------:R-:W4:Y:S04]  /*9aa90*/  LDL.LU R175, [R1+0x1a6c] ;  /* 0x001a6c0001af7983 */ /* 0x000f280000300800 */
        /* <DEDUP_REMOVED lines=16> */
[----:B------:R-:W-:-:S04]  /*9aba0*/  IMAD.WIDE R166, R169, 0x4, R4 ;  /* 0x00000004a9a67825 */ /* 0x000fc800078e0204 */
[----:B-1----:R-:W-:Y:S01]  /*9abb0*/  IMAD.WIDE R2, R169, 0x4, R6 ;  /* 0x00000004a9027825 */ /* 0x002fe200078e0206 */
[----:B------:R1:W-:Y:S01]  /*9abc0*/  @P3 STG.E [R164.64], R245 ;  /* 0x000000f5a4003986 */ /* 0x0003e2000c101904 */
[----:B------:R-:W-:-:S03]  /*9abd0*/  ISETP.LT.AND P3, PT, R252, c[0x0][0x178], !P2 ;  /* 0x00005e00fc007a0c */ /* 0x000fc60005761270 */
[----:B------:R1:W-:Y:S02]  /*9abe0*/  @P6 STG.E [R2.64], R244 ;  /* 0x000000f402006986 */ /* 0x0003e4000c101904 */
[----:B-1----:R-:W-:Y:S02]  /*9abf0*/  IMAD.WIDE R164, R168, 0x4, R162 ;  /* 0x00000004a8a47825 */ /* 0x002fe400078e02a2 */
[----:B------:R-:W2:Y:S04]  /*9ac00*/  LDL.LU R245, [R1+0x1b38] ;  /* 0x001b380001f57983 */ /* 0x000ea80000300800 */
[----:B------:R1:W-:Y:S01]  /*9ac10*/  @P4 STG.E [R166.64], R250 ;  /* 0x000000faa6004986 */ /* 0x0003e2000c101904 */
[----:B------:R-:W-:Y:S02]  /*9ac20*/  ISETP.LT.AND P4, PT, R99, c[0x0][0x178], !P2 ;  /* 0x00005e0063007a0c */ /* 0x000fe40005781270 */
[----:B------:R-:W-:Y:S01]  /*9ac30*/  ISETP.LT.AND P2, PT, R174, c[0x0][0x178], !P2 ;  /* 0x00005e00ae007a0c */ /* 0x000fe20005741270 */
[----:B------:R-:W2:Y:S01]  /*9ac40*/  LDL.LU R244, [R1+0x1538] ;  /* 0x0015380001f47983 */ /* 0x000ea20000300800 */
[----:B------:R-:W-:-:S03]  /*9ac50*/  IMAD.WIDE R2, R168, 0x4, R6 ;  /* 0x00000004a8027825 */ /* 0x000fc600078e0206 */
[----:B-1----:R-:W2:Y:S01]  /*9ac60*/  LDL.LU R250, [R1+0x1c5c] ;  /* 0x001c5c0001fa7983 */ /* 0x002ea20000300800 */
[----:B------:R-:W-:-:S03]  /*9ac70*/  IMAD.WIDE R166, R168, 0x4, R4 ;  /* 0x00000004a8a67825 */ /* 0x000fc600078e0204 */
[----:B---3--:R1:W-:Y:S02]  /*9ac80*/  @P5 STG.E [R164.64], R251 ;  /* 0x000000fba4005986 */ /* 0x0083e4000c101904 */
[----:B-1----:R-:W-:Y:S02]  /*9ac90*/  IMAD.WIDE R164, R168, 0x4, R160 ;  /* 0x00000004a8a47825 */ /* 0x002fe400078e02a0 */
[----:B------:R-:W3:Y:S04]  /*9aca0*/  LDL.LU R251, [R1+0x1b7c] ;  /* 0x001b7c0001fb7983 */ /* 0x000ee80000300800 */
[----:B----4-:R1:W-:Y:S04]  /*9acb0*/  @P3 STG.E [R164.64], R249 ;  /* 0x000000f9a4003986 */ /* 0x0103e8000c101904 */
[----:B------:R-:W-:Y:S04]  /*9acc0*/  @P4 STG.E [R2.64], R175 ;  /* 0x000000af02004986 */ /* 0x000fe8000c101904 */
[----:B-1----:R-:W4:Y:S04]  /*9acd0*/  LDL.LU R249, [R1+0x1b3c] ;  /* 0x001b3c0001f97983 */ /* 0x002f280000300800 */
[----:B--2---:R1:W-:Y:S04]  /*9ace0*/  @P2 STG.E [R166.64], R248 ;  /* 0x000000f8a6002986 */ /* 0x0043e8000c101904 */
[----:B-1----:R-:W2:Y:S01]  /*9acf0*/  LDL.LU R248, [R1+0x153c] ;  /* 0x00153c0001f87983 */ /* 0x002ea20000300800 */
[----:B------:R-:W-:-:S02]  /*9ad00*/  ISETP.LT.AND P5, PT, R243, c[0x0][0x178], !P1 ;  /* 0x00005e00f3007a0c */ /* 0x000fc40004fa1270 */
[----:B------:R-:W-:Y:S01]  /*9ad10*/  ISETP.LT.AND P6, PT, R252, c[0x0][0x178], !P1 ;  /* 0x00005e00fc007a0c */ /* 0x000fe20004fc1270 */
[----:B------:R-:W2:Y:S01]  /*9ad20*/  LDL.LU R173, [R1+0x1c6c] ;  /* 0x001c6c0001ad7983 */ /* 0x000ea20000300800 */
[----:B------:R-:W-:Y:S02]  /*9ad30*/  IADD3 R169, R168, c[0x0][0x198], RZ ;  /* 0x00006600a8a97a10 */ /* 0x000fe40007ffe0ff */
[----:B------:R-:W-:-:S03]  /*9ad40*/  IADD3 R170, R242, 0x15d, RZ ;  /* 0x0000015df2aa7810 */ /* 0x000fc60007ffe0ff */
[----:B------:R-:W-:Y:S01]  /*9ad50*/  IMAD.WIDE R164, R169, 0x4, R162 ;  /* 0x00000004a9a47825 */ /* 0x000fe200078e02a2 */
[----:B------:R-:W-:Y:S02]  /*9ad60*/  ISETP.GE.AND P3, PT, R170, c[0x0][0x17c], PT ;  /* 0x00005f00aa007a0c */ /* 0x000fe40003f66270 */
[----:B------:R-:W-:Y:S01]  /*9ad70*/  ISETP.LT.AND P2, PT, R99, c[0x0][0x178], !P1 ;  /* 0x00005e0063007a0c */ /* 0x000fe20004f41270 */
[----:B------:R-:W-:Y:S01]  /*9ad80*/  IMAD.WIDE R2, R169, 0x4, R160 ;  /* 0x00000004a9027825 */ /* 0x000fe200078e02a0 */
[----:B------:R1:W-:Y:S01]  /*9ad90*/  @P5 STG.E [R164.64], R247 ;  /* 0x000000f7a4005986 */ /* 0x0003e2000c101904 */
[----:B------:R-:W-:Y:S02]  /*9ada0*/  ISETP.LT.AND P1, PT, R174, c[0x0][0x178], !P1 ;  /* 0x00005e00ae007a0c */ /* 0x000fe40004f21270 */
[----:B------:R-:W-:Y:S01]  /*9adb0*/  ISETP.LT.AND P5, PT, R243, c[0x0][0x178], !P3 ;  /* 0x00005e00f3007a0c */ /* 0x000fe20005fa1270 */
[----:B------:R1:W-:Y:S01]  /*9adc0*/  @P6 STG.E [R2.64], R246 ;  /* 0x000000f602006986 */ /* 0x0003e2000c101904 */
[----:B------:R-:W-:-:S02]  /*9add0*/  ISETP.LT.AND P4, PT, R252, c[0x0][0x178], !P3 ;  /* 0x00005e00fc007a0c */ /* 0x000fc40005f81270 */
[----:B------:R-:W-:Y:S02]  /*9ade0*/  ISETP.LT.AND P6, PT, R99, c[0x0][0x178], !P3 ;  /* 0x00005e0063007a0c */ /* 0x000fe40005fc1270 */
[C---:B------:R-:W-:Y:S02]  /*9adf0*/  IADD3 R170, R169.reuse, c[0x0][0x198], RZ ;  /* 0x00006600a9aa7a10 */ /* 0x040fe40007ffe0ff */
[----:B------:R-:W-:Y:S01]  /*9ae00*/  ISETP.LT.AND P3, PT, R174, c[0x0][0x178], !P3 ;  /* 0x00005e00ae007a0c */ /* 0x000fe20005f61270 */
[C---:B-1----:R-:W-:Y:S01]  /*9ae10*/  IMAD.WIDE R164, R169.reuse, 0x4, R4 ;  /* 0x00000004a9a47825 */ /* 0x042fe200078e0204 */
[----:B------:R-:W-:Y:S01]  /*9ae20*/  IADD3 R171, R242, 0x15e, RZ ;  /* 0x0000015ef2ab7810 */ /* 0x000fe20007ffe0ff */
[----:B------:R-:W2:Y:S02]  /*9ae30*/  LDL.LU R247, [R1+0x1c2c] ;  /* 0x001c2c0001f77983 */ /* 0x000ea40000300800 */
[----:B------:R-:W-:-:S04]  /*9ae40*/  IMAD.WIDE R2, R169, 0x4, R6 ;  /* 0x00000004a9027825 */ /* 0x000fc800078e0206 */
[C---:B------:R-:W-:Y:S01]  /*9ae50*/  IMAD.WIDE R166, R170.reuse, 0x4, R162 ;  /* 0x00000004aaa67825 */ /* 0x040fe200078e02a2 */
[----:B------:R1:W-:Y:S03]  /*9ae60*/  @P2 STG.E [R2.64], R245 ;  /* 0x000000f502002986 */ /* 0x0003e6000c101904 */
[----:B------:R-:W-:Y:S01]  /*9ae70*/  IMAD.WIDE R168, R170, 0x4, R160 ;  /* 0x00000004aaa87825 */ /* 0x000fe200078e02a0 */
[----:B------:R-:W-:Y:S01]  /*9ae80*/  @P1 STG.E [R164.64], R244 ;  /* 0x000000f4a4001986 */ /* 0x000fe2000c101904 */
[----:B------:R-:W-:-:S03]  /*9ae90*/  IADD3 R172, R242, 0x15f, RZ ;  /* 0x0000015ff2ac7810 */ /* 0x000fc60007ffe0ff */
[----:B------:R1:W-:Y:S02]  /*9aea0*/  @P5 STG.E [R166.64], R250 ;  /* 0x000000faa6005986 */ /* 0x0003e4000c101904 */
[C---:B-1----:R-:W-:Y:S01]  /*9aeb0*/  IMAD.WIDE R2, R170.reuse, 0x4, R6 ;  /* 0x00000004aa027825 */ /* 0x042fe200078e0206 */
[----:B------:R-:W-:Y:S02]  /*9aec0*/  ISETP.GE.AND P2, PT, R171, c[0x0][0x17c], PT ;  /* 0x00005f00ab007a0c */ /* 0x000fe40003f46270 */
[----:B------:R-:W-:Y:S01]  /*9aed0*/  IADD3 R171, R170, c[0x0][0x198], RZ ;  /* 0x00006600aaab7a10 */ /* 0x000fe20007ffe0ff */
[----:B------:R-:W2:Y:S04]  /*9aee0*/  LDL.LU R250, [R1+0x1b6c] ;  /* 0x001b6c0001fa7983 */ /* 0x000ea80000300800 */
[----:B---3--:R1:W-:Y:S04]  /*9aef0*/  @P4 STG.E [R168.64], R251 ;  /* 0x000000fba8004986 */ /* 0x0083e8000c101904 */
[----:B-1----:R-:W3:Y:S04]  /*9af00*/  LDL.LU R251, [R1+0x16dc] ;  /* 0x0016dc0001fb7983 */ /* 0x002ee80000300800 */
[----:B----4-:R1:W-:Y:S01]  /*9af10*/  @P6 STG.E [R2.64], R249 ;  /* 0x000000f902006986 */ /* 0x0103e2000c101904 */
[----:B------:R-:W-:Y:S01]  /*9af20*/  ISETP.GE.AND P6, PT, R172, c[0x0][0x17c], PT ;  /* 0x00005f00ac007a0c */ /* 0x000fe20003fc6270 */
[----:B-1----:R-:W-:-:S02]  /*9af30*/  IMAD.WIDE R2, R170, 0x4, R4 ;  /* 0x00000004aa027825 */ /* 0x002fc400078e0204 */
[----:B------:R-:W4:Y:S04]  /*9af40*/  LDL.LU R170, [R1+0x16d8] ;  /* 0x0016d80001aa7983 */ /* 0x000f280000300800 */
[----:B------:R-:W3:Y:S04]  /*9af50*/  LDL.LU R172, [R1+0x1b68] ;  /* 0x001b680001ac7983 */ /* 0x000ee80000300800 */
[----:B--2---:R1:W-:Y:S04]  /*9af60*/  @P3 STG.E [R2.64], R248 ;  /* 0x000000f802003986 */ /* 0x0043e8000c101904 */
[----:B-1----:R-:W2:Y:S04]  /*9af70*/  LDL.LU R2, [R1+0x1c68] ;  /* 0x001c680001027983 */ /* 0x002ea80000300800 */
[----:B------:R-:W3:Y:S01]  /*9af80*/  LDL.LU R3, [R1+0x1c28] ;  /* 0x001c280001037983 */ /* 0x000ee20000300800 */
[----:B------:R-:W-:-:S02]  /*9af90*/  ISETP.LT.AND P5, PT, R243, c[0x0][0x178], !P2 ;  /* 0x00005e00f3007a0c */ /* 0x000fc400057a1270 */
[----:B------:R-:W-:Y:S01]  /*9afa0*/  ISETP.LT.AND P4, PT, R252, c[0x0][0x178], !P2 ;  /* 0x00005e00fc007a0c */ /* 0x000fe20005781270 */
[----:B------:R-:W4:Y:S01]  /*9afb0*/  LDL.LU R175, [R1+0x1c30] ;  /* 0x001c300001af7983 */ /* 0x000f220000300800 */
[----:B------:R-:W-:Y:S01]  /*9afc0*/  ISETP.LT.AND P1, PT, R99, c[0x0][0x178], !P2 ;  /* 0x00005e0063007a0c */ /* 0x000fe20005721270 */
[C---:B------:R-:W-:Y:S01]  /*9afd0*/  IMAD.WIDE R164, R171.reuse, 0x4, R162 ;  /* 0x00000004aba47825 */ /* 0x040fe200078e02a2 */
[----:B------:R-:W-:Y:S01]  /*9afe0*/  ISETP.LT.AND P2, PT, R174, c[0x0][0x178], !P2 ;  /* 0x00005e00ae007a0c */ /* 0x000fe20005741270 */
[----:B------:R-:W4:Y:S02]  /*9aff0*/  LDL.LU R246, [R1+0x16e0] ;  /* 0x0016e00001f67983 */ /* 0x000f240000300800 */
[----:B------:R-:W-:-:S04]  /*9b000*/  IMAD.WIDE R166, R171, 0x4, R160 ;  /* 0x00000004aba67825 */ /* 0x000fc800078e02a0 */
[----:B------:R-:W-:Y:S01]  /*9b010*/  IMAD.WIDE R168, R171, 0x4, R6 ;  /* 0x00000004aba87825 */ /* 0x000fe200078e0206 */
[----:B------:R-:W4:Y:S01]  /*9b020*/  LDL.LU R245, [R1+0xfd0] ;  /* 0x000fd00001f57983 */ /* 0x000f220000300800 */
[----:B------:R-:W-:-:S03]  /*9b030*/  ISETP.LT.AND P3, PT, R243, c[0x0][0x178], !P6 ;  /* 0x00005e00f3007a0c */ /* 0x000fc60007761270 */
[----:B------:R-:W4:Y:S04]  /*9b040*/  LDL.LU R244, [R1+0xb90] ;  /* 0x000b900001f47983 */ /* 0x000f280000300800 */
[----:B------:R-:W4:Y:S04]  /*9b050*/  LDL.LU R249, [R1+0x1c34] ;  /* 0x001c340001f97983 */ /* 0x000f280000300800 */
[----:B------:R-:W4:Y:S04]  /*9b060*/  LDL.LU R248, [R1+0x16e4] ;  /* 0x0016e40001f87983 */ /* 0x000f280000300800 */
[----:B--2---:R1:W-:Y:S01]  /*9b070*/  @P5 STG.E [R164.64], R2 ;  /* 0x00000002a4005986 */ /* 0x0043e2000c101904 */
[----:B------:R-:W-:-:S03]  /*9b080*/  ISETP.LT.AND P5, PT, R99, c[0x0][0x178], !P6 ;  /* 0x00005e0063007a0c */ /* 0x000fc600077a1270 */
[----:B---3--:R2:W-:Y:S04]  /*9b090*/  @P4 STG.E [R166.64], R3 ;  /* 0x00000003a6004986 */ /* 0x0085e8000c101904 */
[----:B------:R3:W-:Y:S01]  /*9b0a0*/  @P1 STG.E [R168.64], R172 ;  /* 0x000000aca8001986 */ /* 0x0007e2000c101904 */
[----:B------:R-:W-:Y:S02]  /*9b0b0*/  ISETP.LT.AND P1, PT, R252, c[0x0][0x178], !P6 ;  /* 0x00005e00fc007a0c */ /* 0x000fe40007721270 */
[C---:B-1----:R-:W-:Y:S01]  /*9b0c0*/  IADD3 R164, R171.reuse, c[0x0][0x198], RZ ;  /* 0x00006600aba47a10 */ /* 0x042fe20007ffe0ff */
[----:B--2---:R-:W-:-:S05]  /*9b0d0*/  IMAD.WIDE R2, R171, 0x4, R4 ;  /* 0x00000004ab027825 */ /* 0x004fca00078e0204 */
[----:B----4-:R1:W-:Y:S01]  /*9b0e0*/  @P2 STG.E [R2.64], R170 ;  /* 0x000000aa02002986 */ /* 0x0103e2000c101904 */
[----:B---3--:R-:W-:-:S04]  /*9b0f0*/  IMAD.WIDE R168, R164, 0x4, R160 ;  /* 0x00000004a4a87825 */ /* 0x008fc800078e02a0 */
[----:B------:R-:W-:-:S04]  /*9b100*/  IMAD.WIDE R166, R164, 0x4, R6 ;  /* 0x00000004a4a67825 */ /* 0x000fc800078e0206 */
[----:B-1----:R-:W-:-:S05]  /*9b110*/  IMAD.WIDE R170, R164, 0x4, R162 ;  /* 0x00000004a4aa7825 */ /* 0x002fca00078e02a2 */
[----:B------:R-:W-:Y:S04]  /*9b120*/  @P3 STG.E [R170.64], R173 ;  /* 0x000000adaa003986 */ /* 0x000fe8000c101904 */
[----:B------:R-:W-:Y:S04]  /*9b130*/  @P1 STG.E [R168.64], R247 ;  /* 0x000000f7a8001986 */ /* 0x000fe8000c101904 */
[----:B------:R1:W-:Y:S04]  /*9b140*/  @P5 STG.E [R166.64], R250 ;  /* 0x000000faa6005986 */ /* 0x0003e8000c101904 */
[----:B-1----:R-:W2:Y:S01]  /*9b150*/  LDL.LU R250, [R1+0xfd4] ;  /* 0x000fd40001fa7983 */ /* 0x002ea20000300800 */
[----:B------:R-:W-:-:S02]  /*9b160*/  ISETP.LT.AND P6, PT, R174, c[0x0][0x178], !P6 ;  /* 0x00005e00ae007a0c */ /* 0x000fc400077c1270 */
[----:B------:R-:W-:Y:S02]  /*9b170*/  ISETP.LT.AND P2, PT, R243, c[0x0][0x178], !P0 ;  /* 0x00005e00f3007a0c */ /* 0x000fe40004741270 */
[----:B------:R-:W-:Y:S02]  /*9b180*/  IADD3 R165, R242, 0x161, RZ ;  /* 0x00000161f2a57810 */ /* 0x000fe40007ffe0ff */
[C---:B------:R-:W-:Y:S02]  /*9b190*/  IADD3 R2, R164.reuse, c[0x0][0x198], RZ ;  /* 0x00006600a4027a10 */ /* 0x040fe40007ffe0ff */
[----:B------:R-:W-:Y:S01]  /*9b1a0*/  ISETP.GE.AND P4, PT, R165, c[0x0][0x17c], PT ;  /* 0x00005f00a5007a0c */ /* 0x000fe20003f86270 */
[----:B------:R-:W-:-:S04]  /*9b1b0*/  IMAD.WIDE R164, R164, 0x4, R4 ;  /* 0x00000004a4a47825 */ /* 0x000fc800078e0204 */
[----:B------:R-:W-:Y:S01]  /*9b1c0*/  IMAD.WIDE R170, R2, 0x4, R162 ;  /* 0x0000000402aa7825 */ /* 0x000fe200078e02a2 */
[----:B------:R1:W-:Y:S01]  /*9b1d0*/  @P6 STG.E [R164.64], R251 ;  /* 0x000000fba4006986 */ /* 0x0003e2000c101904 */
[----:B------:R-:W-:-:S03]  /*9b1e0*/  ISETP.LT.AND P3, PT, R252, c[0x0][0x178], !P0 ;  /* 0x00005e00fc007a0c */ /* 0x000fc60004761270 */
[----:B------:R3:W-:Y:S01]  /*9b1f0*/  @P2 STG.E [R170.64], R175 ;  /* 0x000000afaa002986 */ /* 0x0007e2000c101904 */
[----:B------:R-:W-:Y:S02]  /*9b200*/  ISETP.LT.AND P2, PT, R99, c[0x0][0x178], !P0 ;  /* 0x00005e0063007a0c */ /* 0x000fe40004741270 */
[----:B------:R-:W-:Y:S02]  /*9b210*/  ISETP.LT.AND P0, PT, R174, c[0x0][0x178], !P0 ;  /* 0x00005e00ae007a0c */ /* 0x000fe40004701270 */
[----:B------:R-:W-:Y:S02]  /*9b220*/  ISETP.LT.AND P6, PT, R243, c[0x0][0x178], !P4 ;  /* 0x00005e00f3007a0c */ /* 0x000fe400067c1270 */
[----:B------:R-:W-:Y:S01]  /*9b230*/  IADD3 R3, R242, 0x162, RZ ;  /* 0x00000162f2037810 */ /* 0x000fe20007ffe0ff */
[C---:B------:R-:W-:Y:S01]  /*9b240*/  IMAD.WIDE R166, R2.reuse, 0x4, R160 ;  /* 0x0000000402a67825 */ /* 0x040fe200078e02a0 */
[----:B-1----:R-:W4:Y:S01]  /*9b250*/  LDL.LU R251, [R1+0xb94] ;  /* 0x000b940001fb7983 */ /* 0x002f220000300800 */
[----:B---3--:R-:W-:-:S02]  /*9b260*/  IADD3 R170, R2, c[0x0][0x198], RZ ;  /* 0x0000660002aa7a10 */ /* 0x008fc40007ffe0ff */
[C---:B------:R-:W-:Y:S01]  /*9b270*/  IMAD.WIDE R164, R2.reuse, 0x4, R6 ;  /* 0x0000000402a47825 */ /* 0x040fe200078e0206 */
[----:B------:R-:W-:Y:S01]  /*9b280*/  ISETP.GE.AND P1, PT, R3, c[0x0][0x17c], PT ;  /* 0x00005f0003007a0c */ /* 0x000fe20003f26270 */
[----:B------:R1:W-:Y:S02]  /*9b290*/  @P3 STG.E [R166.64], R246 ;  /* 0x000000f6a6003986 */ /* 0x0003e4000c101904 */
[----:B------:R-:W-:Y:S01]  /*9b2a0*/  IMAD.WIDE R2, R2, 0x4, R4 ;  /* 0x0000000402027825 */ /* 0x000fe200078e0204 */
[----:B------:R-:W-:Y:S01]  /*9b2b0*/  ISETP.LT.AND P5, PT, R252, c[0x0][0x178], !P4 ;  /* 0x00005e00fc007a0c */ /* 0x000fe200067a1270 */
[----:B------:R-:W3:Y:S02]  /*9b2c0*/  LDL.LU R247, [R1+0x1c70] ;  /* 0x001c700001f77983 */ /* 0x000ee40000300800 */
[----:B------:R-:W-:Y:S02]  /*9b2d0*/  IMAD.WIDE R168, R170, 0x4, R162 ;  /* 0x00000004aaa87825 */ /* 0x000fe400078e02a2 */
[----:B------:R1:W-:Y:S04]  /*9b2e0*/  @P2 STG.E [R164.64], R245 ;  /* 0x000000f5a4002986 */ /* 0x0003e8000c101904 */
[----:B------:R1:W-:Y:S04]  /*9b2f0*/  @P0 STG.E [R2.64], R244 ;  /* 0x000000f402000986 */ /* 0x0003e8000c101904 */
[----:B------:R1:W-:Y:S01]  /*9b300*/  @P6 STG.E [R168.64], R249 ;  /* 0x000000f9a8006986 */ /* 0x0003e2000c101904 */
[----:B------:R-:W-:-:S03]  /*9b310*/  ISETP.LT.AND P6, PT, R99, c[0x0][0x178], !P4 ;  /* 0x00005e0063007a0c */ /* 0x000fc600067c1270 */
[----:B-1----:R-:W3:Y:S04]  /*9b320*/  LDL.LU R246, [R1+0x1860] ;  /* 0x0018600001f67983 */ /* 0x002ee80000300800 */
[----:B------:R-:W3:Y:S01]  /*9b330*/  LDL.LU R245, [R1+0x1350] ;  /* 0x0013500001f57983 */ /* 0x000ee20000300800 */
[----:B------:R-:W-:-:S03]  /*9b340*/  IMAD.WIDE R166, R170, 0x4, R160 ;  /* 0x00000004aaa67825 */ /* 0x000fc600078e02a0 */
[----:B------:R-:W3:Y:S01]  /*9b350*/  LDL.LU R244, [R1+0xfc0] ;  /* 0x000fc00001f47983 */ /* 0x000ee20000300800 */
[----:B------:R-:W-:-:S03]  /*9b360*/  IMAD.WIDE R2, R170, 0x4, R6 ;  /* 0x00000004aa027825 */ /* 0x000fc600078e0206 */
[----:B------:R-:W3:Y:S04]  /*9b370*/  LDL.LU R249, [R1+0x1c74] ;  /* 0x001c740001f97983 */ /* 0x000ee80000300800 */
[----:B------:R1:W-:Y:S04]  /*9b380*/  @P5 STG.E [R166.64], R248 ;  /* 0x000000f8a6005986 */ /* 0x0003e8000c101904 */
[----:B-1----:R-:W3:Y:S04]  /*9b390*/  LDL.LU R248, [R1+0x1864] ;  /* 0x0018640001f87983 */ /* 0x002ee80000300800 */
[----:B--2---:R1:W-:Y:S04]  /*9b3a0*/  @P6 STG.E [R2.64], R250 ;  /* 0x000000fa02006986 */ /* 0x0043e8000c101904 */
[----:B-1----:R-:W2:Y:S01]  /*9b3b0*/  LDL.LU R250, [R1+0x1354] ;  /* 0x0013540001fa7983 */ /* 0x002ea20000300800 */
[----:B------:R-:W-:-:S02]  /*9b3c0*/  ISETP.LT.AND P4, PT, R174, c[0x0][0x178], !P4 ;  /* 0x00005e00ae007a0c */ /* 0x000fc40006781270 */
[----:B------:R-:W-:Y:S02]  /*9b3d0*/  ISETP.LT.AND P5, PT, R243, c[0x0][0x178], !P1 ;  /* 0x00005e00f3007a0c */ /* 0x000fe40004fa1270 */
[----:B------:R-:W-:Y:S01]  /*9b3e0*/  ISETP.LT.AND P3, PT, R252, c[0x0][0x178], !P1 ;  /* 0x00005e00fc007a0c */ /* 0x000fe20004f61270 */
[----:B------:R-:W-:Y:S01]  /*9b3f0*/  IMAD.WIDE R164, R170, 0x4, R4 ;  /* 0x00000004aaa47825 */ /* 0x000fe200078e0204 */
[----:B------:R-:W-:Y:S02]  /*9b400*/  IADD3 R171, R242, 0x163, RZ ;  /* 0x00000163f2ab7810 */ /* 0x000fe40007ffe0ff */
[----:B------:R-:W-:Y:S02]  /*9b410*/  ISETP.LT.AND P0, PT, R99, c[0x0][0x178], !P1 ;  /* 0x00005e0063007a0c */ /* 0x000fe40004f01270 */
[----:B------:R-:W-:Y:S02]  /*9b420*/  IADD3 R168, R170, c[0x0][0x198], RZ ;  /* 0x00006600aaa87a10 */ /* 0x000fe40007ffe0ff */
[----:B------:R-:W-:-:S02]  /*9b430*/  ISETP.GE.AND P6, PT, R171, c[0x0][0x17c], PT ;  /* 0x00005f00ab007a0c */ /* 0x000fc40003fc6270 */
[----:B------:R-:W-:Y:S01]  /*9b440*/  IADD3 R169, R242, 0x165, RZ ;  /* 0x00000165f2a97810 */ /* 0x000fe20007ffe0ff */
[----:B------:R-:W-:Y:S01]  /*9b450*/  IMAD.WIDE R166, R168, 0x4, R162 ;  /* 0x00000004a8a67825 */ /* 0x000fe200078e02a2 */
[----:B----4-:R1:W-:Y:S01]  /*9b460*/  @P4 STG.E [R164.64], R251 ;  /* 0x000000fba4004986 */ /* 0x0103e2000c101904 */
[----:B------:R-:W-:Y:S02]  /*9b470*/  ISETP.LT.AND P1, PT, R174, c[0x0][0x178], !P1 ;  /* 0x00005e00ae007a0c */ /* 0x000fe40004f21270 */
[C---:B------:R-:W-:Y:S01]  /*9b480*/  IMAD.WIDE R2, R168.reuse, 0x4, R6 ;  /* 0x00000004a8027825 */ /* 0x040fe200078e0206 */
[----:B------:R-:W-:Y:S02]  /*9b490*/  ISETP.LT.AND P4, PT, R243, c[0x0][0x178], !P6 ;  /* 0x00005e00f3007a0c */ /* 0x000fe40007781270 */
[----:B------:R-:W-:Y:S02]  /*9b4a0*/  ISETP.GE.AND P2, PT, R169, c[0x0][0x17c], PT ;  /* 0x00005f00a9007a0c */ /* 0x000fe40003f46270 */
[C---:B------:R-:W-:Y:S01]  /*9b4b0*/  IADD3 R169, R168.reuse, c[0x0][0x198], RZ ;  /* 0x00006600a8a97a10 */ /* 0x040fe20007ffe0ff */
[----:B-1----:R-:W4:Y:S01]  /*9b4c0*/  LDL.LU R251, [R1+0xfc4] ;  /* 0x000fc40001fb7983 */ /* 0x002f220000300800 */
[----:B------:R-:W-:-:S03]  /*9b4d0*/  IMAD.WIDE R164, R168, 0x4, R160 ;  /* 0x00000004a8a47825 */ /* 0x000fc600078e02a0 */
[----:B---3--:R-:W-:Y:S01]  /*9b4e0*/  @P5 STG.E [R166.64], R247 ;  /* 0x000000f7a6005986 */ /* 0x008fe2000c101904 */
[----:B------:R-:W-:-:S03]  /*9b4f0*/  ISETP.LT.AND P5, PT, R252, c[0x0][0x178], !P6 ;  /* 0x00005e00fc007a0c */ /* 0x000fc600077a1270 */
[----:B------:R-:W3:Y:S04]  /*9b500*/  LDL.LU R171, [R1+0x1c80] ;  /* 0x001c800001ab7983 */ /* 0x000ee80000300800 */
[----:B------:R-:W3:Y:S04]  /*9b510*/  LDL.LU R172, [R1+0x1870] ;  /* 0x0018700001ac7983 */ /* 0x000ee80000300800 */
[----:B------:R1:W-:Y:S04]  /*9b520*/  @P3 STG.E [R164.64], R246 ;  /* 0x000000f6a4003986 */ /* 0x0003e8000c101904 */
[----:B------:R1:W-:Y:S01]  /*9b530*/  @P0 STG.E [R2.64], R245 ;  /* 0x000000f502000986 */ /* 0x0003e2000c101904 */
[----:B------:R-:W-:-:S03]  /*9b540*/  ISETP.LT.AND P0, PT, R99, c[0x0][0x178], !P6 ;  /* 0x00005e0063007a0c */ /* 0x000fc60007701270 */
[----:B------:R-:W3:Y:S01]  /*9b550*/  LDL.LU R173, [R1+0x1370] ;  /* 0x0013700001ad7983 */ /* 0x000ee20000300800 */
[----:B-1----:R-:W-:-:S03]  /*9b560*/  IMAD.WIDE R164, R169, 0x4, R162 ;  /* 0x00000004a9a47825 */ /* 0x002fc600078e02a2 */
[----:B------:R-:W3:Y:S01]  /*9b570*/  LDL.LU R175, [R1+0x1210] ;  /* 0x0012100001af7983 */ /* 0x000ee20000300800 */
[----:B------:R-:W-:-:S04]  /*9b580*/  IMAD.WIDE R2, R168, 0x4, R4 ;  /* 0x00000004a8027825 */ /* 0x000fc800078e0204 */
[C---:B------:R-:W-:Y:S01]  /*9b590*/  IMAD.WIDE R166, R169.reuse, 0x4, R160 ;  /* 0x00000004a9a67825 */ /* 0x040fe200078e02a0 */
[----:B------:R1:W-:Y:S04]  /*9b5a0*/  @P1 STG.E [R2.64], R244 ;  /* 0x000000f402001986 */ /* 0x0003e8000c101904 */
[----:B------:R1:W-:Y:S04]  /*9b5b0*/  @P4 STG.E [R164.64], R249 ;  /* 0x000000f9a4004986 */ /* 0x0003e8000c101904 */
[----:B------:R1:W-:Y:S02]  /*9b5c0*/  @P5 STG.E [R166.64], R248 ;  /* 0x000000f8a6005986 */ /* 0x0003e4000c101904 */
[----:B-1----:R-:W-:-:S02]  /*9b5d0*/  IMAD.WIDE R2, R169, 0x4, R6 ;  /* 0x00000004a9027825 */ /* 0x002fc400078e0206 */
[----:B------:R-:W3:Y:S04]  /*9b5e0*/  LDL.LU R249, [R1+0x1c84] ;  /* 0x001c840001f97983 */ /* 0x000ee80000300800 */
[----:B------:R-:W3:Y:S04]  /*9b5f0*/  LDL.LU R248, [R1+0x1874] ;  /* 0x0018740001f87983 */ /* 0x000ee80000300800 */
[----:B--2---:R1:W-:Y:S04]  /*9b600*/  @P0 STG.E [R2.64], R250 ;  /* 0x000000fa02000986 */ /* 0x0043e8000c101904 */
[----:B-1----:R-:W2:Y:S01]  /*9b610*/  LDL.LU R250, [R1+0x1374] ;  /* 0x0013740001fa7983 */ /* 0x002ea20000300800 */
[----:B------:R-:W-:-:S02]  /*9b620*/  IADD3 R170, R242, 0x164, RZ ;  /* 0x00000164f2aa7810 */ /* 0x000fc40007ffe0ff */
[----:B------:R-:W-:Y:S02]  /*9b630*/  ISETP.LT.AND P6, PT, R174, c[0x0][0x178], !P6 ;  /* 0x00005e00ae007a0c */ /* 0x000fe400077c1270 */
[----:B------:R-:W-:Y:S01]  /*9b640*/  ISETP.GE.AND P3, PT, R170, c[0x0][0x17c], PT ;  /* 0x00005f00aa007a0c */ /* 0x000fe20003f66270 */
[----:B------:R-:W-:-:S03]  /*9b650*/  IMAD.WIDE R164, R169, 0x4, R4 ;  /* 0x00000004a9a47825 */ /* 0x000fc600078e0204 */
[----:B------:R-:W-:Y:S02]  /*9b660*/  ISETP.LT.AND P5, PT, R243, c[0x0][0x178], !P3 ;  /* 0x00005e00f3007a0c */ /* 0x000fe40005fa1270 */
[----:B------:R-:W-:Y:S02]  /*9b670*/  ISETP.LT.AND P1, PT, R252, c[0x0][0x178], !P3 ;  /* 0x00005e00fc007a0c */ /* 0x000fe40005f21270 */
[----:B------:R-:W-:Y:S02]  /*9b680*/  IADD3 R166, R242, 0x168, RZ ;  /* 0x00000168f2a67810 */ /* 0x000fe40007ffe0ff */
[----:B------:R-:W-:Y:S02]  /*9b690*/  IADD3 R168, R169, c[0x0][0x198], RZ ;  /* 0x00006600a9a87a10 */ /* 0x000fe40007ffe0ff */
[----:B------:R-:W-:Y:S01]  /*9b6a0*/  ISETP.LT.AND P4, PT, R99, c[0x0][0x178], !P3 ;  /* 0x00005e0063007a0c */ /* 0x000fe20005f81270 */
[----:B----4-:R1:W-:Y:S01]  /*9b6b0*/  @P6 STG.E [R164.64], R251 ;  /* 0x000000fba4006986 */ /* 0x0103e2000c101904 */
[----:B------:R-:W-:Y:S01]  /*9b6c0*/  ISETP.GE.AND P0, PT, R166, c[0x0][0x17c], PT ;  /* 0x00005f00a6007a0c */ /* 0x000fe20003f06270 */
[----:B------:R-:W-:Y:S01]  /*9b6d0*/  IMAD.WIDE R166, R168, 0x4, R162 ;  /* 0x00000004a8a67825 */ /* 0x000fe200078e02a2 */
[----:B------:R-:W-:-:S02]  /*9b6e0*/  ISETP.LT.AND P3, PT, R174, c[0x0][0x178], !P3 ;  /* 0x00005e00ae007a0c */ /* 0x000fc40005f61270 */
[----:B------:R-:W-:Y:S01]  /*9b6f0*/  ISETP.LT.AND P6, PT, R243, c[0x0][0x178], !P2 ;  /* 0x00005e00f3007a0c */ /* 0x000fe200057c1270 */
[C---:B------:R-:W-:Y:S01]  /*9b700*/  IMAD.WIDE R2, R168.reuse, 0x4, R160 ;  /* 0x00000004a8027825 */ /* 0x040fe200078e02a0 */
[C---:B------:R-:W-:Y:S01]  /*9b710*/  IADD3 R169, R168.reuse, c[0x0][0x198], RZ ;  /* 0x00006600a8a97a10 */ /* 0x040fe20007ffe0ff */
[----:B-1----:R-:W4:Y:S02]  /*9b720*/  LDL.LU R251, [R1+0x1214] ;  /* 0x0012140001fb7983 */ /* 0x002f240000300800 */
[----:B------:R-:W-:Y:S02]  /*9b730*/  IMAD.WIDE R164, R168, 0x4, R6 ;  /* 0x00000004a8a47825 */ /* 0x000fe400078e0206 */
[----:B------:R-:W4:Y:S04]  /*9b740*/  LDL.LU R247, [R1+0x1c90] ;  /* 0x001c900001f77983 */ /* 0x000f280000300800 */
[----:B------:R-:W4:Y:S04]  /*9b750*/  LDL.LU R246, [R1+0x1a30] ;  /* 0x001a300001f67983 */ /* 0x000f280000300800 */
[----:B---3--:R-:W-:Y:S01]  /*9b760*/  @P5 STG.E [R166.64], R171 ;  /* 0x000000aba6005986 */ /* 0x008fe2000c101904 */
[----:B------:R-:W-:-:S03]  /*9b770*/  ISETP.LT.AND P5, PT, R252, c[0x0][0x178], !P2 ;  /* 0x00005e00fc007a0c */ /* 0x000fc600057a1270 */
[----:B------:R-:W3:Y:S04]  /*9b780*/  LDL.LU R245, [R1+0x1600] ;  /* 0x0016000001f57983 */ /* 0x000ee80000300800 */
[----:B------:R1:W-:Y:S01]  /*9b790*/  @P1 STG.E [R2.64], R172 ;  /* 0x000000ac02001986 */ /* 0x0003e2000c101904 */
[----:B------:R-:W-:-:S03]  /*9b7a0*/  ISETP.LT.AND P1, PT, R99, c[0x0][0x178], !P2 ;  /* 0x00005e0063007a0c */ /* 0x000fc60005721270 */
[----:B------:R-:W3:Y:S04]  /*9b7b0*/  LDL.LU R244, [R1+0x1220] ;  /* 0x0012200001f47983 */ /* 0x000ee80000300800 */
[----:B------:R1:W-:Y:S02]  /*9b7c0*/  @P4 STG.E [R164.64], R173 ;  /* 0x000000ada4004986 */ /* 0x0003e4000c101904 */
[----:B-1----:R-:W-:-:S04]  /*9b7d0*/  IMAD.WIDE R2, R168, 0x4, R4 ;  /* 0x00000004a8027825 */ /* 0x002fc800078e0204 */
[C---:B------:R-:W-:Y:S01]  /*9b7e0*/  IMAD.WIDE R164, R169.reuse, 0x4, R162 ;  /* 0x00000004a9a47825 */ /* 0x040fe200078e02a2 */
[----:B------:R-:W-:Y:S03]  /*9b7f0*/  @P3 STG.E [R2.64], R175 ;  /* 0x000000af02003986 */ /* 0x000fe6000c101904 */
[C---:B------:R-:W-:Y:S01]  /*9b800*/  IMAD.WIDE R166, R169.reuse, 0x4, R160 ;  /* 0x00000004a9a67825 */ /* 0x040fe200078e02a0 */
[----:B------:R1:W-:Y:S04]  /*9b810*/  @P6 STG.E [R164.64], R249 ;  /* 0x000000f9a4006986 */ /* 0x0003e8000c101904 */
[----:B------:R1:W-:Y:S04]  /*9b820*/  @P5 STG.E [R166.64], R248 ;  /* 0x000000f8a6005986 */ /* 0x0003e8000c101904 */
[----:B-1----:R-:W3:Y:S01]  /*9b830*/  LDL.LU R249, [R1+0x1c94] ;  /* 0x001c940001f97983 */ /* 0x002ee20000300800 */
[----:B------:R-:W-:-:S03]  /*9b840*/  IMAD.WIDE R164, R169, 0x4, R6 ;  /* 0x00000004a9a47825 */ /* 0x000fc600078e0206 */
[----:B------:R-:W3:Y:S04]  /*9b850*/  LDL.LU R248, [R1+0x1a34] ;  /* 0x001a340001f87983 */ /* 0x000ee80000300800 */
[----:B--2---:R1:W-:Y:S04]  /*9b860*/  @P1 STG.E [R164.64], R250 ;  /* 0x000000faa4001986 */ /* 0x0043e8000c101904 */
[----:B-1----:R-:W2:Y:S01]  /*9b870*/  LDL.LU R250, [R1+0x1604] ;  /* 0x0016040001fa7983 */ /* 0x002ea20000300800 */
[----:B------:R-:W-:-:S04]  /*9b880*/  IADD3 R170, R242, 0x166, RZ ;  /* 0x00000166f2aa7810 */ /* 0x000fc80007ffe0ff */
[----:B------:R-:W-:Y:S02]  /*9b890*/  ISETP.GE.AND P4, PT, R170, c[0x0][0x17c], PT ;  /* 0x00005f00aa007a0c */ /* 0x000fe40003f86270 */
[----:B------:R-:W-:Y:S02]  /*9b8a0*/  ISETP.LT.AND P2, PT, R174, c[0x0][0x178], !P2 ;  /* 0x00005e00ae007a0c */ /* 0x000fe40005741270 */
[----:B------:R-:W-:Y:S02]  /*9b8b0*/  ISETP.LT.AND P6, PT, R243, c[0x0][0x178], !P4 ;  /* 0x00005e00f3007a0c */ /* 0x000fe400067c1270 */
[----:B------:R-:W-:Y:S02]  /*9b8c0*/  IADD3 R168, R169, c[0x0][0x198], RZ ;  /* 0x00006600a9a87a10 */ /* 0x000fe40007ffe0ff */
[----:B------:R-:W-:Y:S02]  /*9b8d0*/  ISETP.LT.AND P3, PT, R252, c[0x0][0x178], !P4 ;  /* 0x00005e00fc007a0c */ /* 0x000fe40006761270 */
[----:B------:R-:W-:Y:S01]  /*9b8e0*/  ISETP.LT.AND P5, PT, R99, c[0x0][0x178], !P4 ;  /* 0x00005e0063007a0c */ /* 0x000fe200067a1270 */
[----:B------:R-:W-:Y:S01]  /*9b8f0*/  IMAD.WIDE R2, R169, 0x4, R4 ;  /* 0x00000004a9027825 */ /* 0x000fe200078e0204 */
[----:B------:R-:W-:-:S02]  /*9b900*/  IADD3 R170, R242, 0x167, RZ ;  /* 0x00000167f2aa7810 */ /* 0x000fc40007ffe0ff */
[----:B------:R-:W-:Y:S01]  /*9b910*/  ISETP.LT.AND P4, PT, R174, c[0x0][0x178], !P4 ;  /* 0x00005e00ae007a0c */ /* 0x000fe20006781270 */
[----:B------:R-:W-:Y:S01]  /*9b920*/  IMAD.WIDE R166, R168, 0x4, R162 ;  /* 0x00000004a8a67825 */ /* 0x000fe200078e02a2 */
[----:B------:R-:W-:Y:S01]  /*9b930*/  ISETP.GE.AND P1, PT, R170, c[0x0][0x17c], PT ;  /* 0x00005f00aa007a0c */ /* 0x000fe20003f26270 */
[----:B----4-:R1:W-:Y:S02]  /*9b940*/  @P2 STG.E [R2.64], R251 ;  /* 0x000000fb02002986 */ /* 0x0103e4000c101904 */
[C---:B------:R-:W-:Y:S01]  /*9b950*/  IMAD.WIDE R164, R168.reuse, 0x4, R160 ;  /* 0x00000004a8a47825 */ /* 0x040fe200078e02a0 */
[----:B------:R-:W-:Y:S01]  /*9b960*/  ISETP.LT.AND P2, PT, R243, c[0x0][0x178], !P1 ;  /* 0x00005e00f3007a0c */ /* 0x000fe20004f41270 */
[----:B------:R4:W-:Y:S04]  /*9b970*/  @P6 STG.E [R166.64], R247 ;  /* 0x000000f7a6006986 */ /* 0x0009e8000c101904 */
[----:B------:R3:W-:Y:S01]  /*9b980*/  @P3 STG.E [R164.64], R246 ;  /* 0x000000f6a4003986 */ /* 0x0007e2000c101904 */
[----:B-1----:R-:W-:-:S03]  /*9b990*/  IMAD.WIDE R2, R168, 0x4, R6 ;  /* 0x00000004a8027825 */ /* 0x002fc600078e0206 */
[----:B------:R-:W2:Y:S01]  /*9b9a0*/  LDL.LU R251, [R1+0x1224] ;  /* 0x0012240001fb7983 */ /* 0x000ea20000300800 */
[C---:B----4-:R-:W-:Y:S01]  /*9b9b0*/  IMAD.WIDE R166, R168.reuse, 0x4, R4 ;  /* 0x00000004a8a67825 */ /* 0x050fe200078e0204 */
[----:B------:R-:W-:Y:S02]  /*9b9c0*/  IADD3 R168, R168, c[0x0][0x198], RZ ;  /* 0x00006600a8a87a10 */ /* 0x000fe40007ffe0ff */
[----:B---3--:R1:W-:Y:S01]  /*9b9d0*/  @P5 STG.E [R2.64], R245 ;  /* 0x000000f502005986 */ /* 0x0083e2000c101904 */
[----:B------:R-:W-:-:S03]  /*9b9e0*/  ISETP.LT.AND P3, PT, R252, c[0x0][0x178], !P1 ;  /* 0x00005e00fc007a0c */ /* 0x000fc60004f61270 */
[----:B------:R-:W-:Y:S01]  /*9b9f0*/  @P4 STG.E [R166.64], R244 ;  /* 0x000000f4a6004986 */ /* 0x000fe2000c101904 */
[----:B------:R-:W-:Y:S01]  /*9ba00*/  ISETP.LT.AND P4, PT, R99, c[0x0][0x178], !P1 ;  /* 0x00005e0063007a0c */ /* 0x000fe20004f81270 */
[C---:B------:R-:W-:Y:S02]  /*9ba10*/  IMAD.WIDE R164, R168.reuse, 0x4, R160 ;  /* 0x00000004a8a47825 */ /* 0x040fe400078e02a0 */
[----:B------:R-:W3:Y:S02]  /*9ba20*/  LDL.LU R171, [R1+0x1c00] ;  /* 0x001c000001ab7983 */ /* 0x000ee40000300800 */
[C---:B-1----:R-:W-:Y:S02]  /*9ba30*/  IMAD.WIDE R2, R168.reuse, 0x4, R162 ;  /* 0x00000004a8027825 */ /* 0x042fe400078e02a2 */
[----:B------:R-:W4:Y:S04]  /*9ba40*/  LDL.LU R172, [R1+0x1610] ;  /* 0x0016100001ac7983 */ /* 0x000f280000300800 */
[----:B------:R-:W3:Y:S04]  /*9ba50*/  LDL.LU R173, [R1+0x1430] ;  /* 0x0014300001ad7983 */ /* 0x000ee80000300800 */
[----:B------:R-:W3:Y:S04]  /*9ba60*/  LDL.LU R175, [R1+0x1cb4] ;  /* 0x001cb40001af7983 */ /* 0x000ee80000300800 */
[----:B------:R1:W-:Y:S04]  /*9ba70*/  @P2 STG.E [R2.64], R249 ;  /* 0x000000f902002986 */ /* 0x0003e8000c101904 */
[----:B------:R1:W-:Y:S02]  /*9ba80*/  @P3 STG.E [R164.64], R248 ;  /* 0x000000f8a4003986 */ /* 0x0003e4000c101904 */
[----:B-1----:R-:W-:-:S02]  /*9ba90*/  IMAD.WIDE R2, R168, 0x4, R6 ;  /* 0x00000004a8027825 */ /* 0x002fc400078e0206 */
[----:B------:R-:W3:Y:S04]  /*9baa0*/  LDL.LU R249, [R1+0x1c04] ;  /* 0x001c040001f97983 */ /* 0x000ee80000300800 */
[----:B------:R-:W3:Y:S04]  /*9bab0*/  LDL.LU R248, [R1+0x1614] ;  /* 0x0016140001f87983 */ /* 0x000ee80000300800 */
[----:B--2---:R1:W-:Y:S04]  /*9bac0*/  @P4 STG.E [R2.64], R250 ;  /* 0x000000fa02004986 */ /* 0x0043e8000c101904 */
[----:B-1----:R-:W2:Y:S01]  /*9bad0*/  LDL.LU R3, [R1+0x1cb0] ;  /* 0x001cb00001037983 */ /* 0x002ea20000300800 */
[----:B------:R-:W-:-:S02]  /*9bae0*/  ISETP.LT.AND P1, PT, R174, c[0x0][0x178], !P1 ;  /* 0x00005e00ae007a0c */ /* 0x000fc40004f21270 */
[----:B------:R-:W-:Y:S02]  /*9baf0*/  ISETP.LT.AND P6, PT, R243, c[0x0][0x178], !P0 ;  /* 0x00005e00f3007a0c */ /* 0x000fe400047c1270 */
[----:B------:R-:W-:Y:S02]  /*9bb00*/  ISETP.LT.AND P5, PT, R252, c[0x0][0x178], !P0 ;  /* 0x00005e00fc007a0c */ /* 0x000fe400047a1270 */
[----:B------:R-:W-:Y:S02]  /*9bb10*/  IADD3 R166, R242, 0x169, RZ ;  /* 0x00000169f2a67810 */ /* 0x000fe40007ffe0ff */
[C---:B------:R-:W-:Y:S01]  /*9bb20*/  IADD3 R170, R168.reuse, c[0x0][0x198], RZ ;  /* 0x00006600a8aa7a10 */ /* 0x040fe20007ffe0ff */
[----:B------:R-:W-:Y:S01]  /*9bb30*/  IMAD.WIDE R164, R168, 0x4, R4 ;  /* 0x00000004a8a47825 */ /* 0x000fe200078e0204 */
[----:B------:R-:W-:Y:S01]  /*9bb40*/  ISETP.GE.AND P2, PT, R166, c[0x0][0x17c], PT ;  /* 0x00005f00a6007a0c */ /* 0x000fe20003f46270 */
[----:B------:R-:W4:Y:S01]  /*9bb50*/  LDL.LU R250, [R1+0x1434] ;  /* 0x0014340001fa7983 */ /* 0x000f220000300800 */
[----:B------:R-:W-:Y:S01]  /*9bb60*/  ISETP.LT.AND P3, PT, R99, c[0x0][0x178], !P0 ;  /* 0x00005e0063007a0c */ /* 0x000fe20004761270 */
[----:B------:R-:W-:-:S02]  /*9bb70*/  IMAD.WIDE R166, R170, 0x4, R162 ;  /* 0x00000004aaa67825 */ /* 0x000fc400078e02a2 */
[----:B------:R-:W4:Y:S02]  /*9bb80*/  LDL.LU R247, [R1+0x1ce0] ;  /* 0x001ce00001f77983 */ /* 0x000f240000300800 */
[----:B------:R-:W-:Y:S01]  /*9bb90*/  IMAD.WIDE R168, R170, 0x4, R160 ;  /* 0x00000004aaa87825 */ /* 0x000fe200078e02a0 */
[----:B------:R-:W-:Y:S01]  /*9bba0*/  ISETP.LT.AND P4, PT, R99, c[0x0][0x178], !P2 ;  /* 0x00005e0063007a0c */ /* 0x000fe20005781270 */
[----:B------:R-:W4:Y:S04]  /*9bbb0*/  LDL.LU R246, [R1+0x1ca0] ;  /* 0x001ca00001f67983 */ /* 0x000f280000300800 */
[----:B------:R1:W-:Y:S01]  /*9bbc0*/  @P1 STG.E [R164.64], R251 ;  /* 0x000000fba4001986 */ /* 0x0003e2000c101904 */
[----:B------:R-:W-:-:S03]  /*9bbd0*/  ISETP.LT.AND P1, PT, R174, c[0x0][0x178], !P0 ;  /* 0x00005e00ae007a0c */ /* 0x000fc60004721270 */
[----:B------:R-:W4:Y:S04]  /*9bbe0*/  LDL.LU R245, [R1+0x1a40] ;  /* 0x001a400001f57983 */ /* 0x000f280000300800 */
[----:B------:R-:W4:Y:S01]  /*9bbf0*/  LDL.LU R244, [R1+0x1500] ;  /* 0x0015000001f47983 */ /* 0x000f220000300800 */
[----:B-1----:R-:W-:-:S03]  /*9bc00*/  IADD3 R164, R242, 0x16b, RZ ;  /* 0x0000016bf2a47810 */ /* 0x002fc60007ffe0ff */
[----:B------:R-:W4:Y:S01]  /*9bc10*/  LDL.LU R251, [R1+0x1ce4] ;  /* 0x001ce40001fb7983 */ /* 0x000f220000300800 */
[----:B------:R-:W-:-:S03]  /*9bc20*/  ISETP.GE.AND P0, PT, R164, c[0x0][0x17c], PT ;  /* 0x00005f00a4007a0c */ /* 0x000fc60003f06270 */
[----:B--2---:R1:W-:Y:S01]  /*9bc30*/  @P6 STG.E [R166.64], R3 ;  /* 0x00000003a6006986 */ /* 0x0043e2000c101904 */
[----:B------:R-:W-:-:S03]  /*9bc40*/  ISETP.LT.AND P6, PT, R243, c[0x0][0x178], !P2 ;  /* 0x00005e00f3007a0c */ /* 0x000fc600057c1270 */
[----:B---3--:R2:W-:Y:S01]  /*9bc50*/  @P5 STG.E [R168.64], R171 ;  /* 0x000000aba8005986 */ /* 0x0085e2000c101904 */
[----:B------:R-:W-:Y:S01]  /*9bc60*/  ISETP.LT.AND P5, PT, R252, c[0x0][0x178], !P2 ;  /* 0x00005e00fc007a0c */ /* 0x000fe200057a1270 */
[----:B-1----:R-:W-:Y:S01]  /*9bc70*/  IMAD.WIDE R2, R170, 0x4, R6 ;  /* 0x00000004aa027825 */ /* 0x002fe200078e0206 */
[----:B------:R-:W-:Y:S02]  /*9bc80*/  IADD3 R166, R242, 0x16a, RZ ;  /* 0x0000016af2a67810 */ /* 0x000fe40007ffe0ff */
[----:B--2---:R-:W-:Y:S02]  /*9bc90*/  IADD3 R171, R170, c[0x0][0x198], RZ ;  /* 0x00006600aaab7a10 */ /* 0x004fe40007ffe0ff */
[----:B----4-:R1:W-:Y:S01]  /*9bca0*/  @P3 STG.E [R2.64], R172 ;  /* 0x000000ac02003986 */ /* 0x0103e2000c101904 */
[----:B------:R-:W-:Y:S02]  /*9bcb0*/  ISETP.GE.AND P3, PT, R166, c[0x0][0x17c], PT ;  /* 0x00005f00a6007a0c */ /* 0x000fe40003f66270 */
[----:B------:R-:W-:-:S04]  /*9bcc0*/  IMAD.WIDE R164, R171, 0x4, R162 ;  /* 0x00000004aba47825 */ /* 0x000fc800078e02a2 */
[----:B------:R-:W-:-:S04]  /*9bcd0*/  IMAD.WIDE R166, R171, 0x4, R160 ;  /* 0x00000004aba67825 */ /* 0x000fc800078e02a0 */
[----:B-1----:R-:W-:-:S04]  /*9bce0*/  IMAD.WIDE R2, R170, 0x4, R4 ;  /* 0x00000004aa027825 */ /* 0x002fc800078e0204 */
[----:B------:R-:W-:Y:S01]  /*9bcf0*/  IMAD.WIDE R168, R171, 0x4, R6 ;  /* 0x00000004aba87825 */ /* 0x000fe200078e0206 */
[----:B------:R-:W-:Y:S04]  /*9bd00*/  @P1 STG.E [R2.64], R173 ;  /* 0x000000ad02001986 */ /* 0x000fe8000c101904 */
[----:B------:R-:W-:Y:S04]  /*9bd10*/  @P6 STG.E [R164.64], R175 ;  /* 0x000000afa4006986 */ /* 0x000fe8000c101904 */
[----:B------:R1:W-:Y:S04]  /*9bd20*/  @P5 STG.E [R166.64], R249 ;  /* 0x000000f9a6005986 */ /* 0x0003e8000c101904 */
[----:B------:R2:W-:Y:S04]  /*9bd30*/  @P4 STG.E [R168.64], R248 ;  /* 0x000000f8a8004986 */ /* 0x0005e8000c101904 */
[----:B-1----:R-:W3:Y:S04]  /*9bd40*/  LDL.LU R249, [R1+0x1ca4] ;  /* 0x001ca40001f97983 */ /* 0x002ee80000300800 */
[----:B--2---:R-:W2:Y:S01]  /*9bd50*/  LDL.LU R248, [R1+0x1a44] ;  /* 0x001a440001f87983 */ /* 0x004ea20000300800 */
[----:B------:R-:W-:-:S02]  /*9bd60*/  ISETP.LT.AND P2, PT, R174, c[0x0][0x178], !P2 ;  /* 0x00005e00ae007a0c */ /* 0x000fc40005741270 */
[----:B------:R-:W-:Y:S02]  /*9bd70*/  ISETP.LT.AND P4, PT, R243, c[0x0][0x178], !P3 ;  /* 0x00005e00f3007a0c */ /* 0x000fe40005f81270 */
[----:B------:R-:W-:Y:S02]  /*9bd80*/  ISETP.LT.AND P6, PT, R252, c[0x0][0x178], !P3 ;  /* 0x00005e00fc007a0c */ /* 0x000fe40005fc1270 */
[C---:B------:R-:W-:Y:S01]  /*9bd90*/  IADD3 R169, R171.reuse, c[0x0][0x198], RZ ;  /* 0x00006600aba97a10 */ /* 0x040fe20007ffe0ff */
[----:B------:R-:W-:Y:S01]  /*9bda0*/  IMAD.WIDE R166, R171, 0x4, R4 ;  /* 0x00000004aba67825 */ /* 0x000fe200078e0204 */
[----:B------:R-:W-:Y:S02]  /*9bdb0*/  ISETP.LT.AND P1, PT, R174, c[0x0][0x178], !P3 ;  /* 0x00005e00ae007a0c */ /* 0x000fe40005f21270 */
[----:B------:R-:W-:Y:S01]  /*9bdc0*/  ISETP.LT.AND P3, PT, R99, c[0x0][0x178], !P3 ;  /* 0x00005e0063007a0c */ /* 0x000fe20005f61270 */
[----:B------:R-:W-:Y:S01]  /*9bdd0*/  IMAD.WIDE R2, R169, 0x4, R162 ;  /* 0x00000004a9027825 */ /* 0x000fe200078e02a2 */
[----:B------:R-:W-:-:S03]  /*9bde0*/  IADD3 R168, R242, 0x16c, RZ ;  /* 0x0000016cf2a87810 */ /* 0x000fc60007ffe0ff */
[----:B------:R-:W-:Y:S01]  /*9bdf0*/  IMAD.WIDE R164, R169, 0x4, R160 ;  /* 0x00000004a9a47825 */ /* 0x000fe200078e02a0 */
[----:B------:R1:W-:Y:S01]  /*9be00*/  @P2 STG.E [R166.64], R250 ;  /* 0x000000faa6002986 */ /* 0x0003e2000c101904 */
[----:B------:R-:W-:-:S03]  /*9be10*/  ISETP.LT.AND P5, PT, R243, c[0x0][0x178], !P0 ;  /* 0x00005e00f3007a0c */ /* 0x000fc600047a1270 */
[----:B------:R4:W-:Y:S01]  /*9be20*/  @P4 STG.E [R2.64], R247 ;  /* 0x000000f702004986 */ /* 0x0009e2000c101904 */
[----:B------:R-:W-:-:S03]  /*9be30*/  ISETP.GE.AND P2, PT, R168, c[0x0][0x17c], PT ;  /* 0x00005f00a8007a0c */ /* 0x000fc60003f46270 */
[----:B------:R4:W-:Y:S01]  /*9be40*/  @P6 STG.E [R164.64], R246 ;  /* 0x000000f6a4006986 */ /* 0x0009e2000c101904 */
[----:B------:R-:W-:Y:S02]  /*9be50*/  ISETP.LT.AND P6, PT, R252, c[0x0][0x178], !P0 ;  /* 0x00005e00fc007a0c */ /* 0x000fe400047c1270 */
[----:B------:R-:W-:Y:S01]  /*9be60*/  ISETP.LT.AND P4, PT, R99, c[0x0][0x178], !P0 ;  /* 0x00005e0063007a0c */ /* 0x000fe20004781270 */
[----:B-1----:R-:W2:Y:S01]  /*9be70*/  LDL.LU R250, [R1+0x1504] ;  /* 0x0015040001fa7983 */ /* 0x002ea20000300800 */
[C---:B------:R-:W-:Y:S01]  /*9be80*/  IADD3 R168, R169.reuse, c[0x0][0x198], RZ ;  /* 0x00006600a9a87a10 */ /* 0x040fe20007ffe0ff */
[C---:B----4-:R-:W-:Y:S02]  /*9be90*/  IMAD.WIDE R2, R169.reuse, 0x4, R6 ;  /* 0x00000004a9027825 */ /* 0x050fe400078e0206 */
[----:B------:R-:W4:Y:S02]  /*9bea0*/  LDL.LU R171, [R1+0x1cd0] ;  /* 0x001cd00001ab7983 */ /* 0x000f240000300800 */
[----:B------:R-:W-:-:S02]  /*9beb0*/  IMAD.WIDE R164, R169, 0x4, R4 ;  /* 0x00000004a9a47825 */ /* 0x000fc400078e0204 */
[----:B------:R1:W-:Y:S02]  /*9bec0*/  @P3 STG.E [R2.64], R245 ;  /* 0x000000f502003986 */ /* 0x0003e4000c101904 */
[C---:B------:R-:W-:Y:S02]  /*9bed0*/  IMAD.WIDE R166, R168.reuse, 0x4, R162 ;  /* 0x00000004a8a67825 */ /* 0x040fe400078e02a2 */
[----:B------:R1:W-:Y:S04]  /*9bee0*/  @P1 STG.E [R164.64], R244 ;  /* 0x000000f4a4001986 */ /* 0x0003e8000c101904 */
[----:B------:R-:W4:Y:S01]  /*9bef0*/  LDL.LU R172, [R1+0x1c10] ;  /* 0x001c100001ac7983 */ /* 0x000f220000300800 */
[----:B-1----:R-:W-:-:S03]  /*9bf00*/  IMAD.WIDE R2, R168, 0x4, R6 ;  /* 0x00000004a8027825 */ /* 0x002fc600078e0206 */
[----:B------:R-:W4:Y:S01]  /*9bf10*/  LDL.LU R247, [R1+0x1510] ;  /* 0x0015100001f77983 */ /* 0x000f220000300800 */
[----:B------:R-:W-:-:S03]  /*9bf20*/  IMAD.WIDE R164, R168, 0x4, R160 ;  /* 0x00000004a8a47825 */ /* 0x000fc600078e02a0 */
[----:B------:R1:W-:Y:S01]  /*9bf30*/  @P5 STG.E [R166.64], R251 ;  /* 0x000000fba6005986 */ /* 0x0003e2000c101904 */
[----:B------:R-:W-:-:S03]  /*9bf40*/  IADD3 R169, R168, c[0x0][0x198], RZ ;  /* 0x00006600a8a97a10 */ /* 0x000fc60007ffe0ff */
[----:B------:R-:W4:Y:S04]  /*9bf50*/  LDL.LU R246, [R1+0x1d04] ;  /* 0x001d040001f67983 */ /* 0x000f280000300800 */
[----:B-1----:R-:W4:Y:S04]  /*9bf60*/  LDL.LU R251, [R1+0x1cd4] ;  /* 0x001cd40001fb7983 */ /* 0x002f280000300800 */
[----:B---3--:R1:W-:Y:S04]  /*9bf70*/  @P6 STG.E [R164.64], R249 ;  /* 0x000000f9a4006986 */ /* 0x0083e8000c101904 */
[----:B--2---:R2:W-:Y:S04]  /*9bf80*/  @P4 STG.E [R2.64], R248 ;  /* 0x000000f802004986 */ /* 0x0045e8000c101904 */
[----:B-1----:R-:W3:Y:S04]  /*9bf90*/  LDL.LU R249, [R1+0x1c14] ;  /* 0x001c140001f97983 */ /* 0x002ee80000300800 */
[----:B--2---:R-:W2:Y:S01]  /*9bfa0*/  LDL.LU R248, [R1+0x1514] ;  /* 0x0015140001f87983 */ /* 0x004ea20000300800 */
[----:B------:R-:W-:-:S03]  /*9bfb0*/  IMAD.WIDE R2, R168, 0x4, R4 ;  /* 0x00000004a8027825 */ /* 0x000fc600078e0204 */
[----:B------:R-:W2:Y:S01]  /*9bfc0*/  LDL.LU R168, [R1+0x1d00] ;  /* 0x001d000001a87983 */ /* 0x000ea20000300800 */
[----:B------:R-:W-:Y:S02]  /*9bfd0*/  ISETP.LT.AND P1, PT, R174, c[0x0][0x178], !P0 ;  /* 0x00005e00ae007a0c */ /* 0x000fe40004721270 */
[----:B------:R-:W-:Y:S02]  /*9bfe0*/  ISETP.LT.AND P3, PT, R243, c[0x0][0x178], !P2 ;  /* 0x00005e00f3007a0c */ /* 0x000fe40005761270 */
[----:B------:R-:W-:Y:S02]  /*9bff0*/  ISETP.LT.AND P5, PT, R252, c[0x0][0x178], !P2 ;  /* 0x00005e00fc007a0c */ /* 0x000fe400057a1270 */
[C---:B------:R-:W-:Y:S01]  /*9c000*/  IADD3 R166, R242.reuse, 0x16f, RZ ;  /* 0x0000016ff2a67810 */ /* 0x040fe20007ffe0ff */
[C---:B------:R-:W-:Y:S01]  /*9c010*/  IMAD.WIDE R164, R169.reuse, 0x4, R162 ;  /* 0x00000004a9a47825 */ /* 0x040fe200078e02a2 */
[----:B------:R-:W-:Y:S01]  /*9c020*/  IADD3 R170, R242, 0x16d, RZ ;  /* 0x0000016df2aa7810 */ /* 0x000fe20007ffe0ff */
[----:B------:R-:W3:Y:S01]  /*9c030*/  LDL.LU R173, [R1+0x1d10] ;  /* 0x001d100001ad7983 */ /* 0x000ee20000300800 */
[----:B------:R-:W-:Y:S01]  /*9c040*/  ISETP.GE.AND P0, PT, R166, c[0x0][0x17c], PT ;  /* 0x00005f00a6007a0c */ /* 0x000fe20003f06270 */
[----:B------:R-:W-:Y:S01]  /*9c050*/  IMAD.WIDE R166, R169, 0x4, R160 ;  /* 0x00000004a9a67825 */ /* 0x000fe200078e02a0 */
[----:B------:R-:W-:Y:S01]  /*9c060*/  ISETP.LT.AND P6, PT, R99, c[0x0][0x178], !P2 ;  /* 0x00005e0063007a0c */ /* 0x000fe200057c1270 */
[----:B------:R1:W-:Y:S01]  /*9c070*/  @P1 STG.E [R2.64], R250 ;  /* 0x000000fa02001986 */ /* 0x0003e2000c101904 */
[----:B------:R-:W-:-:S02]  /*9c080*/  ISETP.GE.AND P4, PT, R170, c[0x0][0x17c], PT ;  /* 0x00005f00aa007a0c */ /* 0x000fc40003f86270 */
[----:B------:R-:W-:Y:S01]  /*9c090*/  ISETP.LT.AND P2, PT, R174, c[0x0][0x178], !P2 ;  /* 0x00005e00ae007a0c */ /* 0x000fe20005741270 */
[----:B------:R-:W3:Y:S01]  /*9c0a0*/  LDL.LU R175, [R1+0x1cf0] ;  /* 0x001cf00001af7983 */ /* 0x000ee20000300800 */
[----:B------:R-:W-:-:S03]  /*9c0b0*/  ISETP.LT.AND P1, PT, R99, c[0x0][0x178], !P4 ;  /* 0x00005e0063007a0c */ /* 0x000fc60006721270 */
[----:B------:R-:W3:Y:S01]  /*9c0c0*/  LDL.LU R245, [R1+0x1cc0] ;  /* 0x001cc00001f57983 */ /* 0x000ee20000300800 */
[C---:B------:R-:W-:Y:S01]  /*9c0d0*/  IADD3 R170, R169.reuse, c[0x0][0x198], RZ ;  /* 0x00006600a9aa7a10 */ /* 0x040fe20007ffe0ff */
[----:B-1----:R-:W-:Y:S02]  /*9c0e0*/  IMAD.WIDE R2, R169, 0x4, R6 ;  /* 0x00000004a9027825 */ /* 0x002fe400078e0206 */
[----:B------:R-:W3:Y:S04]  /*9c0f0*/  LDL.LU R244, [R1+0x16f0] ;  /* 0x0016f00001f47983 */ /* 0x000ee80000300800 */
[----:B------:R-:W3:Y:S04]  /*9c100*/  LDL.LU R250, [R1+0x1d14] ;  /* 0x001d140001fa7983 */ /* 0x000ee80000300800 */
[----:B--2---:R1:W-:Y:S01]  /*9c110*/  @P3 STG.E [R164.64], R168 ;  /* 0x000000a8a4003986 */ /* 0x0043e2000c101904 */
[----:B------:R-:W-:-:S03]  /*9c120*/  ISETP.LT.AND P3, PT, R252, c[0x0][0x178], !P4 ;  /* 0x00005e00fc007a0c */ /* 0x000fc60006761270 */
[----:B----4-:R-:W-:Y:S01]  /*9c130*/  @P5 STG.E [R166.64], R171 ;  /* 0x000000aba6005986 */ /* 0x010fe2000c101904 */
[----:B------:R-:W-:-:S03]  /*9c140*/  ISETP.LT.AND P5, PT, R243, c[0x0][0x178], !P4 ;  /* 0x00005e00f3007a0c */ /* 0x000fc600067a1270 */
[----:B------:R2:W-:Y:S01]  /*9c150*/  @P6 STG.E [R2.64], R172 ;  /* 0x000000ac02006986 */ /* 0x0005e2000c101904 */
[----:B-1----:R-:W-:Y:S01]  /*9c160*/  IADD3 R164, R242, 0x16e, RZ ;  /* 0x0000016ef2a47810 */ /* 0x002fe20007ffe0ff */
[----:B------:R-:W-:-:S03]  /*9c170*/  IMAD.WIDE R168, R169, 0x4, R4 ;  /* 0x00000004a9a87825 */ /* 0x000fc600078e0204 */
[----:B------:R-:W-:Y:S01]  /*9c180*/  ISETP.GE.AND P6, PT, R164, c[0x0][0x17c], PT ;  /* 0x00005f00a4007a0c */ /* 0x000fe20003fc6270 */
[----:B------:R-:W-:-:S04]  /*9c190*/  IMAD.WIDE R164, R170, 0x4, R160 ;  /* 0x00000004aaa47825 */ /* 0x000fc800078e02a0 */
[C---:B--2---:R-:W-:Y:S01]  /*9c1a0*/  IMAD.WIDE R2, R170.reuse, 0x4, R162 ;  /* 0x00000004aa027825 */ /* 0x044fe200078e02a2 */
[----:B------:R-:W-:Y:S03]  /*9c1b0*/  @P2 STG.E [R168.64], R247 ;  /* 0x000000f7a8002986 */ /* 0x000fe6000c101904 */
[----:B------:R-:W-:Y:S01]  /*9c1c0*/  IMAD.WIDE R166, R170, 0x4, R6 ;  /* 0x00000004aaa67825 */ /* 0x000fe200078e0206 */
[----:B------:R-:W-:Y:S04]  /*9c1d0*/  @P5 STG.E [R2.64], R246 ;  /* 0x000000f602005986 */ /* 0x000fe8000c101904 */
[----:B------:R1:W-:Y:S04]  /*9c1e0*/  @P3 STG.E [R164.64], R251 ;  /* 0x000000fba4003986 */ /* 0x0003e8000c101904 */
[----:B---3--:R2:W-:Y:S04]  /*9c1f0*/  @P1 STG.E [R166.64], R249 ;  /* 0x000000f9a6001986 */ /* 0x0085e8000c101904 */
[----:B-1----:R-:W3:Y:S04]  /*9c200*/  LDL.LU R251, [R1+0x1cf4] ;  /* 0x001cf40001fb7983 */ /* 0x002ee80000300800 */
[----:B--2---:R-:W2:Y:S01]  /*9c210*/  LDL.LU R249, [R1+0x1cc4] ;  /* 0x001cc40001f97983 */ /* 0x004ea20000300800 */
[----:B------:R-:W-:Y:S01]  /*9c220*/  ISETP.LT.AND P4, PT, R174, c[0x0][0x178], !P4 ;  /* 0x00005e00ae007a0c */ /* 0x000fe20006781270 */
[----:B------:R-:W-:-:S12]  /*9c230*/  IMAD.WIDE R168, R170, 0x4, R4 ;  /* 0x00000004aaa87825 */ /* 0x000fd800078e0204 */
[----:B------:R1:W-:Y:S04]  /*9c240*/  @P4 STG.E [R168.64], R248 ;  /* 0x000000f8a8004986 */ /* 0x0003e8000c101904 */
[----:B-1----:R-:W4:Y:S01]  /*9c250*/  LDL.LU R248, [R1+0x16f4] ;  /* 0x0016f40001f87983 */ /* 0x002f220000300800 */
[----:B------:R-:W-:Y:S02]  /*9c260*/  ISETP.LT.AND P2, PT, R243, c[0x0][0x178], !P6 ;  /* 0x00005e00f3007a0c */ /* 0x000fe40007741270 */
[----:B------:R-:W-:Y:S01]  /*9c270*/  ISETP.LT.AND P4, PT, R252, c[0x0][0x178], !P6 ;  /* 0x00005e00fc007a0c */ /* 0x000fe20007781270 */
[----:B------:R-:W4:Y:S01]  /*9c280*/  LDL.LU R247, [R1+0x1c38] ;  /* 0x001c380001f77983 */ /* 0x000f220000300800 */
[----:B------:R-:W-:Y:S02]  /*9c290*/  ISETP.LT.AND P3, PT, R99, c[0x0][0x178], !P6 ;  /* 0x00005e0063007a0c */ /* 0x000fe40007761270 */
[----:B------:R-:W-:Y:S01]  /*9c2a0*/  IADD3 R170, R170, c[0x0][0x198], RZ ;  /* 0x00006600aaaa7a10 */ /* 0x000fe20007ffe0ff */
[----:B------:R-:W4:Y:S01]  /*9c2b0*/  LDL.LU R246, [R1+0x16e8] ;  /* 0x0016e80001f67983 */ /* 0x000f220000300800 */
[----:B------:R-:W-:-:S03]  /*9c2c0*/  IADD3 R2, R242, 0x170, RZ ;  /* 0x00000170f2027810 */ /* 0x000fc60007ffe0ff */
[----:B------:R-:W-:Y:S01]  /*9c2d0*/  IMAD.WIDE R166, R170, 0x4, R162 ;  /* 0x00000004aaa67825 */ /* 0x000fe200078e02a2 */
[----:B------:R-:W-:Y:S02]  /*9c2e0*/  ISETP.GE.AND P1, PT, R2, c[0x0][0x17c], PT ;  /* 0x00005f0002007a0c */ /* 0x000fe40003f26270 */
        /* <DEDUP_REMOVED lines=10> */
[----:B-1----:R-:W-:-:S04]  /*9c390*/  IMAD.WIDE R166, R170, 0x4, R4 ;  /* 0x00000004aaa67825 */ /* 0x002fc800078e0204 */
[C---:B------:R-:W-:Y:S01]  /*9c3a0*/  IMAD.WIDE R2, R168.reuse, 0x4, R162 ;  /* 0x00000004a8027825 */ /* 0x040fe200078e02a2 */
[----:B------:R1:W-:Y:S03]  /*9c3b0*/  @P6 STG.E [R166.64], R244 ;  /* 0x000000f4a6006986 */ /* 0x0003e6000c101904 */
[C---:B------:R-:W-:Y:S01]  /*9c3c0*/  IMAD.WIDE R164, R168.reuse, 0x4, R160 ;  /* 0x00000004a8a47825 */ /* 0x040fe200078e02a0 */
[----:B------:R-:W4:Y:S04]  /*9c3d0*/  LDL.LU R245, [R1+0xfd8] ;  /* 0x000fd80001f57983 */ /* 0x000f280000300800 */
[----:B------:R1:W-:Y:S04]  /*9c3e0*/  @P5 STG.E [R2.64], R250 ;  /* 0x000000fa02005986 */ /* 0x0003e8000c101904 */
[----:B-1----:R-:W4:Y:S01]  /*9c3f0*/  LDL.LU R244, [R1+0xb98] ;  /* 0x000b980001f47983 */ /* 0x002f220000300800 */
[----:B------:R-:W-:-:S03]  /*9c400*/  IMAD.WIDE R2, R168, 0x4, R6 ;  /* 0x00000004a8027825 */ /* 0x000fc600078e0206 */
[----:B------:R-:W4:Y:S01]  /*9c410*/  LDL.LU R250, [R1+0x1c3c] ;  /* 0x001c3c0001fa7983 */ /* 0x000f220000300800 */
[----:B------:R-:W-:Y:S02]  /*9c420*/  ISETP.LT.AND P5, PT, R174, c[0x0][0x178], !P0 ;  /* 0x00005e00ae007a0c */ /* 0x000fe400047a1270 */
[----:B------:R-:W-:-:S04]  /*9c430*/  IADD3 R166, R242, 0x171, RZ ;  /* 0x00000171f2a67810 */ /* 0x000fc80007ffe0ff */
[----:B------:R-:W-:Y:S01]  /*9c440*/  ISETP.GE.AND P2, PT, R166, c[0x0][0x17c], PT ;  /* 0x00005f00a6007a0c */ /* 0x000fe20003f46270 */
[----:B------:R-:W-:Y:S01]  /*9c450*/  IMAD.WIDE R166, R168, 0x4, R4 ;  /* 0x00000004a8a67825 */ /* 0x000fe200078e0204 */
[----:B---3--:R1:W-:Y:S04]  /*9c460*/  @P3 STG.E [R164.64], R251 ;  /* 0x000000fba4003986 */ /* 0x0083e8000c101904 */
[----:B--2---:R2:W-:Y:S04]  /*9c470*/  @P4 STG.E [R2.64], R249 ;  /* 0x000000f902004986 */ /* 0x0045e8000c101904 */
[----:B-1----:R-:W3:Y:S04]  /*9c480*/  LDL.LU R251, [R1+0x16ec] ;  /* 0x0016ec0001fb7983 */ /* 0x002ee80000300800 */
[----:B--2---:R-:W2:Y:S04]  /*9c490*/  LDL.LU R249, [R1+0xfdc] ;  /* 0x000fdc0001f97983 */ /* 0x004ea80000300800 */
[----:B----4-:R1:W-:Y:S04]  /*9c4a0*/  @P5 STG.E [R166.64], R248 ;  /* 0x000000f8a6005986 */ /* 0x0103e8000c101904 */
[----:B-1----:R-:W4:Y:S01]  /*9c4b0*/  LDL.LU R248, [R1+0xb9c] ;  /* 0x000b9c0001f87983 */ /* 0x002f220000300800 */
        /* <DEDUP_REMOVED lines=8> */
[----:B------:R-:W-:Y:S01]  /*9c540*/  ISETP.LT.AND P4, PT, R243, c[0x0][0x178], !P2 ;  /* 0x00005e00f3007a0c */ /* 0x000fe20005781270 */
[----:B------:R-:W4:Y:S02]  /*9c550*/  LDL.LU R173, [R1+0x1358] ;  /* 0x0013580001ad7983 */ /* 0x000f240000300800 */
[----:B------:R-:W-:-:S02]  /*9c560*/  IMAD.WIDE R2, R169, 0x4, R160 ;  /* 0x00000004a9027825 */ /* 0x000fc400078e02a0 */
[----:B------:R1:W-:Y:S01]  /*9c570*/  @P6 STG.E [R164.64], R247 ;  /* 0x000000f7a4006986 */ /* 0x0003e2000c101904 */
[----:B------:R-:W-:Y:S02]  /*9c580*/  ISETP.LT.AND P6, PT, R252, c[0x0][0x178], !P2 ;  /* 0x00005e00fc007a0c */ /* 0x000fe400057c1270 */
[----:B------:R-:W-:Y:S01]  /*9c590*/  ISETP.LT.AND P3, PT, R99, c[0x0][0x178], !P2 ;  /* 0x00005e0063007a0c */ /* 0x000fe20005761270 */
[----:B------:R1:W-:Y:S01]  /*9c5a0*/  @P0 STG.E [R2.64], R246 ;  /* 0x000000f602000986 */ /* 0x0003e2000c101904 */
[C---:B------:R-:W-:Y:S02]  /*9c5b0*/  IADD3 R166, R242.reuse, 0x179, RZ ;  /* 0x00000179f2a67810 */ /* 0x040fe40007ffe0ff */
[----:B------:R-:W-:Y:S01]  /*9c5c0*/  IADD3 R167, R242, 0x172, RZ ;  /* 0x00000172f2a77810 */ /* 0x000fe20007ffe0ff */
[----:B-1----:R-:W-:-:S04]  /*9c5d0*/  IMAD.WIDE R164, R169, 0x4, R4 ;  /* 0x00000004a9a47825 */ /* 0x002fc800078e0204 */
[C-C-:B------:R-:W-:Y:S01]  /*9c5e0*/  IMAD.WIDE R2, R169.reuse, 0x4, R6.reuse ;  /* 0x00000004a9027825 */ /* 0x140fe200078e0206 */
[----:B------:R-:W-:Y:S02]  /*9c5f0*/  IADD3 R169, R169, c[0x0][0x198], RZ ;  /* 0x00006600a9a97a10 */ /* 0x000fe40007ffe0ff */
[----:B------:R-:W-:Y:S02]  /*9c600*/  ISETP.GE.AND P0, PT, R166, c[0x0][0x17c], PT ;  /* 0x00005f00a6007a0c */ /* 0x000fe40003f06270 */
[----:B------:R1:W-:Y:S01]  /*9c610*/  @P5 STG.E [R2.64], R245 ;  /* 0x000000f502005986 */ /* 0x0003e2000c101904 */
[----:B------:R-:W-:Y:S01]  /*9c620*/  ISETP.GE.AND P5, PT, R167, c[0x0][0x17c], PT ;  /* 0x00005f00a7007a0c */ /* 0x000fe20003fa6270 */
[C---:B------:R-:W-:Y:S02]  /*9c630*/  IMAD.WIDE R166, R169.reuse, 0x4, R6 ;  /* 0x00000004a9a67825 */ /* 0x040fe400078e0206 */
[----:B------:R1:W-:Y:S02]  /*9c640*/  @P1 STG.E [R164.64], R244 ;  /* 0x000000f4a4001986 */ /* 0x0003e4000c101904 */
[----:B-1----:R-:W-:-:S04]  /*9c650*/  IMAD.WIDE R2, R169, 0x4, R162 ;  /* 0x00000004a9027825 */ /* 0x002fc800078e02a2 */
[C---:B------:R-:W-:Y:S01]  /*9c660*/  IMAD.WIDE R164, R169.reuse, 0x4, R160 ;  /* 0x00000004a9a47825 */ /* 0x040fe200078e02a0 */
[----:B------:R1:W-:Y:S01]  /*9c670*/  @P4 STG.E [R2.64], R250 ;  /* 0x000000fa02004986 */ /* 0x0003e2000c101904 */
[----:B------:R-:W-:Y:S02]  /*9c680*/  ISETP.LT.AND P2, PT, R174, c[0x0][0x178], !P2 ;  /* 0x00005e00ae007a0c */ /* 0x000fe40005741270 */
[----:B-1----:R-:W-:Y:S01]  /*9c690*/  IMAD.WIDE R2, R169, 0x4, R4 ;  /* 0x00000004a9027825 */ /* 0x002fe200078e0204 */
[----:B---3--:R1:W-:Y:S04]  /*9c6a0*/  @P6 STG.E [R164.64], R251 ;  /* 0x000000fba4006986 */ /* 0x0083e8000c101904 */
[----:B--2---:R2:W-:Y:S04]  /*9c6b0*/  @P3 STG.E [R166.64], R249 ;  /* 0x000000f9a6003986 */ /* 0x0045e8000c101904 */
[----:B-1----:R-:W3:Y:S04]  /*9c6c0*/  LDL.LU R251, [R1+0xfc8] ;  /* 0x000fc80001fb7983 */ /* 0x002ee80000300800 */
[----:B--2---:R-:W2:Y:S04]  /*9c6d0*/  LDL.LU R249, [R1+0x1c7c] ;  /* 0x001c7c0001f97983 */ /* 0x004ea80000300800 */
[----:B------:R-:W2:Y:S04]  /*9c6e0*/  LDL.LU R175, [R1+0x186c] ;  /* 0x00186c0001af7983 */ /* 0x000ea80000300800 */
[----:B------:R-:W2:Y:S04]  /*9c6f0*/  LDL.LU R250, [R1+0x135c] ;  /* 0x00135c0001fa7983 */ /* 0x000ea80000300800 */
[----:B----4-:R1:W-:Y:S04]  /*9c700*/  @P2 STG.E [R2.64], R248 ;  /* 0x000000f802002986 */ /* 0x0103e8000c101904 */
[----:B-1----:R-:W4:Y:S01]  /*9c710*/  LDL.LU R248, [R1+0xfcc] ;  /* 0x000fcc0001f87983 */ /* 0x002f220000300800 */
[----:B------:R-:W-:-:S02]  /*9c720*/  ISETP.LT.AND P1, PT, R243, c[0x0][0x178], !P5 ;  /* 0x00005e00f3007a0c */ /* 0x000fc40006f21270 */
[----:B------:R-:W-:Y:S01]  /*9c730*/  IADD3 R168, R169, c[0x0][0x198], RZ ;  /* 0x00006600a9a87a10 */ /* 0x000fe20007ffe0ff */
[----:B------:R-:W4:Y:S01]  /*9c740*/  LDL.LU R247, [R1+0x1c88] ;  /* 0x001c880001f77983 */ /* 0x000f220000300800 */
[----:B------:R-:W-:Y:S02]  /*9c750*/  ISETP.LT.AND P3, PT, R252, c[0x0][0x178], !P5 ;  /* 0x00005e00fc007a0c */ /* 0x000fe40006f61270 */
[----:B------:R-:W-:Y:S01]  /*9c760*/  IADD3 R166, R242, 0x173, RZ ;  /* 0x00000173f2a67810 */ /* 0x000fe20007ffe0ff */
[----:B------:R-:W-:Y:S01]  /*9c770*/  IMAD.WIDE R164, R168, 0x4, R162 ;  /* 0x00000004a8a47825 */ /* 0x000fe200078e02a2 */
[----:B------:R-:W-:Y:S01]  /*9c780*/  ISETP.LT.AND P6, PT, R99, c[0x0][0x178], !P5 ;  /* 0x00005e0063007a0c */ /* 0x000fe20006fc1270 */
[----:B------:R-:W4:Y:S01]  /*9c790*/  LDL.LU R246, [R1+0x1878] ;  /* 0x0018780001f67983 */ /* 0x000f220000300800 */
[----:B------:R-:W-:Y:S01]  /*9c7a0*/  ISETP.GE.AND P4, PT, R166, c[0x0][0x17c], PT ;  /* 0x00005f00a6007a0c */ /* 0x000fe20003f86270 */
[----:B------:R-:W-:Y:S01]  /*9c7b0*/  IMAD.WIDE R2, R168, 0x4, R6 ;  /* 0x00000004a8027825 */ /* 0x000fe200078e0206 */
[----:B------:R-:W-:Y:S01]  /*9c7c0*/  ISETP.LT.AND P5, PT, R174, c[0x0][0x178], !P5 ;  /* 0x00005e00ae007a0c */ /* 0x000fe20006fa1270 */
[----:B------:R1:W-:Y:S01]  /*9c7d0*/  @P1 STG.E [R164.64], R171 ;  /* 0x000000aba4001986 */ /* 0x0003e2000c101904 */
[----:B------:R-:W-:-:S02]  /*9c7e0*/  ISETP.LT.AND P1, PT, R243, c[0x0][0x178], !P4 ;  /* 0x00005e00f3007a0c */ /* 0x000fc40006721270 */
[----:B------:R-:W-:Y:S01]  /*9c7f0*/  IADD3 R166, R242, 0x174, RZ ;  /* 0x00000174f2a67810 */ /* 0x000fe20007ffe0ff */
[----:B------:R-:W4:Y:S01]  /*9c800*/  LDL.LU R245, [R1+0x1378] ;  /* 0x0013780001f57983 */ /* 0x000f220000300800 */
[C---:B------:R-:W-:Y:S01]  /*9c810*/  IADD3 R169, R168.reuse, c[0x0][0x198], RZ ;  /* 0x00006600a8a97a10 */ /* 0x040fe20007ffe0ff */
[----:B-1----:R-:W-:Y:S02]  /*9c820*/  IMAD.WIDE R164, R168, 0x4, R160 ;  /* 0x00000004a8a47825 */ /* 0x002fe400078e02a0 */
[----:B------:R-:W4:Y:S01]  /*9c830*/  LDL.LU R244, [R1+0x1218] ;  /* 0x0012180001f47983 */ /* 0x000f220000300800 */
[----:B------:R-:W-:-:S03]  /*9c840*/  ISETP.GE.AND P2, PT, R166, c[0x0][0x17c], PT ;  /* 0x00005f00a6007a0c */ /* 0x000fc60003f46270 */
[----:B------:R-:W-:Y:S01]  /*9c850*/  @P3 STG.E [R164.64], R172 ;  /* 0x000000aca4003986 */ /* 0x000fe2000c101904 */
[----:B------:R-:W-:Y:S01]  /*9c860*/  ISETP.LT.AND P3, PT, R252, c[0x0][0x178], !P4 ;  /* 0x00005e00fc007a0c */ /* 0x000fe20006761270 */
[----:B------:R-:W-:Y:S02]  /*9c870*/  IMAD.WIDE R166, R168, 0x4, R4 ;  /* 0x00000004a8a67825 */ /* 0x000fe400078e0204 */
[----:B------:R1:W-:Y:S01]  /*9c880*/  @P6 STG.E [R2.64], R173 ;  /* 0x000000ad02006986 */ /* 0x0003e2000c101904 */
[----:B------:R-:W-:Y:S01]  /*9c890*/  ISETP.LT.AND P6, PT, R99, c[0x0][0x178], !P4 ;  /* 0x00005e0063007a0c */ /* 0x000fe200067c1270 */
[----:B-1----:R-:W-:-:S04]  /*9c8a0*/  IMAD.WIDE R2, R169, 0x4, R162 ;  /* 0x00000004a9027825 */ /* 0x002fc800078e02a2 */
[C---:B------:R-:W-:Y:S01]  /*9c8b0*/  IMAD.WIDE R164, R169.reuse, 0x4, R160 ;  /* 0x00000004a9a47825 */ /* 0x040fe200078e02a0 */
[----:B------:R-:W-:Y:S01]  /*9c8c0*/  ISETP.LT.AND P4, PT, R174, c[0x0][0x178], !P4 ;  /* 0x00005e00ae007a0c */ /* 0x000fe20006781270 */
[----:B---3--:R1:W-:Y:S04]  /*9c8d0*/  @P5 STG.E [R166.64], R251 ;  /* 0x000000fba6005986 */ /* 0x0083e8000c101904 */
[----:B--2---:R2:W-:Y:S04]  /*9c8e0*/  @P1 STG.E [R2.64], R249 ;  /* 0x000000f902001986 */ /* 0x0045e8000c101904 */
[----:B-1----:R-:W3:Y:S04]  /*9c8f0*/  LDL.LU R251, [R1+0x1c8c] ;  /* 0x001c8c0001fb7983 */ /* 0x002ee80000300800 */
[----:B--2---:R-:W2:Y:S01]  /*9c900*/  LDL.LU R249, [R1+0x187c] ;  /* 0x00187c0001f97983 */ /* 0x004ea20000300800 */
[----:B------:R-:W-:-:S03]  /*9c910*/  IMAD.WIDE R2, R169, 0x4, R6 ;  /* 0x00000004a9027825 */ /* 0x000fc600078e0206 */
[----:B------:R-:W-:Y:S04]  /*9c920*/  @P3 STG.E [R164.64], R175 ;  /* 0x000000afa4003986 */ /* 0x000fe8000c101904 */
[----:B------:R1:W-:Y:S04]  /*9c930*/  @P6 STG.E [R2.64], R250 ;  /* 0x000000fa02006986 */ /* 0x0003e8000c101904 */
[----:B-1----:R-:W2:Y:S01]  /*9c940*/  LDL.LU R250, [R1+0x137c] ;  /* 0x00137c0001fa7983 */ /* 0x002ea20000300800 */
[----:B------:R-:W-:-:S04]  /*9c950*/  IADD3 R166, R242, 0x175, RZ ;  /* 0x00000175f2a67810 */ /* 0x000fc80007ffe0ff */
[----:B------:R-:W-:Y:S01]  /*9c960*/  ISETP.GE.AND P1, PT, R166, c[0x0][0x17c], PT ;  /* 0x00005f00a6007a0c */ /* 0x000fe20003f26270 */
[----:B------:R-:W-:-:S05]  /*9c970*/  IMAD.WIDE R166, R169, 0x4, R4 ;  /* 0x00000004a9a67825 */ /* 0x000fca00078e0204 */
[----:B----4-:R1:W-:Y:S04]  /*9c980*/  @P4 STG.E [R166.64], R248 ;  /* 0x000000f8a6004986 */ /* 0x0103e8000c101904 */
[----:B-1----:R-:W4:Y:S01]  /*9c990*/  LDL.LU R248, [R1+0x121c] ;  /* 0x00121c0001f87983 */ /* 0x002f220000300800 */
[----:B------:R-:W-:Y:S02]  /*9c9a0*/  ISETP.LT.AND P5, PT, R243, c[0x0][0x178], !P2 ;  /* 0x00005e00f3007a0c */ /* 0x000fe400057a1270 */
[----:B------:R-:W-:Y:S01]  /*9c9b0*/  IADD3 R168, R169, c[0x0][0x198], RZ ;  /* 0x00006600a9a87a10 */ /* 0x000fe20007ffe0ff */
[----:B------:R-:W4:Y:S01]  /*9c9c0*/  LDL.LU R172, [R1+0x1608] ;  /* 0x0016080001ac7983 */ /* 0x000f220000300800 */
[----:B------:R-:W-:Y:S02]  /*9c9d0*/  ISETP.LT.AND P3, PT, R252, c[0x0][0x178], !P2 ;  /* 0x00005e00fc007a0c */ /* 0x000fe40005761270 */
[----:B------:R-:W-:Y:S01]  /*9c9e0*/  ISETP.LT.AND P4, PT, R99, c[0x0][0x178], !P2 ;  /* 0x00005e0063007a0c */ /* 0x000fe20005781270 */
[----:B------:R-:W-:Y:S01]  /*9c9f0*/  IMAD.WIDE R164, R168, 0x4, R162 ;  /* 0x00000004a8a47825 */ /* 0x000fe200078e02a2 */
[----:B------:R-:W-:-:S02]  /*9ca00*/  ISETP.LT.AND P2, PT, R174, c[0x0][0x178], !P2 ;  /* 0x00005e00ae007a0c */ /* 0x000fc40005741270 */
[----:B------:R-:W-:Y:S01]  /*9ca10*/  ISETP.LT.AND P6, PT, R252, c[0x0][0x178], !P1 ;  /* 0x00005e00fc007a0c */ /* 0x000fe20004fc1270 */
[C---:B------:R-:W-:Y:S02]  /*9ca20*/  IMAD.WIDE R2, R168.reuse, 0x4, R6 ;  /* 0x00000004a8027825 */ /* 0x040fe400078e0206 */
[----:B------:R1:W-:Y:S01]  /*9ca30*/  @P5 STG.E [R164.64], R247 ;  /* 0x000000f7a4005986 */ /* 0x0003e2000c101904 */
[----:B------:R-:W-:Y:S01]  /*9ca40*/  ISETP.LT.AND P5, PT, R243, c[0x0][0x178], !P1 ;  /* 0x00005e00f3007a0c */ /* 0x000fe20004fa1270 */
[C---:B------:R-:W-:Y:S01]  /*9ca50*/  IMAD.WIDE R166, R168.reuse, 0x4, R4 ;  /* 0x00000004a8a67825 */ /* 0x040fe200078e0204 */
[----:B------:R-:W-:-:S03]  /*9ca60*/  IADD3 R169, R168, c[0x0][0x198], RZ ;  /* 0x00006600a8a97a10 */ /* 0x000fc60007ffe0ff */
[----:B-1----:R-:W-:Y:S01]  /*9ca70*/  IMAD.WIDE R164, R168, 0x4, R160 ;  /* 0x00000004a8a47825 */ /* 0x002fe200078e02a0 */
[----:B------:R-:W4:Y:S04]  /*9ca80*/  LDL.LU R247, [R1+0x1228] ;  /* 0x0012280001f77983 */ /* 0x000f280000300800 */
[----:B------:R1:W-:Y:S04]  /*9ca90*/  @P3 STG.E [R164.64], R246 ;  /* 0x000000f6a4003986 */ /* 0x0003e8000c101904 */
[----:B------:R1:W-:Y:S04]  /*9caa0*/  @P4 STG.E [R2.64], R245 ;  /* 0x000000f502004986 */ /* 0x0003e8000c101904 */
[----:B------:R-:W-:Y:S01]  /*9cab0*/  @P2 STG.E [R166.64], R244 ;  /* 0x000000f4a6002986 */ /* 0x000fe2000c101904 */
[----:B------:R-:W-:Y:S01]  /*9cac0*/  ISETP.LT.AND P2, PT, R99, c[0x0][0x178], !P1 ;  /* 0x00005e0063007a0c */ /* 0x000fe20004f41270 */
[----:B-1----:R-:W-:-:S02]  /*9cad0*/  IMAD.WIDE R164, R169, 0x4, R162 ;  /* 0x00000004a9a47825 */ /* 0x002fc400078e02a2 */
[----:B------:R-:W4:Y:S02]  /*9cae0*/  LDL.LU R246, [R1+0x1c9c] ;  /* 0x001c9c0001f67983 */ /* 0x000f240000300800 */
[C---:B------:R-:W-:Y:S01]  /*9caf0*/  IMAD.WIDE R2, R169.reuse, 0x4, R160 ;  /* 0x00000004a9027825 */ /* 0x040fe200078e02a0 */
[----:B------:R-:W-:Y:S01]  /*9cb00*/  ISETP.LT.AND P1, PT, R174, c[0x0][0x178], !P1 ;  /* 0x00005e00ae007a0c */ /* 0x000fe20004f21270 */
[----:B---3--:R1:W-:Y:S04]  /*9cb10*/  @P5 STG.E [R164.64], R251 ;  /* 0x000000fba4005986 */ /* 0x0083e8000c101904 */
[----:B--2---:R2:W-:Y:S04]  /*9cb20*/  @P6 STG.E [R2.64], R249 ;  /* 0x000000f902006986 */ /* 0x0045e8000c101904 */
[----:B-1----:R-:W3:Y:S01]  /*9cb30*/  LDL.LU R251, [R1+0x1a3c] ;  /* 0x001a3c0001fb7983 */ /* 0x002ee20000300800 */
[----:B--2---:R-:W-:-:S03]  /*9cb40*/  IMAD.WIDE R2, R169, 0x4, R6 ;  /* 0x00000004a9027825 */ /* 0x004fc600078e0206 */
[----:B------:R-:W2:Y:S04]  /*9cb50*/  LDL.LU R249, [R1+0x160c] ;  /* 0x00160c0001f97983 */ /* 0x000ea80000300800 */
[----:B------:R1:W-:Y:S04]  /*9cb60*/  @P2 STG.E [R2.64], R250 ;  /* 0x000000fa02002986 */ /* 0x0003e8000c101904 */
[----:B-1----:R-:W2:Y:S04]  /*9cb70*/  LDL.LU R2, [R1+0x1c98] ;  /* 0x001c980001027983 */ /* 0x002ea80000300800 */
[----:B------:R-:W3:Y:S01]  /*9cb80*/  LDL.LU R3, [R1+0x1a38] ;  /* 0x001a380001037983 */ /* 0x000ee20000300800 */
[----:B------:R-:W-:-:S05]  /*9cb90*/  IMAD.WIDE R164, R169, 0x4, R4 ;  /* 0x00000004a9a47825 */ /* 0x000fca00078e0204 */
[----:B----4-:R1:W-:Y:S04]  /*9cba0*/  @P1 STG.E [R164.64], R248 ;  /* 0x000000f8a4001986 */ /* 0x0103e8000c101904 */
[----:B-1----:R-:W4:Y:S01]  /*9cbb0*/  LDL.LU R248, [R1+0x122c] ;  /* 0x00122c0001f87983 */ /* 0x002f220000300800 */
[C---:B------:R-:W-:Y:S02]  /*9cbc0*/  IADD3 R170, R242.reuse, 0x176, RZ ;  /* 0x00000176f2aa7810 */ /* 0x040fe40007ffe0ff */
[----:B------:R-:W-:Y:S01]  /*9cbd0*/  IADD3 R171, R242, 0x177, RZ ;  /* 0x00000177f2ab7810 */ /* 0x000fe20007ffe0ff */
[----:B------:R-:W4:Y:S01]  /*9cbe0*/  LDL.LU R173, [R1+0x1cb8] ;  /* 0x001cb80001ad7983 */ /* 0x000f220000300800 */
[----:B------:R-:W-:Y:S02]  /*9cbf0*/  ISETP.GE.AND P3, PT, R170, c[0x0][0x17c], PT ;  /* 0x00005f00aa007a0c */ /* 0x000fe40003f66270 */
[----:B------:R-:W-:Y:S01]  /*9cc00*/  ISETP.GE.AND P2, PT, R171, c[0x0][0x17c], PT ;  /* 0x00005f00ab007a0c */ /* 0x000fe20003f46270 */
[----:B------:R-:W4:Y:S01]  /*9cc10*/  LDL.LU R175, [R1+0x1c08] ;  /* 0x001c080001af7983 */ /* 0x000f220000300800 */
[----:B------:R-:W-:-:S02]  /*9cc20*/  ISETP.LT.AND P5, PT, R243, c[0x0][0x178], !P3 ;  /* 0x00005e00f3007a0c */ /* 0x000fc40005fa1270 */
[----:B------:R-:W-:Y:S01]  /*9cc30*/  ISETP.LT.AND P4, PT, R252, c[0x0][0x178], !P3 ;  /* 0x00005e00fc007a0c */ /* 0x000fe20005f81270 */
[----:B------:R-:W4:Y:S01]  /*9cc40*/  LDL.LU R245, [R1+0x1618] ;  /* 0x0016180001f57983 */ /* 0x000f220000300800 */
[----:B------:R-:W-:Y:S02]  /*9cc50*/  IADD3 R170, R169, c[0x0][0x198], RZ ;  /* 0x00006600a9aa7a10 */ /* 0x000fe40007ffe0ff */
[----:B------:R-:W-:Y:S01]  /*9cc60*/  ISETP.LT.AND P6, PT, R99, c[0x0][0x178], !P3 ;  /* 0x00005e0063007a0c */ /* 0x000fe20005fc1270 */
[----:B------:R-:W4:Y:S02]  /*9cc70*/  LDL.LU R244, [R1+0x1438] ;  /* 0x0014380001f47983 */ /* 0x000f240000300800 */
[----:B------:R-:W-:-:S04]  /*9cc80*/  IMAD.WIDE R166, R170, 0x4, R162 ;  /* 0x00000004aaa67825 */ /* 0x000fc800078e02a2 */
[----:B------:R-:W-:Y:S01]  /*9cc90*/  IMAD.WIDE R168, R170, 0x4, R160 ;  /* 0x00000004aaa87825 */ /* 0x000fe200078e02a0 */
[----:B------:R-:W-:Y:S01]  /*9cca0*/  ISETP.LT.AND P3, PT, R174, c[0x0][0x178], !P3 ;  /* 0x00005e00ae007a0c */ /* 0x000fe20005f61270 */
[----:B------:R-:W4:Y:S01]  /*9ccb0*/  LDL.LU R250, [R1+0x1cbc] ;  /* 0x001cbc0001fa7983 */ /* 0x000f220000300800 */
[----:B------:R-:W-:Y:S02]  /*9ccc0*/  IADD3 R171, R170, c[0x0][0x198], RZ ;  /* 0x00006600aaab7a10 */ /* 0x000fe40007ffe0ff */
[----:B------:R-:W-:-:S03]  /*9ccd0*/  ISETP.LT.AND P1, PT, R99, c[0x0][0x178], !P2 ;  /* 0x00005e0063007a0c */ /* 0x000fc60005721270 */
[----:B------:R-:W-:Y:S01]  /*9cce0*/  IMAD.WIDE R164, R171, 0x4, R162 ;  /* 0x00000004aba47825 */ /* 0x000fe200078e02a2 */
[----:B--2---:R-:W-:Y:S01]  /*9ccf0*/  @P5 STG.E [R166.64], R2 ;  /* 0x00000002a6005986 */ /* 0x004fe2000c101904 */
[----:B------:R-:W-:-:S03]  /*9cd00*/  ISETP.LT.AND P5, PT, R243, c[0x0][0x178], !P2 ;  /* 0x00005e00f3007a0c */ /* 0x000fc600057a1270 */
[----:B---3--:R1:W-:Y:S01]  /*9cd10*/  @P4 STG.E [R168.64], R3 ;  /* 0x00000003a8004986 */ /* 0x0083e2000c101904 */
[----:B------:R-:W-:Y:S01]  /*9cd20*/  ISETP.LT.AND P4, PT, R252, c[0x0][0x178], !P2 ;  /* 0x00005e00fc007a0c */ /* 0x000fe20005781270 */
[----:B-1----:R-:W-:-:S04]  /*9cd30*/  IMAD.WIDE R2, R170, 0x4, R6 ;  /* 0x00000004aa027825 */ /* 0x002fc800078e0206 */
[C---:B------:R-:W-:Y:S01]  /*9cd40*/  IMAD.WIDE R166, R171.reuse, 0x4, R160 ;  /* 0x00000004aba67825 */ /* 0x040fe200078e02a0 */
[----:B------:R1:W-:Y:S01]  /*9cd50*/  @P6 STG.E [R2.64], R172 ;  /* 0x000000ac02006986 */ /* 0x0003e2000c101904 */
[----:B------:R-:W-:Y:S02]  /*9cd60*/  ISETP.LT.AND P2, PT, R174, c[0x0][0x178], !P2 ;  /* 0x00005e00ae007a0c */ /* 0x000fe40005741270 */
[----:B------:R-:W-:-:S04]  /*9cd70*/  IMAD.WIDE R168, R171, 0x4, R6 ;  /* 0x00000004aba87825 */ /* 0x000fc800078e0206 */
[----:B-1----:R-:W-:-:S05]  /*9cd80*/  IMAD.WIDE R2, R170, 0x4, R4 ;  /* 0x00000004aa027825 */ /* 0x002fca00078e0204 */
[----:B------:R-:W-:Y:S01]  /*9cd90*/  @P3 STG.E [R2.64], R247 ;  /* 0x000000f702003986 */ /* 0x000fe2000c101904 */
[----:B------:R-:W-:Y:S02]  /*9cda0*/  @P5 STG.E [R164.64], R246 ;  /* 0x000000f6a4005986 */ /* 0x000fe4000c101904 */
[----:B------:R1:W-:Y:S02]  /*9cdb0*/  @P4 STG.E [R166.64], R251 ;  /* 0x000000fba6004986 */ /* 0x0003e4000c101904 */
[----:B------:R2:W-:Y:S01]  /*9cdc0*/  @P1 STG.E [R168.64], R249 ;  /* 0x000000f9a8001986 */ /* 0x0005e2000c101904 */
[----:B-1----:R-:W3:Y:S01]  /*9cdd0*/  LDL.LU R251, [R1+0x1c0c] ;  /* 0x001c0c0001fb7983 */ /* 0x002ee20000300800 */
[----:B--2---:R-:W2:Y:S02]  /*9cde0*/  LDL.LU R249, [R1+0x161c] ;  /* 0x00161c0001f97983 */ /* 0x004ea40000300800 */
[----:B------:R-:W-:-:S05]  /*9cdf0*/  IMAD.WIDE R2, R171, 0x4, R4 ;  /* 0x00000004ab027825 */ /* 0x000fca00078e0204 */
[----:B----4-:R1:W-:Y:S04]  /*9ce00*/  @P2 STG.E [R2.64], R248 ;  /* 0x000000f802002986 */ /* 0x0103e8000c101904 */
[----:B-1----:R-:W4:Y:S01]  /*9ce10*/  LDL.LU R248, [R1+0x143c] ;  /* 0x00143c0001f87983 */ /* 0x002f220000300800 */
[C---:B------:R-:W-:Y:S02]  /*9ce20*/  IADD3 R172, R242.reuse, 0x178, RZ ;  /* 0x00000178f2ac7810 */ /* 0x040fe40007ffe0ff */
[----:B------:R-:W-:Y:S02]  /*9ce30*/  IADD3 R164, R171, c[0x0][0x198], RZ ;  /* 0x00006600aba47a10 */ /* 0x000fe40007ffe0ff */
[----:B------:R-:W-:Y:S02]  /*9ce40*/  ISETP.LT.AND P2, PT, R243, c[0x0][0x178], !P0 ;  /* 0x00005e00f3007a0c */ /* 0x000fe40004741270 */
[----:B------:R-:W-:-:S02]  /*9ce50*/  IADD3 R165, R242, 0x17a, RZ ;  /* 0x0000017af2a57810 */ /* 0x000fc40007ffe0ff */
[----:B------:R-:W-:Y:S01]  /*9ce60*/  ISETP.GE.AND P6, PT, R172, c[0x0][0x17c], PT ;  /* 0x00005f00ac007a0c */ /* 0x000fe20003fc6270 */
[----:B------:R-:W4:Y:S01]  /*9ce70*/  LDL.LU R247, [R1+0x1ce8] ;  /* 0x001ce80001f77983 */ /* 0x000f220000300800 */
[C---:B------:R-:W-:Y:S01]  /*9ce80*/  IMAD.WIDE R170, R164.reuse, 0x4, R162 ;  /* 0x00000004a4aa7825 */ /* 0x040fe200078e02a2 */
[----:B------:R-:W-:Y:S02]  /*9ce90*/  IADD3 R2, R164, c[0x0][0x198], RZ ;  /* 0x00006600a4027a10 */ /* 0x000fe40007ffe0ff */
[----:B------:R-:W-:Y:S02]  /*9cea0*/  ISETP.LT.AND P3, PT, R243, c[0x0][0x178], !P6 ;  /* 0x00005e00f3007a0c */ /* 0x000fe40007761270 */
[----:B------:R-:W-:Y:S02]  /*9ceb0*/  ISETP.LT.AND P1, PT, R252, c[0x0][0x178], !P6 ;  /* 0x00005e00fc007a0c */ /* 0x000fe40007721270 */
[----:B------:R-:W-:Y:S01]  /*9cec0*/  ISETP.LT.AND P5, PT, R99, c[0x0][0x178], !P6 ;  /* 0x00005e0063007a0c */ /* 0x000fe200077a1270 */
[----:B------:R-:W-:-:S02]  /*9ced0*/  ISETP.LT.AND P6, PT, R174, c[0x0][0x178], !P6 ;  /* 0x00005e00ae007a0c */ /* 0x000fc400077c1270 */
[----:B------:R-:W-:Y:S01]  /*9cee0*/  IMAD.WIDE R168, R164, 0x4, R160 ;  /* 0x00000004a4a87825 */ /* 0x000fe200078e02a0 */
[----:B------:R-:W-:-:S03]  /*9cef0*/  ISETP.GE.AND P4, PT, R165, c[0x0][0x17c], PT ;  /* 0x00005f00a5007a0c */ /* 0x000fc60003f86270 */
[----:B------:R-:W-:-:S04]  /*9cf00*/  IMAD.WIDE R166, R164, 0x4, R6 ;  /* 0x00000004a4a67825 */ /* 0x000fc800078e0206 */
[----:B------:R-:W-:Y:S01]  /*9cf10*/  IMAD.WIDE R164, R164, 0x4, R4 ;  /* 0x00000004a4a47825 */ /* 0x000fe200078e0204 */
[----:B------:R-:W4:Y:S04]  /*9cf20*/  LDL.LU R246, [R1+0x1ca8] ;  /* 0x001ca80001f67983 */ /* 0x000f280000300800 */
[----:B------:R1:W-:Y:S01]  /*9cf30*/  @P3 STG.E [R170.64], R173 ;  /* 0x000000adaa003986 */ /* 0x0003e2000c101904 */
[----:B------:R-:W-:Y:S01]  /*9cf40*/  @P1 STG.E [R168.64], R175 ;  /* 0x000000afa8001986 */ /* 0x000fe2000c101904 */
[----:B------:R-:W-:Y:S01]  /*9cf50*/  ISETP.LT.AND P3, PT, R252, c[0x0][0x178], !P0 ;  /* 0x00005e00fc007a0c */ /* 0x000fe20004761270 */
[----:B------:R1:W-:Y:S01]  /*9cf60*/  @P5 STG.E [R166.64], R245 ;  /* 0x000000f5a6005986 */ /* 0x0003e2000c101904 */
[----:B------:R1:W-:Y:S02]  /*9cf70*/  @P6 STG.E [R164.64], R244 ;  /* 0x000000f4a4006986 */ /* 0x0003e4000c101904 */
[----:B-1----:R-:W-:-:S02]  /*9cf80*/  IMAD.WIDE R170, R2, 0x4, R162 ;  /* 0x0000000402aa7825 */ /* 0x002fc400078e02a2 */
[----:B------:R-:W4:Y:S04]  /*9cf90*/  LDL.LU R245, [R1+0x1a48] ;  /* 0x001a480001f57983 */ /* 0x000f280000300800 */
[----:B------:R1:W-:Y:S01]  /*9cfa0*/  @P2 STG.E [R170.64], R250 ;  /* 0x000000faaa002986 */ /* 0x0003e2000c101904 */
[----:B------:R-:W-:Y:S01]  /*9cfb0*/  ISETP.LT.AND P2, PT, R99, c[0x0][0x178], !P0 ;  /* 0x00005e0063007a0c */ /* 0x000fe20004741270 */
[----:B------:R-:W-:-:S04]  /*9cfc0*/  IMAD.WIDE R166, R2, 0x4, R160 ;  /* 0x0000000402a67825 */ /* 0x000fc800078e02a0 */
[----:B------:R-:W4:Y:S01]  /*9cfd0*/  LDL.LU R244, [R1+0x1508] ;  /* 0x0015080001f47983 */ /* 0x000f220000300800 */
[----:B------:R-:W-:Y:S01]  /*9cfe0*/  ISETP.LT.AND P0, PT, R174, c[0x0][0x178], !P0 ;  /* 0x00005e00ae007a0c */ /* 0x000fe20004701270 */
[----:B------:R-:W-:Y:S01]  /*9cff0*/  IMAD.WIDE R164, R2, 0x4, R6 ;  /* 0x0000000402a47825 */ /* 0x000fe200078e0206 */
[----:B------:R-:W-:Y:S01]  /*9d000*/  IADD3 R3, R242, 0x17b, RZ ;  /* 0x0000017bf2037810 */ /* 0x000fe20007ffe0ff */
[----:B-1----:R-:W4:Y:S01]  /*9d010*/  LDL.LU R250, [R1+0x1cec] ;  /* 0x001cec0001fa7983 */ /* 0x002f220000300800 */
[C---:B------:R-:W-:Y:S02]  /*9d020*/  IADD3 R170, R2.reuse, c[0x0][0x198], RZ ;  /* 0x0000660002aa7a10 */ /* 0x040fe40007ffe0ff */
[----:B------:R-:W-:Y:S01]  /*9d030*/  ISETP.GE.AND P1, PT, R3, c[0x0][0x17c], PT ;  /* 0x00005f0003007a0c */ /* 0x000fe20003f26270 */
[----:B------:R-:W-:Y:S01]  /*9d040*/  IMAD.WIDE R2, R2, 0x4, R4 ;  /* 0x0000000402027825 */ /* 0x000fe200078e0204 */
[----:B---3--:R1:W-:Y:S03]  /*9d050*/  @P3 STG.E [R166.64], R251 ;  /* 0x000000fba6003986 */ /* 0x0083e6000c101904 */
[----:B--2---:R2:W-:Y:S01]  /*9d060*/  @P2 STG.E [R164.64], R249 ;  /* 0x000000f9a4002986 */ /* 0x0045e2000c101904 */
[----:B-1----:R-:W3:Y:S01]  /*9d070*/  LDL.LU R251, [R1+0x1cac] ;  /* 0x001cac0001fb7983 */ /* 0x002ee20000300800 */
[----:B--2---:R-:W2:Y:S03]  /*9d080*/  LDL.LU R249, [R1+0x1a4c] ;  /* 0x001a4c0001f97983 */ /* 0x004ea60000300800 */
[----:B----4-:R1:W-:Y:S04]  /*9d090*/  @P0 STG.E [R2.64], R248 ;  /* 0x000000f802000986 */ /* 0x0103e8000c101904 */
[----:B-1----:R-:W4:Y:S01]  /*9d0a0*/  LDL.LU R248, [R1+0x150c] ;  /* 0x00150c0001f87983 */ /* 0x002f220000300800 */
[----:B------:R-:W-:-:S02]  /*9d0b0*/  ISETP.LT.AND P6, PT, R243, c[0x0][0x178], !P4 ;  /* 0x00005e00f3007a0c */ /* 0x000fc400067c1270 */
[----:B------:R-:W-:Y:S01]  /*9d0c0*/  ISETP.LT.AND P5, PT, R252, c[0x0][0x178], !P4 ;  /* 0x00005e00fc007a0c */ /* 0x000fe200067a1270 */
[----:B------:R-:W-:-:S04]  /*9d0d0*/  IMAD.WIDE R168, R170, 0x4, R162 ;  /* 0x00000004aaa87825 */ /* 0x000fc800078e02a2 */
[----:B------:R-:W-:Y:S01]  /*9d0e0*/  IMAD.WIDE R166, R170, 0x4, R160 ;  /* 0x00000004aaa67825 */ /* 0x000fe200078e02a0 */
[----:B------:R-:W4:Y:S03]  /*9d0f0*/  LDL.LU R172, [R1+0x1d08] ;  /* 0x001d080001ac7983 */ /* 0x000f260000300800 */
[----:B------:R-:W4:Y:S01]  /*9d100*/  LDL.LU R173, [R1+0x1cd8] ;  /* 0x001cd80001ad7983 */ /* 0x000f220000300800 */
[----:B------:R-:W-:Y:S01]  /*9d110*/  ISETP.LT.AND P3, PT, R252, c[0x0][0x178], !P1 ;  /* 0x00005e00fc007a0c */ /* 0x000fe20004f61270 */
[----:B------:R1:W-:Y:S01]  /*9d120*/  @P6 STG.E [R168.64], R247 ;  /* 0x000000f7a8006986 */ /* 0x0003e2000c101904 */
[----:B------:R-:W-:Y:S01]  /*9d130*/  ISETP.LT.AND P6, PT, R99, c[0x0][0x178], !P4 ;  /* 0x00005e0063007a0c */ /* 0x000fe200067c1270 */
[----:B------:R1:W-:Y:S01]  /*9d140*/  @P5 STG.E [R166.64], R246 ;  /* 0x000000f6a6005986 */ /* 0x0003e2000c101904 */
[----:B------:R-:W-:Y:S02]  /*9d150*/  ISETP.LT.AND P4, PT, R174, c[0x0][0x178], !P4 ;  /* 0x00005e00ae007a0c */ /* 0x000fe40006781270 */
[----:B------:R-:W-:Y:S01]  /*9d160*/  ISETP.LT.AND P5, PT, R243, c[0x0][0x178], !P1 ;  /* 0x00005e00f3007a0c */ /* 0x000fe20004fa1270 */
[----:B------:R-:W-:Y:S01]  /*9d170*/  IMAD.WIDE R2, R170, 0x4, R6 ;  /* 0x00000004aa027825 */ /* 0x000fe200078e0206 */
[----:B------:R-:W-:-:S03]  /*9d180*/  ISETP.LT.AND P0, PT, R99, c[0x0][0x178], !P1 ;  /* 0x00005e0063007a0c */ /* 0x000fc60004f01270 */
[C---:B------:R-:W-:Y:S01]  /*9d190*/  IMAD.WIDE R164, R170.reuse, 0x4, R4 ;  /* 0x00000004aaa47825 */ /* 0x040fe200078e0204 */
[----:B-1----:R-:W-:Y:S01]  /*9d1a0*/  IADD3 R168, R170, c[0x0][0x198], RZ ;  /* 0x00006600aaa87a10 */ /* 0x002fe20007ffe0ff */
[----:B------:R-:W4:Y:S04]  /*9d1b0*/  LDL.LU R247, [R1+0x1c18] ;  /* 0x001c180001f77983 */ /* 0x000f280000300800 */
[----:B------:R1:W-:Y:S01]  /*9d1c0*/  @P6 STG.E [R2.64], R245 ;  /* 0x000000f502006986 */ /* 0x0003e2000c101904 */
[----:B------:R-:W-:-:S03]  /*9d1d0*/  IMAD.WIDE R166, R168, 0x4, R162 ;  /* 0x00000004a8a67825 */ /* 0x000fc600078e02a2 */
[----:B------:R1:W-:Y:S01]  /*9d1e0*/  @P4 STG.E [R164.64], R244 ;  /* 0x000000f4a4004986 */ /* 0x0003e2000c101904 */
[----:B------:R-:W-:Y:S01]  /*9d1f0*/  ISETP.LT.AND P1, PT, R174, c[0x0][0x178], !P1 ;  /* 0x00005e00ae007a0c */ /* 0x000fe20004f21270 */
[C---:B-1----:R-:W-:Y:S02]  /*9d200*/  IMAD.WIDE R2, R168.reuse, 0x4, R160 ;  /* 0x00000004a8027825 */ /* 0x042fe400078e02a0 */
[----:B------:R-:W-:Y:S04]  /*9d210*/  @P5 STG.E [R166.64], R250 ;  /* 0x000000faa6005986 */ /* 0x000fe8000c101904 */
[----:B------:R-:W4:Y:S01]  /*9d220*/  LDL.LU R245, [R1+0x1518] ;  /* 0x0015180001f57983 */ /* 0x000f220000300800 */
[----:B------:R-:W-:-:S03]  /*9d230*/  IMAD.WIDE R164, R168, 0x4, R6 ;  /* 0x00000004a8a47825 */ /* 0x000fc600078e0206 */
[----:B---3--:R1:W-:Y:S02]  /*9d240*/  @P3 STG.E [R2.64], R251 ;  /* 0x000000fb02003986 */ /* 0x0083e4000c101904 */
[----:B--2---:R2:W-:Y:S02]  /*9d250*/  @P0 STG.E [R164.64], R249 ;  /* 0x000000f9a4000986 */ /* 0x0045e4000c101904 */
[----:B-1----:R-:W3:Y:S01]  /*9d260*/  LDL.LU R251, [R1+0x1d0c] ;  /* 0x001d0c0001fb7983 */ /* 0x002ee20000300800 */
[----:B--2---:R-:W2:Y:S02]  /*9d270*/  LDL.LU R249, [R1+0x1cdc] ;  /* 0x001cdc0001f97983 */ /* 0x004ea40000300800 */
[----:B------:R-:W2:Y:S02]  /*9d280*/  LDL.LU R250, [R1+0x1c1c] ;  /* 0x001c1c0001fa7983 */ /* 0x000ea40000300800 */
[----:B------:R-:W-:-:S05]  /*9d290*/  IMAD.WIDE R2, R168, 0x4, R4 ;  /* 0x00000004a8027825 */ /* 0x000fca00078e0204 */
[----:B----4-:R1:W-:Y:S04]  /*9d2a0*/  @P1 STG.E [R2.64], R248 ;  /* 0x000000f802001986 */ /* 0x0103e8000c101904 */
[----:B-1----:R-:W3:Y:S01]  /*9d2b0*/  LDL.LU R248, [R1+0x151c] ;  /* 0x00151c0001f87983 */ /* 0x002ee20000300800 */
[C---:B------:R-:W-:Y:S02]  /*9d2c0*/  IADD3 R171, R242.reuse, 0x17c, RZ ;  /* 0x0000017cf2ab7810 */ /* 0x040fe40007ffe0ff */
[C---:B------:R-:W-:Y:S02]  /*9d2d0*/  IADD3 R169, R242.reuse, 0x17e, RZ ;  /* 0x0000017ef2a97810 */ /* 0x040fe40007ffe0ff */
[----:B------:R-:W-:Y:S01]  /*9d2e0*/  IADD3 R170, R242, 0x17d, RZ ;  /* 0x0000017df2aa7810 */ /* 0x000fe20007ffe0ff */
[----:B------:R-:W3:Y:S01]  /*9d2f0*/  LDL.LU R175, [R1+0x1d18] ;  /* 0x001d180001af7983 */ /* 0x000ee20000300800 */
[----:B------:R-:W-:-:S02]  /*9d300*/  ISETP.GE.AND P6, PT, R171, c[0x0][0x17c], PT ;  /* 0x00005f00ab007a0c */ /* 0x000fc40003fc6270 */
[----:B------:R-:W-:Y:S02]  /*9d310*/  ISETP.GE.AND P2, PT, R169, c[0x0][0x17c], PT ;  /* 0x00005f00a9007a0c */ /* 0x000fe40003f46270 */
[----:B------:R-:W-:Y:S01]  /*9d320*/  ISETP.GE.AND P3, PT, R170, c[0x0][0x17c], PT ;  /* 0x00005f00aa007a0c */ /* 0x000fe20003f66270 */
[----:B------:R-:W3:Y:S01]  /*9d330*/  LDL.LU R246, [R1+0x1cf8] ;  /* 0x001cf80001f67983 */ /* 0x000ee20000300800 */
[----:B------:R-:W-:Y:S02]  /*9d340*/  ISETP.LT.AND P4, PT, R243, c[0x0][0x178], !P6 ;  /* 0x00005e00f3007a0c */ /* 0x000fe40007781270 */
[----:B------:R-:W-:Y:S02]  /*9d350*/  ISETP.LT.AND P5, PT, R252, c[0x0][0x178], !P6 ;  /* 0x00005e00fc007a0c */ /* 0x000fe400077a1270 */
[----:B------:R-:W-:Y:S02]  /*9d360*/  IADD3 R169, R168, c[0x0][0x198], RZ ;  /* 0x00006600a8a97a10 */ /* 0x000fe40007ffe0ff */
[----:B------:R-:W-:-:S02]  /*9d370*/  ISETP.LT.AND P0, PT, R99, c[0x0][0x178], !P6 ;  /* 0x00005e0063007a0c */ /* 0x000fc40007701270 */
[----:B------:R-:W-:Y:S01]  /*9d380*/  ISETP.LT.AND P1, PT, R252, c[0x0][0x178], !P3 ;  /* 0x00005e00fc007a0c */ /* 0x000fe20005f21270 */
[----:B------:R-:W3:Y:S01]  /*9d390*/  LDL.LU R244, [R1+0x1cc8] ;  /* 0x001cc80001f47983 */ /* 0x000ee20000300800 */
[----:B------:R-:W-:-:S04]  /*9d3a0*/  IMAD.WIDE R164, R169, 0x4, R162 ;  /* 0x00000004a9a47825 */ /* 0x000fc800078e02a2 */
[----:B------:R-:W-:Y:S01]  /*9d3b0*/  IMAD.WIDE R166, R169, 0x4, R160 ;  /* 0x00000004a9a67825 */ /* 0x000fe200078e02a0 */
[----:B------:R-:W-:Y:S01]  /*9d3c0*/  ISETP.LT.AND P6, PT, R174, c[0x0][0x178], !P6 ;  /* 0x00005e00ae007a0c */ /* 0x000fe200077c1270 */
[----:B------:R1:W-:Y:S03]  /*9d3d0*/  @P4 STG.E [R164.64], R172 ;  /* 0x000000aca4004986 */ /* 0x0003e6000c101904 */
[----:B------:R1:W-:Y:S01]  /*9d3e0*/  @P5 STG.E [R166.64], R173 ;  /* 0x000000ada6005986 */ /* 0x0003e2000c101904 */
[----:B------:R-:W-:Y:S01]  /*9d3f0*/  ISETP.LT.AND P5, PT, R243, c[0x0][0x178], !P3 ;  /* 0x00005e00f3007a0c */ /* 0x000fe20005fa1270 */
[----:B------:R-:W-:Y:S01]  /*9d400*/  IMAD.WIDE R2, R169, 0x4, R6 ;  /* 0x00000004a9027825 */ /* 0x000fe200078e0206 */
[----:B------:R-:W-:-:S03]  /*9d410*/  ISETP.LT.AND P4, PT, R99, c[0x0][0x178], !P3 ;  /* 0x00005e0063007a0c */ /* 0x000fc60005f81270 */
[C---:B-1----:R-:W-:Y:S01]  /*9d420*/  IMAD.WIDE R164, R169.reuse, 0x4, R4 ;  /* 0x00000004a9a47825 */ /* 0x042fe200078e0204 */
[----:B------:R-:W-:Y:S01]  /*9d430*/  IADD3 R169, R169, c[0x0][0x198], RZ ;  /* 0x00006600a9a97a10 */ /* 0x000fe20007ffe0ff */
[----:B------:R1:W-:Y:S01]  /*9d440*/  @P0 STG.E [R2.64], R247 ;  /* 0x000000f702000986 */ /* 0x0003e2000c101904 */
[----:B------:R-:W-:Y:S02]  /*9d450*/  IADD3 R166, R242, 0x181, RZ ;  /* 0x00000181f2a67810 */ /* 0x000fe40007ffe0ff */
[----:B------:R1:W-:Y:S01]  /*9d460*/  @P6 STG.E [R164.64], R245 ;  /* 0x000000f5a4006986 */ /* 0x0003e2000c101904 */
[----:B------:R-:W-:Y:S02]  /*9d470*/  ISETP.LT.AND P3, PT, R174, c[0x0][0x178], !P3 ;  /* 0x00005e00ae007a0c */ /* 0x000fe40005f61270 */
[----:B------:R-:W-:Y:S01]  /*9d480*/  ISETP.GE.AND P0, PT, R166, c[0x0][0x17c], PT ;  /* 0x00005f00a6007a0c */ /* 0x000fe20003f06270 */
[----:B------:R-:W-:-:S04]  /*9d490*/  IMAD.WIDE R166, R169, 0x4, R6 ;  /* 0x00000004a9a67825 */ /* 0x000fc800078e0206 */
[----:B-1----:R-:W-:-:S04]  /*9d4a0*/  IMAD.WIDE R2, R169, 0x4, R162 ;  /* 0x00000004a9027825 */ /* 0x002fc800078e02a2 */
[C---:B------:R-:W-:Y:S01]  /*9d4b0*/  IMAD.WIDE R164, R169.reuse, 0x4, R160 ;  /* 0x00000004a9a47825 */ /* 0x040fe200078e02a0 */
[----:B---3--:R1:W-:Y:S04]  /*9d4c0*/  @P5 STG.E [R2.64], R251 ;  /* 0x000000fb02005986 */ /* 0x0083e8000c101904 */
[----:B--2---:R2:W-:Y:S02]  /*9d4d0*/  @P1 STG.E [R164.64], R249 ;  /* 0x000000f9a4001986 */ /* 0x0045e4000c101904 */
[----:B------:R3:W-:Y:S01]  /*9d4e0*/  @P4 STG.E [R166.64], R250 ;  /* 0x000000faa6004986 */ /* 0x0007e2000c101904 */
[----:B-1----:R-:W4:Y:S01]  /*9d4f0*/  LDL.LU R251, [R1+0x16f8] ;  /* 0x0016f80001fb7983 */ /* 0x002f220000300800 */
[----:B--2---:R-:W2:Y:S02]  /*9d500*/  LDL.LU R249, [R1+0x1d1c] ;  /* 0x001d1c0001f97983 */ /* 0x004ea40000300800 */
[----:B------:R-:W2:Y:S02]  /*9d510*/  LDL.LU R245, [R1+0x1cfc] ;  /* 0x001cfc0001f57983 */ /* 0x000ea40000300800 */
[----:B---3--:R-:W3:Y:S02]  /*9d520*/  LDL.LU R250, [R1+0x1ccc] ;  /* 0x001ccc0001fa7983 */ /* 0x008ee40000300800 */
[----:B------:R-:W-:-:S05]  /*9d530*/  IMAD.WIDE R2, R169, 0x4, R4 ;  /* 0x00000004a9027825 */ /* 0x000fca00078e0204 */
[----:B------:R1:W-:Y:S04]  /*9d540*/  @P3 STG.E [R2.64], R248 ;  /* 0x000000f802003986 */ /* 0x0003e8000c101904 */
[----:B-1----:R-:W3:Y:S01]  /*9d550*/  LDL.LU R248, [R1+0x16fc] ;  /* 0x0016fc0001f87983 */ /* 0x002ee20000300800 */
[----:B------:R-:W-:Y:S02]  /*9d560*/  ISETP.LT.AND P6, PT, R243, c[0x0][0x178], !P2 ;  /* 0x00005e00f3007a0c */ /* 0x000fe400057c1270 */
[----:B------:R-:W-:Y:S02]  /*9d570*/  ISETP.LT.AND P5, PT, R252, c[0x0][0x178], !P2 ;  /* 0x00005e00fc007a0c */ /* 0x000fe400057a1270 */
[----:B------:R-:W-:Y:S02]  /*9d580*/  IADD3 R168, R169, c[0x0][0x198], RZ ;  /* 0x00006600a9a87a10 */ /* 0x000fe40007ffe0ff */
[----:B------:R-:W-:-:S02]  /*9d590*/  IADD3 R170, R242, 0x17f, RZ ;  /* 0x0000017ff2aa7810 */ /* 0x000fc40007ffe0ff */
[----:B------:R-:W-:Y:S01]  /*9d5a0*/  ISETP.LT.AND P1, PT, R99, c[0x0][0x178], !P2 ;  /* 0x00005e0063007a0c */ /* 0x000fe20005721270 */
[----:B------:R-:W-:Y:S01]  /*9d5b0*/  ISETP.LT.AND P2, PT, R174, c[0x0][0x178], !P2 ;  /* 0x00005e00ae007a0c */ /* 0x000fe20005741270 */
[----:B------:R-:W3:Y:S01]  /*9d5c0*/  LDL.LU R173, [R1+0x1d20] ;  /* 0x001d200001ad7983 */ /* 0x000ee20000300800 */
[----:B------:R-:W-:-:S04]  /*9d5d0*/  IMAD.WIDE R164, R168, 0x4, R162 ;  /* 0x00000004a8a47825 */ /* 0x000fc800078e02a2 */
[----:B------:R-:W-:Y:S01]  /*9d5e0*/  IMAD.WIDE R166, R168, 0x4, R160 ;  /* 0x00000004a8a67825 */ /* 0x000fe200078e02a0 */
[----:B------:R-:W-:Y:S01]  /*9d5f0*/  ISETP.GE.AND P4, PT, R170, c[0x0][0x17c], PT ;  /* 0x00005f00aa007a0c */ /* 0x000fe20003f86270 */
[----:B------:R-:W3:Y:S04]  /*9d600*/  LDL.LU R247, [R1+0x1710] ;  /* 0x0017100001f77983 */ /* 0x000ee80000300800 */
[----:B------:R1:W-:Y:S01]  /*9d610*/  @P6 STG.E [R164.64], R175 ;  /* 0x000000afa4006986 */ /* 0x0003e2000c101904 */
[----:B------:R1:W-:Y:S01]  /*9d620*/  @P5 STG.E [R166.64], R246 ;  /* 0x000000f6a6005986 */ /* 0x0003e2000c101904 */
[----:B------:R-:W-:Y:S02]  /*9d630*/  ISETP.LT.AND P6, PT, R243, c[0x0][0x178], !P4 ;  /* 0x00005e00f3007a0c */ /* 0x000fe400067c1270 */
[----:B------:R-:W-:Y:S01]  /*9d640*/  ISETP.LT.AND P3, PT, R252, c[0x0][0x178], !P4 ;  /* 0x00005e00fc007a0c */ /* 0x000fe20006761270 */
[----:B------:R-:W-:Y:S01]  /*9d650*/  IMAD.WIDE R2, R168, 0x4, R6 ;  /* 0x00000004a8027825 */ /* 0x000fe200078e0206 */
[----:B------:R-:W-:-:S02]  /*9d660*/  ISETP.LT.AND P5, PT, R99, c[0x0][0x178], !P4 ;  /* 0x00005e0063007a0c */ /* 0x000fc400067a1270 */
[----:B------:R-:W-:Y:S01]  /*9d670*/  IADD3 R169, R168, c[0x0][0x198], RZ ;  /* 0x00006600a8a97a10 */ /* 0x000fe20007ffe0ff */
[----:B------:R-:W-:Y:S01]  /*9d680*/  ISETP.LT.AND P4, PT, R174, c[0x0][0x178], !P4 ;  /* 0x00005e00ae007a0c */ /* 0x000fe20006781270 */
[----:B------:R1:W-:Y:S02]  /*9d690*/  @P1 STG.E [R2.64], R244 ;  /* 0x000000f402001986 */ /* 0x0003e4000c101904 */
[----:B-1----:R-:W-:Y:S01]  /*9d6a0*/  IMAD.WIDE R164, R168, 0x4, R4 ;  /* 0x00000004a8a47825 */ /* 0x002fe200078e0204 */
[----:B------:R-:W-:Y:S01]  /*9d6b0*/  IADD3 R166, R242, 0x180, RZ ;  /* 0x00000180f2a67810 */ /* 0x000fe20007ffe0ff */
[----:B------:R-:W3:Y:S03]  /*9d6c0*/  LDL.LU R246, [R1+0x1310] ;  /* 0x0013100001f67983 */ /* 0x000ee60000300800 */
[----:B------:R-:W-:Y:S01]  /*9d6d0*/  ISETP.GE.AND P1, PT, R166, c[0x0][0x17c], PT ;  /* 0x00005f00a6007a0c */ /* 0x000fe20003f26270 */
[----:B------:R-:W-:-:S04]  /*9d6e0*/  IMAD.WIDE R166, R169, 0x4, R160 ;  /* 0x00000004a9a67825 */ /* 0x000fc800078e02a0 */
[C---:B------:R-:W-:Y:S01]  /*9d6f0*/  IMAD.WIDE R2, R169.reuse, 0x4, R162 ;  /* 0x00000004a9027825 */ /* 0x040fe200078e02a2 */
[----:B------:R-:W3:Y:S04]  /*9d700*/  LDL.LU R244, [R1+0xfb0] ;  /* 0x000fb00001f47983 */ /* 0x000ee80000300800 */
[----:B----4-:R1:W-:Y:S01]  /*9d710*/  @P2 STG.E [R164.64], R251 ;  /* 0x000000fba4002986 */ /* 0x0103e2000c101904 */
[----:B--2---:R2:W-:Y:S02]  /*9d720*/  @P6 STG.E [R2.64], R249 ;  /* 0x000000f902006986 */ /* 0x0045e4000c101904 */
[----:B------:R-:W-:Y:S02]  /*9d730*/  @P3 STG.E [R166.64], R245 ;  /* 0x000000f5a6003986 */ /* 0x000fe4000c101904 */
[C---:B-1----:R-:W-:Y:S01]  /*9d740*/  IMAD.WIDE R164, R169.reuse, 0x4, R6 ;  /* 0x00000004a9a47825 */ /* 0x042fe200078e0206 */
[----:B------:R-:W4:Y:S03]  /*9d750*/  LDL.LU R251, [R1+0x1d24] ;  /* 0x001d240001fb7983 */ /* 0x000f260000300800 */
[----:B--2---:R-:W2:Y:S02]  /*9d760*/  LDL.LU R249, [R1+0x1714] ;  /* 0x0017140001f97983 */ /* 0x004ea40000300800 */
[----:B------:R-:W-:Y:S01]  /*9d770*/  IMAD.WIDE R2, R169, 0x4, R4 ;  /* 0x00000004a9027825 */ /* 0x000fe200078e0204 */
[----:B---3--:R1:W-:Y:S04]  /*9d780*/  @P5 STG.E [R164.64], R250 ;  /* 0x000000faa4005986 */ /* 0x0083e8000c101904 */
[----:B------:R3:W-:Y:S04]  /*9d790*/  @P4 STG.E [R2.64], R248 ;  /* 0x000000f802004986 */ /* 0x0007e8000c101904 */
[----:B-1----:R-:W2:Y:S04]  /*9d7a0*/  LDL.LU R250, [R1+0x1314] ;  /* 0x0013140001fa7983 */ /* 0x002ea80000300800 */
[----:B---3--:R-:W3:Y:S01]  /*9d7b0*/  LDL.LU R248, [R1+0xfb4] ;  /* 0x000fb40001f87983 */ /* 0x008ee20000300800 */
[----:B------:R-:W-:-:S02]  /*9d7c0*/  ISETP.LT.AND P2, PT, R243, c[0x0][0x178], !P1 ;  /* 0x00005e00f3007a0c */ /* 0x000fc40004f41270 */
[----:B------:R-:W-:Y:S02]  /*9d7d0*/  ISETP.LT.AND P3, PT, R252, c[0x0][0x178], !P1 ;  /* 0x00005e00fc007a0c */ /* 0x000fe40004f61270 */
[----:B------:R-:W-:Y:S02]  /*9d7e0*/  IADD3 R166, R169, c[0x0][0x198], RZ ;  /* 0x00006600a9a67a10 */ /* 0x000fe40007ffe0ff */
[----:B------:R-:W-:Y:S01]  /*9d7f0*/  ISETP.LT.AND P4, PT, R99, c[0x0][0x178], !P1 ;  /* 0x00005e0063007a0c */ /* 0x000fe20004f81270 */
[----:B------:R-:W-:Y:S01]  /*9d800*/  ISETP.LT.AND P1, PT, R174, c[0x0][0x178], !P1 ;  /* 0x00005e00ae007a0c */ /* 0x000fe20004f21270 */
[----:B------:R-:W3:Y:S01]  /*9d810*/  LDL.LU R172, [R1+0x1db0] ;  /* 0x001db00001ac7983 */ /* 0x000ee20000300800 */
[----:B------:R-:W3:Y:S02]  /*9d820*/  LDL.LU R175, [R1+0x1840] ;  /* 0x0018400001af7983 */ /* 0x000ee40000300800 */
[----:B------:R-:W-:-:S04]  /*9d830*/  IMAD.WIDE R2, R166, 0x4, R162 ;  /* 0x00000004a6027825 */ /* 0x000fc800078e02a2 */
[----:B------:R-:W-:Y:S01]  /*9d840*/  IMAD.WIDE R164, R166, 0x4, R160 ;  /* 0x00000004a6a47825 */ /* 0x000fe200078e02a0 */
[----:B------:R-:W-:Y:S02]  /*9d850*/  ISETP.LT.AND P6, PT, R243, c[0x0][0x178], !P0 ;  /* 0x00005e00f3007a0c */ /* 0x000fe400047c1270 */
[----:B------:R-:W-:Y:S01]  /*9d860*/  ISETP.LT.AND P5, PT, R252, c[0x0][0x178], !P0 ;  /* 0x00005e00fc007a0c */ /* 0x000fe200047a1270 */
[----:B------:R-:W3:Y:S04]  /*9d870*/  LDL.LU R245, [R1+0x1330] ;  /* 0x0013300001f57983 */ /* 0x000ee80000300800 */
[----:B------:R1:W-:Y:S01]  /*9d880*/  @P2 STG.E [R2.64], R173 ;  /* 0x000000ad02002986 */ /* 0x0003e2000c101904 */
[----:B------:R1:W-:Y:S01]  /*9d890*/  @P3 STG.E [R164.64], R247 ;  /* 0x000000f7a4003986 */ /* 0x0003e2000c101904 */
[----:B------:R-:W-:-:S02]  /*9d8a0*/  ISETP.LT.AND P3, PT, R99, c[0x0][0x178], !P0 ;  /* 0x00005e0063007a0c */ /* 0x000fc40004761270 */
[----:B------:R-:W-:Y:S02]  /*9d8b0*/  IADD3 R167, R242, 0x182, RZ ;  /* 0x00000182f2a77810 */ /* 0x000fe40007ffe0ff */
[C---:B------:R-:W-:Y:S01]  /*9d8c0*/  IADD3 R170, R166.reuse, c[0x0][0x198], RZ ;  /* 0x00006600a6aa7a10 */ /* 0x040fe20007ffe0ff */
[----:B-1----:R-:W-:-:S04]  /*9d8d0*/  IMAD.WIDE R2, R166, 0x4, R6 ;  /* 0x00000004a6027825 */ /* 0x002fc800078e0206 */
[----:B------:R-:W-:Y:S01]  /*9d8e0*/  IMAD.WIDE R164, R166, 0x4, R4 ;  /* 0x00000004a6a47825 */ /* 0x000fe200078e0204 */
[----:B------:R-:W-:-:S03]  /*9d8f0*/  ISETP.GE.AND P2, PT, R167, c[0x0][0x17c], PT ;  /* 0x00005f00a7007a0c */ /* 0x000fc60003f46270 */
[----:B------:R-:W-:Y:S01]  /*9d900*/  IMAD.WIDE R166, R170, 0x4, R162 ;  /* 0x00000004aaa67825 */ /* 0x000fe200078e02a2 */
[----:B------:R1:W-:Y:S03]  /*9d910*/  @P4 STG.E [R2.64], R246 ;  /* 0x000000f602004986 */ /* 0x0003e6000c101904 */
[----:B------:R1:W-:Y:S01]  /*9d920*/  @P1 STG.E [R164.64], R244 ;  /* 0x000000f4a4001986 */ /* 0x0003e2000c101904 */
[----:B------:R-:W-:Y:S01]  /*9d930*/  ISETP.LT.AND P1, PT, R174, c[0x0][0x178], !P0 ;  /* 0x00005e00ae007a0c */ /* 0x000fe20004721270 */
[----:B------:R-:W-:-:S04]  /*9d940*/  IMAD.WIDE R168, R170, 0x4, R160 ;  /* 0x00000004aaa87825 */ /* 0x000fc800078e02a0 */
[C---:B-1----:R-:W-:Y:S01]  /*9d950*/  IMAD.WIDE R2, R170.reuse, 0x4, R6 ;  /* 0x00000004aa027825 */ /* 0x042fe200078e0206 */
[----:B------:R-:W3:Y:S04]  /*9d960*/  LDL.LU R244, [R1+0x1120] ;  /* 0x0011200001f47983 */ /* 0x000ee80000300800 */
[----:B----4-:R1:W-:Y:S01]  /*9d970*/  @P6 STG.E [R166.64], R251 ;  /* 0x000000fba6006986 */ /* 0x0103e2000c101904 */
[----:B--2---:R2:W-:Y:S03]  /*9d980*/  @P5 STG.E [R168.64], R249 ;  /* 0x000000f9a8005986 */ /* 0x0045e6000c101904 */
[----:B-1----:R-:W4:Y:S04]  /*9d990*/  LDL.LU R251, [R1+0x1db4] ;  /* 0x001db40001fb7983 */ /* 0x002f280000300800 */
[----:B--2---:R-:W2:Y:S04]  /*9d9a0*/  LDL.LU R249, [R1+0x1844] ;  /* 0x0018440001f97983 */ /* 0x004ea80000300800 */
[----:B------:R1:W-:Y:S02]  /*9d9b0*/  @P3 STG.E [R2.64], R250 ;  /* 0x000000fa02003986 */ /* 0x0003e4000c101904 */
[----:B-1----:R-:W-:-:S02]  /*9d9c0*/  IMAD.WIDE R2, R170, 0x4, R4 ;  /* 0x00000004aa027825 */ /* 0x002fc400078e0204 */
[----:B------:R-:W2:Y:S04]  /*9d9d0*/  LDL.LU R250, [R1+0x1334] ;  /* 0x0013340001fa7983 */ /* 0x000ea80000300800 */
[----:B---3--:R1:W-:Y:S04]  /*9d9e0*/  @P1 STG.E [R2.64], R248 ;  /* 0x000000f802001986 */ /* 0x0083e8000c101904 */
[----:B-1----:R-:W3:Y:S01]  /*9d9f0*/  LDL.LU R248, [R1+0x1124] ;  /* 0x0011240001f87983 */ /* 0x002ee20000300800 */
[----:B------:R-:W-:Y:S02]  /*9da00*/  ISETP.LT.AND P6, PT, R243, c[0x0][0x178], !P2 ;  /* 0x00005e00f3007a0c */ /* 0x000fe400057c1270 */
[----:B------:R-:W-:-:S02]  /*9da10*/  ISETP.LT.AND P4, PT, R252, c[0x0][0x178], !P2 ;  /* 0x00005e00fc007a0c */ /* 0x000fc40005781270 */
[----:B------:R-:W-:Y:S02]  /*9da20*/  IADD3 R164, R242, 0x183, RZ ;  /* 0x00000183f2a47810 */ /* 0x000fe40007ffe0ff */
[----:B------:R-:W-:Y:S02]  /*9da30*/  ISETP.LT.AND P5, PT, R99, c[0x0][0x178], !P2 ;  /* 0x00005e0063007a0c */ /* 0x000fe400057a1270 */
[----:B------:R-:W-:Y:S02]  /*9da40*/  IADD3 R171, R170, c[0x0][0x198], RZ ;  /* 0x00006600aaab7a10 */ /* 0x000fe40007ffe0ff */
[----:B------:R-:W-:Y:S02]  /*9da50*/  IADD3 R166, R242, 0x184, RZ ;  /* 0x00000184f2a67810 */ /* 0x000fe40007ffe0ff */
[----:B------:R-:W-:Y:S01]  /*9da60*/  ISETP.GE.AND P0, PT, R164, c[0x0][0x17c], PT ;  /* 0x00005f00a4007a0c */ /* 0x000fe20003f06270 */
[----:B------:R-:W3:Y:S01]  /*9da70*/  LDL.LU R173, [R1+0x1dc0] ;  /* 0x001dc00001ad7983 */ /* 0x000ee20000300800 */
[----:B------:R-:W-:Y:S01]  /*9da80*/  ISETP.LT.AND P2, PT, R174, c[0x0][0x178], !P2 ;  /* 0x00005e00ae007a0c */ /* 0x000fe20005741270 */
[----:B------:R-:W-:Y:S01]  /*9da90*/  IMAD.WIDE R164, R171, 0x4, R162 ;  /* 0x00000004aba47825 */ /* 0x000fe200078e02a2 */
[----:B------:R-:W-:-:S03]  /*9daa0*/  ISETP.GE.AND P3, PT, R166, c[0x0][0x17c], PT ;  /* 0x00005f00a6007a0c */ /* 0x000fc60003f66270 */
[----:B------:R-:W-:-:S04]  /*9dab0*/  IMAD.WIDE R166, R171, 0x4, R160 ;  /* 0x00000004aba67825 */ /* 0x000fc800078e02a0 */
[----:B------:R-:W-:Y:S01]  /*9dac0*/  IMAD.WIDE R168, R171, 0x4, R6 ;  /* 0x00000004aba87825 */ /* 0x000fe200078e0206 */
[----:B------:R-:W3:Y:S04]  /*9dad0*/  LDL.LU R247, [R1+0x1850] ;  /* 0x0018500001f77983 */ /* 0x000ee80000300800 */
[----:B------:R-:W-:Y:S01]  /*9dae0*/  @P6 STG.E [R164.64], R172 ;  /* 0x000000aca4006986 */ /* 0x000fe2000c101904 */
[----:B------:R-:W-:Y:S01]  /*9daf0*/  @P4 STG.E [R166.64], R175 ;  /* 0x000000afa6004986 */ /* 0x000fe2000c101904 */
[----:B------:R-:W-:Y:S01]  /*9db00*/  ISETP.LT.AND P4, PT, R243, c[0x0][0x178], !P0 ;  /* 0x00005e00f3007a0c */ /* 0x000fe20004781270 */
[----:B------:R1:W-:Y:S01]  /*9db10*/  @P5 STG.E [R168.64], R245 ;  /* 0x000000f5a8005986 */ /* 0x0003e2000c101904 */
[----:B------:R-:W-:Y:S01]  /*9db20*/  ISETP.LT.AND P5, PT, R252, c[0x0][0x178], !P0 ;  /* 0x00005e00fc007a0c */ /* 0x000fe200047a1270 */
[----:B------:R-:W3:Y:S01]  /*9db30*/  LDL.LU R246, [R1+0x1410] ;  /* 0x0014100001f67983 */ /* 0x000ee20000300800 */
[----:B------:R-:W-:Y:S01]  /*9db40*/  ISETP.LT.AND P1, PT, R99, c[0x0][0x178], !P0 ;  /* 0x00005e0063007a0c */ /* 0x000fe20004721270 */
[----:B------:R-:W-:Y:S01]  /*9db50*/  ISETP.LT.AND P0, PT, R174, c[0x0][0x178], !P0 ;  /* 0x00005e00ae007a0c */ /* 0x000fe20004701270 */
[C---:B-1----:R-:W-:Y:S01]  /*9db60*/  IADD3 R169, R171.reuse, c[0x0][0x198], RZ ;  /* 0x00006600aba97a10 */ /* 0x042fe20007ffe0ff */
[----:B------:R-:W-:Y:S01]  /*9db70*/  IMAD.WIDE R166, R171, 0x4, R4 ;  /* 0x00000004aba67825 */ /* 0x000fe200078e0204 */
[----:B------:R-:W3:Y:S03]  /*9db80*/  LDL.LU R245, [R1+0x1230] ;  /* 0x0012300001f57983 */ /* 0x000ee60000300800 */
[----:B------:R-:W-:-:S04]  /*9db90*/  IMAD.WIDE R2, R169, 0x4, R162 ;  /* 0x00000004a9027825 */ /* 0x000fc800078e02a2 */
[C---:B------:R-:W-:Y:S01]  /*9dba0*/  IMAD.WIDE R164, R169.reuse, 0x4, R160 ;  /* 0x00000004a9a47825 */ /* 0x040fe200078e02a0 */
[----:B------:R-:W-:Y:S04]  /*9dbb0*/  @P2 STG.E [R166.64], R244 ;  /* 0x000000f4a6002986 */ /* 0x000fe8000c101904 */
[----:B----4-:R1:W-:Y:S04]  /*9dbc0*/  @P4 STG.E [R2.64], R251 ;  /* 0x000000fb02004986 */ /* 0x0103e8000c101904 */
[----:B--2---:R2:W-:Y:S04]  /*9dbd0*/  @P5 STG.E [R164.64], R249 ;  /* 0x000000f9a4005986 */ /* 0x0045e8000c101904 */
[----:B-1----:R-:W4:Y:S01]  /*9dbe0*/  LDL.LU R251, [R1+0x1dc4] ;  /* 0x001dc40001fb7983 */ /* 0x002f220000300800 */
[----:B------:R-:W-:-:S04]  /*9dbf0*/  IMAD.WIDE R2, R169, 0x4, R6 ;  /* 0x00000004a9027825 */ /* 0x000fc800078e0206 */
[----:B--2---:R-:W-:Y:S01]  /*9dc00*/  IMAD.WIDE R164, R169, 0x4, R4 ;  /* 0x00000004a9a47825 */ /* 0x004fe200078e0204 */
[----:B------:R-:W2:Y:S04]  /*9dc10*/  LDL.LU R249, [R1+0x1854] ;  /* 0x0018540001f97983 */ /* 0x000ea80000300800 */
[----:B------:R-:W-:Y:S04]  /*9dc20*/  @P1 STG.E [R2.64], R250 ;  /* 0x000000fa02001986 */ /* 0x000fe8000c101904 */
[----:B---3--:R1:W-:Y:S04]  /*9dc30*/  @P0 STG.E [R164.64], R248 ;  /* 0x000000f8a4000986 */ /* 0x0083e8000c101904 */
[----:B-1----:R-:W3:Y:S01]  /*9dc40*/  LDL.LU R248, [R1+0x1414] ;  /* 0x0014140001f87983 */ /* 0x002ee20000300800 */
[----:B------:R-:W3:Y:S02]  /*9dc50*/  LDL.LU R250, [R1+0x1234] ;  /* 0x0012340001fa7983 */ /* 0x000ee40000300800 */
[----:B------:R-:W3:Y:S01]  /*9dc60*/  LDL.LU R244, [R1+0x1dd0] ;  /* 0x001dd00001f47983 */ /* 0x000ee20000300800 */
[----:B------:R-:W-:-:S02]  /*9dc70*/  IADD3 R168, R242, 0x185, RZ ;  /* 0x00000185f2a87810 */ /* 0x000fc40007ffe0ff */
[----:B------:R-:W-:Y:S02]  /*9dc80*/  ISETP.LT.AND P6, PT, R243, c[0x0][0x178], !P3 ;  /* 0x00005e00f3007a0c */ /* 0x000fe40005fc1270 */
[----:B------:R-:W-:Y:S02]  /*9dc90*/  ISETP.LT.AND P5, PT, R252, c[0x0][0x178], !P3 ;  /* 0x00005e00fc007a0c */ /* 0x000fe40005fa1270 */
[----:B------:R-:W-:Y:S02]  /*9dca0*/  ISETP.LT.AND P4, PT, R99, c[0x0][0x178], !P3 ;  /* 0x00005e0063007a0c */ /* 0x000fe40005f81270 */
[----:B------:R-:W-:Y:S01]  /*9dcb0*/  ISETP.GE.AND P2, PT, R168, c[0x0][0x17c], PT ;  /* 0x00005f00a8007a0c */ /* 0x000fe20003f46270 */
[----:B------:R-:W-:Y:S01]  /*9dcc0*/  IADD3 R168, R169, c[0x0][0x198], RZ ;  /* 0x00006600a9a87a10 */ /* 0x000fe20007ffe0ff */
[----:B------:R-:W-:Y:S01]  /*9dcd0*/  IADD3 R170, R242, 0x187, RZ ;  /* 0x00000187f2aa7810 */ /* 0x000fe20007ffe0ff */
[----:B------:R-:W3:Y:S03]  /*9dce0*/  LDL.LU R175, [R1+0x15e0] ;  /* 0x0015e00001af7983 */ /* 0x000ee60000300800 */
[----:B------:R-:W-:Y:S01]  /*9dcf0*/  IMAD.WIDE R166, R168, 0x4, R162 ;  /* 0x00000004a8a67825 */ /* 0x000fe200078e02a2 */
[----:B------:R-:W-:-:S03]  /*9dd00*/  ISETP.LT.AND P3, PT, R174, c[0x0][0x178], !P3 ;  /* 0x00005e00ae007a0c */ /* 0x000fc60005f61270 */
[----:B------:R-:W-:-:S04]  /*9dd10*/  IMAD.WIDE R164, R168, 0x4, R160 ;  /* 0x00000004a8a47825 */ /* 0x000fc800078e02a0 */
[C---:B------:R-:W-:Y:S01]  /*9dd20*/  IMAD.WIDE R2, R168.reuse, 0x4, R6 ;  /* 0x00000004a8027825 */ /* 0x040fe200078e0206 */
[----:B------:R1:W-:Y:S01]  /*9dd30*/  @P6 STG.E [R166.64], R173 ;  /* 0x000000ada6006986 */ /* 0x0003e2000c101904 */
[----:B------:R-:W-:Y:S02]  /*9dd40*/  ISETP.LT.AND P6, PT, R243, c[0x0][0x178], !P2 ;  /* 0x00005e00f3007a0c */ /* 0x000fe400057c1270 */
[----:B------:R-:W-:Y:S01]  /*9dd50*/  IADD3 R169, R168, c[0x0][0x198], RZ ;  /* 0x00006600a8a97a10 */ /* 0x000fe20007ffe0ff */
[----:B------:R1:W-:Y:S01]  /*9dd60*/  @P5 STG.E [R164.64], R247 ;  /* 0x000000f7a4005986 */ /* 0x0003e2000c101904 */
[----:B------:R1:W-:Y:S01]  /*9dd70*/  @P4 STG.E [R2.64], R246 ;  /* 0x000000f602004986 */ /* 0x0003e2000c101904 */
[----:B------:R-:W-:Y:S02]  /*9dd80*/  ISETP.LT.AND P1, PT, R252, c[0x0][0x178], !P2 ;  /* 0x00005e00fc007a0c */ /* 0x000fe40005721270 */
[----:B------:R-:W-:Y:S02]  /*9dd90*/  ISETP.LT.AND P5, PT, R99, c[0x0][0x178], !P2 ;  /* 0x00005e0063007a0c */ /* 0x000fe400057a1270 */
[----:B-1----:R-:W-:Y:S01]  /*9dda0*/  IADD3 R166, R242, 0x186, RZ ;  /* 0x00000186f2a67810 */ /* 0x002fe20007ffe0ff */
[----:B------:R-:W-:-:S04]  /*9ddb0*/  IMAD.WIDE R164, R169, 0x4, R162 ;  /* 0x00000004a9a47825 */ /* 0x000fc800078e02a2 */
[----:B------:R-:W-:Y:S01]  /*9ddc0*/  IMAD.WIDE R2, R168, 0x4, R4 ;  /* 0x00000004a8027825 */ /* 0x000fe200078e0204 */
[----:B------:R-:W-:Y:S02]  /*9ddd0*/  ISETP.GE.AND P0, PT, R166, c[0x0][0x17c], PT ;  /* 0x00005f00a6007a0c */ /* 0x000fe40003f06270 */
[----:B------:R-:W-:Y:S01]  /*9dde0*/  ISETP.LT.AND P2, PT, R174, c[0x0][0x178], !P2 ;  /* 0x00005e00ae007a0c */ /* 0x000fe20005741270 */
[----:B------:R-:W3:Y:S04]  /*9ddf0*/  LDL.LU R247, [R1+0x1240] ;  /* 0x0012400001f77983 */ /* 0x000ee80000300800 */
[----:B------:R1:W-:Y:S01]  /*9de00*/  @P3 STG.E [R2.64], R245 ;  /* 0x000000f502003986 */ /* 0x0003e2000c101904 */
[----:B------:R-:W-:Y:S01]  /*9de10*/  IMAD.WIDE R166, R169, 0x4, R160 ;  /* 0x00000004a9a67825 */ /* 0x000fe200078e02a0 */
[----:B------:R-:W-:-:S03]  /*9de20*/  ISETP.GE.AND P4, PT, R170, c[0x0][0x17c], PT ;  /* 0x00005f00aa007a0c */ /* 0x000fc60003f86270 */
[C---:B------:R-:W-:Y:S02]  /*9de30*/  IADD3 R170, R169.reuse, c[0x0][0x198], RZ ;  /* 0x00006600a9aa7a10 */ /* 0x040fe40007ffe0ff */
[----:B-1----:R-:W-:-:S04]  /*9de40*/  IMAD.WIDE R2, R169, 0x4, R6 ;  /* 0x00000004a9027825 */ /* 0x002fc800078e0206 */
[----:B------:R-:W-:Y:S01]  /*9de50*/  IMAD.WIDE R168, R169, 0x4, R4 ;  /* 0x00000004a9a87825 */ /* 0x000fe200078e0204 */
[----:B----4-:R1:W-:Y:S01]  /*9de60*/  @P6 STG.E [R164.64], R251 ;  /* 0x000000fba4006986 */ /* 0x0103e2000c101904 */
[----:B------:R-:W-:-:S03]  /*9de70*/  ISETP.LT.AND P6, PT, R243, c[0x0][0x178], !P0 ;  /* 0x00005e00f3007a0c */ /* 0x000fc600047c1270 */
[----:B--2---:R2:W-:Y:S04]  /*9de80*/  @P1 STG.E [R166.64], R249 ;  /* 0x000000f9a6001986 */ /* 0x0045e8000c101904 */
[----:B-1----:R-:W4:Y:S01]  /*9de90*/  LDL.LU R251, [R1+0x1dd4] ;  /* 0x001dd40001fb7983 */ /* 0x002f220000300800 */
[----:B------:R-:W4:Y:S03]  /*9dea0*/  LDL.LU R246, [R1+0x1a14] ;  /* 0x001a140001f67983 */ /* 0x000f260000300800 */
[----:B--2---:R-:W2:Y:S04]  /*9deb0*/  LDL.LU R249, [R1+0x15e4] ;  /* 0x0015e40001f97983 */ /* 0x004ea80000300800 */
[----:B---3--:R1:W-:Y:S01]  /*9dec0*/  @P5 STG.E [R2.64], R248 ;  /* 0x000000f802005986 */ /* 0x0083e2000c101904 */
[----:B------:R3:W-:Y:S03]  /*9ded0*/  @P2 STG.E [R168.64], R250 ;  /* 0x000000faa8002986 */ /* 0x0007e6000c101904 */
[----:B-1----:R-:W2:Y:S01]  /*9dee0*/  LDL.LU R248, [R1+0x1244] ;  /* 0x0012440001f87983 */ /* 0x002ea20000300800 */
[----:B------:R-:W-:-:S04]  /*9def0*/  IMAD.WIDE R2, R170, 0x4, R162 ;  /* 0x00000004aa027825 */ /* 0x000fc800078e02a2 */
[----:B------:R-:W2:Y:S02]  /*9df00*/  LDL.LU R171, [R1+0x1de0] ;  /* 0x001de00001ab7983 */ /* 0x000ea40000300800 */
[----:B------:R-:W2:Y:S01]  /*9df10*/  LDL.LU R172, [R1+0x1be0] ;  /* 0x001be00001ac7983 */ /* 0x000ea20000300800 */
[----:B------:R-:W2:Y:S01]  /*9df20*/  LDL.LU R173, [R1+0x15f0] ;  /* 0x0015f00001ad7983 */ /* 0x000ea20000300800 */
[----:B------:R-:W2:Y:S02]  /*9df30*/  LDL.LU R245, [R1+0x1420] ;  /* 0x0014200001f57983 */ /* 0x000ea40000300800 */
[----:B---3--:R-:W3:Y:S01]  /*9df40*/  LDL.LU R250, [R1+0x1de4] ;  /* 0x001de40001fa7983 */ /* 0x008ee20000300800 */
[----:B------:R1:W-:Y:S04]  /*9df50*/  @P6 STG.E [R2.64], R244 ;  /* 0x000000f402006986 */ /* 0x0003e8000c101904 */
[----:B-1----:R-:W2:Y:S01]  /*9df60*/  LDL.LU R244, [R1+0x3618] ;  /* 0x0036180001f47983 */ /* 0x002ea20000300800 */
[----:B------:R-:W2:Y:S01]  /*9df70*/  LDL.LU R3, [R1+0x1a10] ;  /* 0x001a100001037983 */ /* 0x000ea20000300800 */
[----:B------:R-:W-:-:S02]  /*9df80*/  ISETP.LT.AND P3, PT, R252, c[0x0][0x178], !P0 ;  /* 0x00005e00fc007a0c */ /* 0x000fc40004761270 */
[----:B------:R-:W-:Y:S02]  /*9df90*/  ISETP.LT.AND P1, PT, R99, c[0x0][0x178], !P0 ;  /* 0x00005e0063007a0c */ /* 0x000fe40004721270 */
[----:B------:R-:W-:Y:S01]  /*9dfa0*/  IADD3 R164, R242, 0x188, RZ ;  /* 0x00000188f2a47810 */ /* 0x000fe20007ffe0ff */
[----:B------:R-:W-:-:S03]  /*9dfb0*/  IMAD.WIDE R166, R170, 0x4, R6 ;  /* 0x00000004aaa67825 */ /* 0x000fc600078e0206 */
[----:B------:R-:W-:Y:S01]  /*9dfc0*/  ISETP.GE.AND P5, PT, R164, c[0x0][0x17c], PT ;  /* 0x00005f00a4007a0c */ /* 0x000fe20003fa6270 */
[----:B------:R-:W-:Y:S01]  /*9dfd0*/  IMAD.WIDE R164, R170, 0x4, R160 ;  /* 0x00000004aaa47825 */ /* 0x000fe200078e02a0 */
[----:B------:R-:W-:-:S03]  /*9dfe0*/  ISETP.LT.AND P0, PT, R174, c[0x0][0x178], !P0 ;  /* 0x00005e00ae007a0c */ /* 0x000fc60004701270 */
[C---:B------:R-:W-:Y:S01]  /*9dff0*/  IMAD.WIDE R168, R170.reuse, 0x4, R4 ;  /* 0x00000004aaa87825 */ /* 0x040fe200078e0204 */
[----:B------:R-:W-:Y:S02]  /*9e000*/  IADD3 R170, R170, c[0x0][0x198], RZ ;  /* 0x00006600aaaa7a10 */ /* 0x000fe40007ffe0ff */
[----:B------:R-:W-:Y:S02]  /*9e010*/  ISETP.LT.AND P2, PT, R99, c[0x0][0x178], !P4 ;  /* 0x00005e0063007a0c */ /* 0x000fe40006741270 */
[----:B------:R-:W-:Y:S02]  /*9e020*/  IADD3 R2, R242, 0x189, RZ ;  /* 0x00000189f2027810 */ /* 0x000fe40007ffe0ff */
[C---:B------:R-:W-:Y:S01]  /*9e030*/  ISETP.LT.AND P6, PT, R243.reuse, c[0x0][0x178], !P5 ;  /* 0x00005e00f3007a0c */ /* 0x040fe20006fc1270 */
[----:B--2---:R-:W-:Y:S01]  /*9e040*/  @P3 STG.E [R164.64], R3 ;  /* 0x00000003a4003986 */ /* 0x004fe2000c101904 */
[----:B------:R1:W-:Y:S01]  /*9e050*/  @P1 STG.E [R166.64], R175 ;  /* 0x000000afa6001986 */ /* 0x0003e2000c101904 */
[----:B------:R-:W-:-:S02]  /*9e060*/  ISETP.LT.AND P1, PT, R243, c[0x0][0x178], !P4 ;  /* 0x00005e00f3007a0c */ /* 0x000fc40006721270 */
[----:B------:R-:W-:Y:S01]  /*9e070*/  ISETP.LT.AND P3, PT, R252, c[0x0][0x178], !P4 ;  /* 0x00005e00fc007a0c */ /* 0x000fe20006761270 */
[----:B------:R-:W-:Y:S01]  /*9e080*/  @P0 STG.E [R168.64], R247 ;  /* 0x000000f7a8000986 */ /* 0x000fe2000c101904 */
[----:B------:R-:W-:Y:S02]  /*9e090*/  ISETP.LT.AND P4, PT, R174, c[0x0][0x178], !P4 ;  /* 0x00005e00ae007a0c */ /* 0x000fe40006781270 */
[----:B------:R-:W-:Y:S01]  /*9e0a0*/  ISETP.GE.AND P0, PT, R2, c[0x0][0x17c], PT ;  /* 0x00005f0002007a0c */ /* 0x000fe20003f06270 */
[----:B-1----:R-:W-:-:S04]  /*9e0b0*/  IMAD.WIDE R166, R170, 0x4, R162 ;  /* 0x00000004aaa67825 */ /* 0x002fc800078e02a2 */
[----:B------:R-:W-:-:S04]  /*9e0c0*/  IMAD.WIDE R2, R170, 0x4, R160 ;  /* 0x00000004aa027825 */ /* 0x000fc800078e02a0 */
[C---:B------:R-:W-:Y:S01]  /*9e0d0*/  IMAD.WIDE R164, R170.reuse, 0x4, R6 ;  /* 0x00000004aaa47825 */ /* 0x040fe200078e0206 */
[----:B----4-:R1:W-:Y:S03]  /*9e0e0*/  @P1 STG.E [R166.64], R251 ;  /* 0x000000fba6001986 */ /* 0x0103e6000c101904 */
[----:B------:R-:W-:Y:S02]  /*9e0f0*/  @P3 STG.E [R2.64], R246 ;  /* 0x000000f602003986 */ /* 0x000fe4000c101904 */
[----:B------:R2:W-:Y:S01]  /*9e100*/  @P2 STG.E [R164.64], R249 ;  /* 0x000000f9a4002986 */ /* 0x0005e2000c101904 */
[----:B-1----:R-:W4:Y:S01]  /*9e110*/  LDL.LU R251, [R1+0x1be4] ;  /* 0x001be40001fb7983 */ /* 0x002f220000300800 */
[----:B------:R-:W-:-:S04]  /*9e120*/  IMAD.WIDE R166, R170, 0x4, R4 ;  /* 0x00000004aaa67825 */ /* 0x000fc800078e0204 */
[----:B--2---:R-:W2:Y:S01]  /*9e130*/  LDL.LU R249, [R1+0x15f4] ;  /* 0x0015f40001f97983 */ /* 0x004ea20000300800 */
[----:B------:R1:W-:Y:S04]  /*9e140*/  @P4 STG.E [R166.64], R248 ;  /* 0x000000f8a6004986 */ /* 0x0003e8000c101904 */
[----:B-1----:R-:W2:Y:S01]  /*9e150*/  LDL.LU R248, [R1+0x1424] ;  /* 0x0014240001f87983 */ /* 0x002ea20000300800 */
[----:B------:R-:W-:Y:S02]  /*9e160*/  IADD3 R168, R170, c[0x0][0x198], RZ ;  /* 0x00006600aaa87a10 */ /* 0x000fe40007ffe0ff */
[----:B------:R-:W-:Y:S02]  /*9e170*/  ISETP.LT.AND P1, PT, R252, c[0x0][0x178], !P5 ;  /* 0x00005e00fc007a0c */ /* 0x000fe40006f21270 */
[----:B------:R-:W-:Y:S01]  /*9e180*/  ISETP.LT.AND P3, PT, R99, c[0x0][0x178], !P5 ;  /* 0x00005e0063007a0c */ /* 0x000fe20006f61270 */
[----:B------:R-:W-:Y:S01]  /*9e190*/  ISETP.LT.AND P5, PT, R174, c[0x0][0x178], !P5 ;  /* 0x00005e00ae007a0c */ /* 0x000fe20006fa1270 */
[----:B------:R-:W-:Y:S01]  /*9e1a0*/  IADD3 R166, R242, 0x18a, RZ ;  /* 0x0000018af2a67810 */ /* 0x000fe20007ffe0ff */
[----:B------:R-:W-:-:S04]  /*9e1b0*/  IMAD.WIDE R2, R168, 0x4, R162 ;  /* 0x00000004a8027825 */ /* 0x000fc800078e02a2 */
[----:B------:R-:W-:Y:S01]  /*9e1c0*/  IMAD.WIDE R164, R168, 0x4, R160 ;  /* 0x00000004a8a47825 */ /* 0x000fe200078e02a0 */
[----:B------:R-:W-:Y:S01]  /*9e1d0*/  ISETP.LT.AND P4, PT, R252, c[0x0][0x178], !P0 ;  /* 0x00005e00fc007a0c */ /* 0x000fe20004781270 */
[----:B------:R-:W2:Y:S04]  /*9e1e0*/  LDL.LU R175, [R1+0x1e00] ;  /* 0x001e000001af7983 */ /* 0x000ea80000300800 */
[----:B------:R1:W-:Y:S01]  /*9e1f0*/  @P6 STG.E [R2.64], R171 ;  /* 0x000000ab02006986 */ /* 0x0003e2000c101904 */
[----:B------:R-:W-:Y:S02]  /*9e200*/  ISETP.LT.AND P6, PT, R243, c[0x0][0x178], !P0 ;  /* 0x00005e00f3007a0c */ /* 0x000fe400047c1270 */
[----:B------:R-:W-:Y:S02]  /*9e210*/  ISETP.GE.AND P2, PT, R166, c[0x0][0x17c], PT ;  /* 0x00005f00a6007a0c */ /* 0x000fe40003f46270 */
[C---:B------:R-:W-:Y:S01]  /*9e220*/  IADD3 R169, R168.reuse, c[0x0][0x198], RZ ;  /* 0x00006600a8a97a10 */ /* 0x040fe20007ffe0ff */
[C---:B------:R-:W-:Y:S01]  /*9e230*/  IMAD.WIDE R166, R168.reuse, 0x4, R4 ;  /* 0x00000004a8a67825 */ /* 0x040fe200078e0204 */
[----:B------:R3:W-:Y:S04]  /*9e240*/  @P1 STG.E [R164.64], R172 ;  /* 0x000000aca4001986 */ /* 0x0007e8000c101904 */
[----:B------:R-:W2:Y:S01]  /*9e250*/  LDL.LU R247, [R1+0x1d90] ;  /* 0x001d900001f77983 */ /* 0x000ea20000300800 */
[----:B------:R-:W2:Y:S02]  /*9e260*/  LDL.LU R246, [R1+0x1a20] ;  /* 0x001a200001f67983 */ /* 0x000ea40000300800 */
[----:B-1----:R-:W-:-:S05]  /*9e270*/  IMAD.WIDE R2, R168, 0x4, R6 ;  /* 0x00000004a8027825 */ /* 0x002fca00078e0206 */
[----:B------:R1:W-:Y:S01]  /*9e280*/  @P3 STG.E [R2.64], R173 ;  /* 0x000000ad02003986 */ /* 0x0003e2000c101904 */
[----:B---3--:R-:W-:-:S04]  /*9e290*/  IMAD.WIDE R164, R169, 0x4, R162 ;  /* 0x00000004a9a47825 */ /* 0x008fc800078e02a2 */
[----:B------:R-:W-:Y:S01]  /*9e2a0*/  @P5 STG.E [R166.64], R245 ;  /* 0x000000f5a6005986 */ /* 0x000fe2000c101904 */
[----:B------:R-:W-:Y:S01]  /*9e2b0*/  ISETP.LT.AND P5, PT, R99, c[0x0][0x178], !P0 ;  /* 0x00005e0063007a0c */ /* 0x000fe200047a1270 */
[----:B------:R-:W-:Y:S01]  /*9e2c0*/  ISETP.LT.AND P0, PT, R174, c[0x0][0x178], !P0 ;  /* 0x00005e00ae007a0c */ /* 0x000fe20004701270 */
[----:B------:R3:W-:Y:S01]  /*9e2d0*/  @P6 STG.E [R164.64], R250 ;  /* 0x000000faa4006986 */ /* 0x0007e2000c101904 */
[----:B-1----:R-:W-:-:S03]  /*9e2e0*/  IMAD.WIDE R2, R169, 0x4, R160 ;  /* 0x00000004a9027825 */ /* 0x002fc600078e02a0 */
[----:B---3--:R-:W3:Y:S01]  /*9e2f0*/  LDL.LU R250, [R1+0x14e0] ;  /* 0x0014e00001fa7983 */ /* 0x008ee20000300800 */
[----:B------:R-:W-:-:S03]  /*9e300*/  IMAD.WIDE R164, R169, 0x4, R4 ;  /* 0x00000004a9a47825 */ /* 0x000fc600078e0204 */
[----:B----4-:R1:W-:Y:S04]  /*9e310*/  @P4 STG.E [R2.64], R251 ;  /* 0x000000fb02004986 */ /* 0x0103e8000c101904 */
[----:B-1----:R-:W4:Y:S01]  /*9e320*/  LDL.LU R251, [R1+0x1e04] ;  /* 0x001e040001fb7983 */ /* 0x002f220000300800 */
[----:B------:R-:W-:-:S04]  /*9e330*/  IMAD.WIDE R2, R169, 0x4, R6 ;  /* 0x00000004a9027825 */ /* 0x000fc800078e0206 */
[----:B------:R-:W4:Y:S01]  /*9e340*/  LDL.LU R245, [R1+0x1d94] ;  /* 0x001d940001f57983 */ /* 0x000f220000300800 */
[----:B--2---:R1:W-:Y:S01]  /*9e350*/  @P5 STG.E [R2.64], R249 ;  /* 0x000000f902005986 */ /* 0x0043e2000c101904 */
[----:B------:R2:W-:Y:S03]  /*9e360*/  @P0 STG.E [R164.64], R248 ;  /* 0x000000f8a4000986 */ /* 0x0005e6000c101904 */
[----:B-1----:R-:W4:Y:S01]  /*9e370*/  LDL.LU R249, [R1+0x1a24] ;  /* 0x001a240001f97983 */ /* 0x002f220000300800 */
[----:B--2---:R-:W2:Y:S01]  /*9e380*/  LDL.LU R248, [R1+0x14e4] ;  /* 0x0014e40001f87983 */ /* 0x004ea20000300800 */
[----:B------:R-:W-:Y:S02]  /*9e390*/  ISETP.LT.AND P1, PT, R243, c[0x0][0x178], !P2 ;  /* 0x00005e00f3007a0c */ /* 0x000fe40005721270 */
[----:B------:R-:W-:Y:S02]  /*9e3a0*/  ISETP.LT.AND P3, PT, R252, c[0x0][0x178], !P2 ;  /* 0x00005e00fc007a0c */ /* 0x000fe40005761270 */
[----:B------:R-:W-:-:S02]  /*9e3b0*/  IADD3 R167, R242, 0x18b, RZ ;  /* 0x0000018bf2a77810 */ /* 0x000fc40007ffe0ff */
[----:B------:R-:W-:Y:S02]  /*9e3c0*/  ISETP.LT.AND P6, PT, R99, c[0x0][0x178], !P2 ;  /* 0x00005e0063007a0c */ /* 0x000fe400057c1270 */
[----:B------:R-:W-:Y:S02]  /*9e3d0*/  IADD3 R168, R169, c[0x0][0x198], RZ ;  /* 0x00006600a9a87a10 */ /* 0x000fe40007ffe0ff */
[----:B------:R-:W-:Y:S02]  /*9e3e0*/  IADD3 R166, R242, 0x18c, RZ ;  /* 0x0000018cf2a67810 */ /* 0x000fe40007ffe0ff */
[----:B------:R-:W-:Y:S01]  /*9e3f0*/  ISETP.GE.AND P4, PT, R167, c[0x0][0x17c], PT ;  /* 0x00005f00a7007a0c */ /* 0x000fe20003f86270 */
[----:B------:R-:W-:Y:S01]  /*9e400*/  ISETP.LT.AND P2, PT, R174, c[0x0][0x178], !P2 ;  /* 0x00005e00ae007a0c */ /* 0x000fe20005741270 */
[----:B------:R-:W2:Y:S01]  /*9e410*/  LDL.LU R172, [R1+0x1e20] ;  /* 0x001e200001ac7983 */ /* 0x000ea20000300800 */
[----:B------:R-:W-:Y:S01]  /*9e420*/  IMAD.WIDE R2, R168, 0x4, R162 ;  /* 0x00000004a8027825 */ /* 0x000fe200078e02a2 */
[----:B------:R-:W-:-:S03]  /*9e430*/  ISETP.GE.AND P5, PT, R166, c[0x0][0x17c], PT ;  /* 0x00005f00a6007a0c */ /* 0x000fc60003fa6270 */
[----:B------:R-:W-:-:S04]  /*9e440*/  IMAD.WIDE R164, R168, 0x4, R160 ;  /* 0x00000004a8a47825 */ /* 0x000fc800078e02a0 */
[C---:B------:R-:W-:Y:S01]  /*9e450*/  IMAD.WIDE R166, R168.reuse, 0x4, R6 ;  /* 0x00000004a8a67825 */ /* 0x040fe200078e0206 */
[----:B------:R-:W-:Y:S01]  /*9e460*/  ISETP.LT.AND P0, PT, R243, c[0x0][0x178], !P4 ;  /* 0x00005e00f3007a0c */ /* 0x000fe20006701270 */
[----:B------:R1:W-:Y:S01]  /*9e470*/  @P1 STG.E [R2.64], R175 ;  /* 0x000000af02001986 */ /* 0x0003e2000c101904 */
[----:B------:R-:W-:Y:S01]  /*9e480*/  IADD3 R169, R168, c[0x0][0x198], RZ ;  /* 0x00006600a8a97a10 */ /* 0x000fe20007ffe0ff */
[----:B------:R1:W-:Y:S02]  /*9e490*/  @P3 STG.E [R164.64], R247 ;  /* 0x000000f7a4003986 */ /* 0x0003e4000c101904 */
[----:B------:R1:W-:Y:S01]  /*9e4a0*/  @P6 STG.E [R166.64], R246 ;  /* 0x000000f6a6006986 */ /* 0x0003e2000c101904 */
[----:B------:R-:W-:Y:S02]  /*9e4b0*/  ISETP.LT.AND P1, PT, R252, c[0x0][0x178], !P4 ;  /* 0x00005e00fc007a0c */ /* 0x000fe40006721270 */
[----:B------:R-:W-:Y:S01]  /*9e4c0*/  ISETP.LT.AND P6, PT, R99, c[0x0][0x178], !P4 ;  /* 0x00005e0063007a0c */ /* 0x000fe200067c1270 */
[----:B-1----:R-:W-:Y:S01]  /*9e4d0*/  IMAD.WIDE R2, R168, 0x4, R4 ;  /* 0x00000004a8027825 */ /* 0x002fe200078e0204 */
[----:B------:R-:W2:Y:S03]  /*9e4e0*/  LDL.LU R247, [R1+0x1df0] ;  /* 0x001df00001f77983 */ /* 0x000ea60000300800 */
[----:B------:R-:W-:Y:S01]  /*9e4f0*/  IMAD.WIDE R164, R169, 0x4, R162 ;  /* 0x00000004a9a47825 */ /* 0x000fe200078e02a2 */
[----:B------:R-:W-:Y:S01]  /*9e500*/  IADD3 R166, R242, 0x18d, RZ ;  /* 0x0000018df2a67810 */ /* 0x000fe20007ffe0ff */
[----:B---3--:R1:W-:Y:S02]  /*9e510*/  @P2 STG.E [R2.64], R250 ;  /* 0x000000fa02002986 */ /* 0x0083e4000c101904 */
[----:B------:R-:W3:Y:S01]  /*9e520*/  LDL.LU R246, [R1+0x1bf0] ;  /* 0x001bf00001f67983 */ /* 0x000ee20000300800 */
[----:B------:R-:W-:-:S02]  /*9e530*/  ISETP.LT.AND P4, PT, R174, c[0x0][0x178], !P4 ;  /* 0x00005e00ae007a0c */ /* 0x000fc40006781270 */
[----:B------:R-:W-:Y:S01]  /*9e540*/  ISETP.GE.AND P3, PT, R166, c[0x0][0x17c], PT ;  /* 0x00005f00a6007a0c */ /* 0x000fe20003f66270 */
[----:B------:R-:W-:Y:S01]  /*9e550*/  IADD3 R166, R242, 0x18e, RZ ;  /* 0x0000018ef2a67810 */ /* 0x000fe20007ffe0ff */
[----:B-1----:R-:W3:Y:S01]  /*9e560*/  LDL.LU R250, [R1+0x14f0] ;  /* 0x0014f00001fa7983 */ /* 0x002ee20000300800 */
[C---:B------:R-:W-:Y:S02]  /*9e570*/  IMAD.WIDE R2, R169.reuse, 0x4, R160 ;  /* 0x00000004a9027825 */ /* 0x040fe400078e02a0 */
[----:B------:R-:W-:Y:S02]  /*9e580*/  ISETP.GE.AND P2, PT, R166, c[0x0][0x17c], PT ;  /* 0x00005f00a6007a0c */ /* 0x000fe40003f46270 */
[C---:B------:R-:W-:Y:S01]  /*9e590*/  IMAD.WIDE R166, R169.reuse, 0x4, R4 ;  /* 0x00000004a9a67825 */ /* 0x040fe200078e0204 */
[----:B----4-:R1:W-:Y:S03]  /*9e5a0*/  @P0 STG.E [R164.64], R251 ;  /* 0x000000fba4000986 */ /* 0x0103e6000c101904 */
[----:B------:R-:W-:Y:S01]  /*9e5b0*/  @P1 STG.E [R2.64], R245 ;  /* 0x000000f502001986 */ /* 0x000fe2000c101904 */
[----:B-1----:R-:W4:Y:S01]  /*9e5c0*/  LDL.LU R251, [R1+0x1e24] ;  /* 0x001e240001fb7983 */ /* 0x002f220000300800 */
[----:B------:R-:W-:-:S05]  /*9e5d0*/  IMAD.WIDE R164, R169, 0x4, R6 ;  /* 0x00000004a9a47825 */ /* 0x000fca00078e0206 */
[----:B------:R1:W-:Y:S01]  /*9e5e0*/  @P6 STG.E [R164.64], R249 ;  /* 0x000000f9a4006986 */ /* 0x0003e2000c101904 */
[----:B--2---:R2:W-:Y:S03]  /*9e5f0*/  @P4 STG.E [R166.64], R248 ;  /* 0x000000f8a6004986 */ /* 0x0045e6000c101904 */
[----:B-1----:R-:W4:Y:S01]  /*9e600*/  LDL.LU R249, [R1+0x1df4] ;  /* 0x001df40001f97983 */ /* 0x002f220000300800 */
[----:B------:R-:W4:Y:S03]  /*9e610*/  LDL.LU R245, [R1+0x1bf4] ;  /* 0x001bf40001f57983 */ /* 0x000f260000300800 */
[----:B--2---:R-:W2:Y:S01]  /*9e620*/  LDL.LU R248, [R1+0x14f4] ;  /* 0x0014f40001f87983 */ /* 0x004ea20000300800 */
[----:B------:R-:W-:Y:S02]  /*9e630*/  ISETP.LT.AND P0, PT, R243, c[0x0][0x178], !P5 ;  /* 0x00005e00f3007a0c */ /* 0x000fe40006f01270 */
[----:B------:R-:W-:-:S02]  /*9e640*/  ISETP.LT.AND P1, PT, R252, c[0x0][0x178], !P5 ;  /* 0x00005e00fc007a0c */ /* 0x000fc40006f21270 */
[----:B------:R-:W-:Y:S02]  /*9e650*/  IADD3 R168, R169, c[0x0][0x198], RZ ;  /* 0x00006600a9a87a10 */ /* 0x000fe40007ffe0ff */
[----:B------:R-:W-:Y:S01]  /*9e660*/  ISETP.LT.AND P6, PT, R99, c[0x0][0x178], !P5 ;  /* 0x00005e0063007a0c */ /* 0x000fe20006fc1270 */
[----:B------:R-:W-:Y:S01]  /*9e670*/  ISETP.LT.AND P5, PT, R174, c[0x0][0x178], !P5 ;  /* 0x00005e00ae007a0c */ /* 0x000fe20006fa1270 */
[----:B------:R-:W-:Y:S02]  /*9e680*/  IADD3 R166, R242, 0x18f, RZ ;  /* 0x0000018ff2a67810 */ /* 0x000fe40007ffe0ff */
[----:B------:R-:W-:Y:S01]  /*9e690*/  ISETP.LT.AND P4, PT, R243, c[0x0][0x178], !P3 ;  /* 0x00005e00f3007a0c */ /* 0x000fe20005f81270 */
[----:B------:R-:W-:-:S04]  /*9e6a0*/  IMAD.WIDE R2, R168, 0x4, R162 ;  /* 0x00000004a8027825 */ /* 0x000fc800078e02a2 */
[C---:B------:R-:W-:Y:S01]  /*9e6b0*/  IMAD.WIDE R164, R168.reuse, 0x4, R160 ;  /* 0x00000004a8a47825 */ /* 0x040fe200078e02a0 */
[----:B------:R-:W-:Y:S01]  /*9e6c0*/  IADD3 R169, R168, c[0x0][0x198], RZ ;  /* 0x00006600a8a97a10 */ /* 0x000fe20007ffe0ff */
[----:B------:R-:W2:Y:S04]  /*9e6d0*/  LDL.LU R173, [R1+0x1e30] ;  /* 0x001e300001ad7983 */ /* 0x000ea80000300800 */
[----:B------:R1:W-:Y:S01]  /*9e6e0*/  @P0 STG.E [R2.64], R172 ;  /* 0x000000ac02000986 */ /* 0x0003e2000c101904 */
[----:B------:R-:W-:Y:S01]  /*9e6f0*/  ISETP.GE.AND P0, PT, R166, c[0x0][0x17c], PT ;  /* 0x00005f00a6007a0c */ /* 0x000fe20003f06270 */
[----:B------:R-:W-:-:S04]  /*9e700*/  IMAD.WIDE R166, R168, 0x4, R4 ;  /* 0x00000004a8a67825 */ /* 0x000fc800078e0204 */
[----:B------:R-:W2:Y:S01]  /*9e710*/  LDL.LU R175, [R1+0x1e10] ;  /* 0x001e100001af7983 */ /* 0x000ea20000300800 */
[----:B------:R3:W-:Y:S01]  /*9e720*/  @P1 STG.E [R164.64], R247 ;  /* 0x000000f7a4001986 */ /* 0x0007e2000c101904 */
[----:B------:R-:W-:Y:S01]  /*9e730*/  ISETP.LT.AND P1, PT, R252, c[0x0][0x178], !P3 ;  /* 0x00005e00fc007a0c */ /* 0x000fe20005f21270 */
[----:B-1----:R-:W-:-:S04]  /*9e740*/  IMAD.WIDE R2, R168, 0x4, R6 ;  /* 0x00000004a8027825 */ /* 0x002fc800078e0206 */
[----:B---3--:R-:W-:Y:S01]  /*9e750*/  IMAD.WIDE R164, R169, 0x4, R162 ;  /* 0x00000004a9a47825 */ /* 0x008fe200078e02a2 */
[----:B------:R1:W-:Y:S03]  /*9e760*/  @P6 STG.E [R2.64], R246 ;  /* 0x000000f602006986 */ /* 0x0003e6000c101904 */
[----:B------:R3:W-:Y:S01]  /*9e770*/  @P5 STG.E [R166.64], R250 ;  /* 0x000000faa6005986 */ /* 0x0007e2000c101904 */
[----:B------:R-:W-:Y:S01]  /*9e780*/  ISETP.LT.AND P5, PT, R99, c[0x0][0x178], !P3 ;  /* 0x00005e0063007a0c */ /* 0x000fe20005fa1270 */
[----:B------:R-:W-:Y:S01]  /*9e790*/  ISETP.LT.AND P3, PT, R174, c[0x0][0x178], !P3 ;  /* 0x00005e00ae007a0c */ /* 0x000fe20005f61270 */
[----:B------:R-:W2:Y:S04]  /*9e7a0*/  LDL.LU R247, [R1+0x1da0] ;  /* 0x001da00001f77983 */ /* 0x000ea80000300800 */
[----:B-1----:R-:W2:Y:S01]  /*9e7b0*/  LDL.LU R246, [R1+0x1720] ;  /* 0x0017200001f67983 */ /* 0x002ea20000300800 */
[----:B---3--:R-:W3:Y:S02]  /*9e7c0*/  LDL.LU R250, [R1+0x1e34] ;  /* 0x001e340001fa7983 */ /* 0x008ee40000300800 */
[----:B------:R-:W-:-:S04]  /*9e7d0*/  IMAD.WIDE R2, R169, 0x4, R6 ;  /* 0x00000004a9027825 */ /* 0x000fc800078e0206 */
[C---:B------:R-:W-:Y:S01]  /*9e7e0*/  IMAD.WIDE R166, R169.reuse, 0x4, R4 ;  /* 0x00000004a9a67825 */ /* 0x040fe200078e0204 */
[----:B----4-:R1:W-:Y:S03]  /*9e7f0*/  @P4 STG.E [R164.64], R251 ;  /* 0x000000fba4004986 */ /* 0x0103e6000c101904 */
[----:B-1----:R-:W-:Y:S01]  /*9e800*/  IMAD.WIDE R164, R169, 0x4, R160 ;  /* 0x00000004a9a47825 */ /* 0x002fe200078e02a0 */
[----:B------:R-:W4:Y:S04]  /*9e810*/  LDL.LU R251, [R1+0x1e14] ;  /* 0x001e140001fb7983 */ /* 0x000f280000300800 */
[----:B------:R1:W-:Y:S01]  /*9e820*/  @P1 STG.E [R164.64], R249 ;  /* 0x000000f9a4001986 */ /* 0x0003e2000c101904 */
[----:B------:R-:W-:Y:S02]  /*9e830*/  @P5 STG.E [R2.64], R245 ;  /* 0x000000f502005986 */ /* 0x000fe4000c101904 */
[----:B--2---:R2:W-:Y:S01]  /*9e840*/  @P3 STG.E [R166.64], R248 ;  /* 0x000000f8a6003986 */ /* 0x0045e2000c101904 */
[----:B-1----:R-:W4:Y:S04]  /*9e850*/  LDL.LU R249, [R1+0x1da4] ;  /* 0x001da40001f97983 */ /* 0x002f280000300800 */
[----:B--2---:R-:W2:Y:S01]  /*9e860*/  LDL.LU R248, [R1+0x1724] ;  /* 0x0017240001f87983 */ /* 0x004ea20000300800 */
[----:B------:R-:W-:-:S02]  /*9e870*/  ISETP.LT.AND P6, PT, R243, c[0x0][0x178], !P2 ;  /* 0x00005e00f3007a0c */ /* 0x000fc400057c1270 */
[----:B------:R-:W-:Y:S02]  /*9e880*/  ISETP.LT.AND P4, PT, R252, c[0x0][0x178], !P2 ;  /* 0x00005e00fc007a0c */ /* 0x000fe40005781270 */
[----:B------:R-:W-:Y:S02]  /*9e890*/  IADD3 R168, R169, c[0x0][0x198], RZ ;  /* 0x00006600a9a87a10 */ /* 0x000fe40007ffe0ff */
[----:B------:R-:W-:Y:S02]  /*9e8a0*/  ISETP.LT.AND P3, PT, R99, c[0x0][0x178], !P2 ;  /* 0x00005e0063007a0c */ /* 0x000fe40005761270 */
[----:B------:R-:W-:Y:S02]  /*9e8b0*/  IADD3 R170, R242, 0x190, RZ ;  /* 0x00000190f2aa7810 */ /* 0x000fe40007ffe0ff */
[----:B------:R-:W-:Y:S02]  /*9e8c0*/  ISETP.LT.AND P5, PT, R252, c[0x0][0x178], !P0 ;  /* 0x00005e00fc007a0c */ /* 0x000fe400047a1270 */
[----:B------:R-:W-:Y:S01]  /*9e8d0*/  IADD3 R171, R242, 0x191, RZ ;  /* 0x00000191f2ab7810 */ /* 0x000fe20007ffe0ff */
[----:B------:R-:W-:-:S04]  /*9e8e0*/  IMAD.WIDE R164, R168, 0x4, R162 ;  /* 0x00000004a8a47825 */ /* 0x000fc800078e02a2 */
[----:B------:R-:W-:Y:S01]  /*9e8f0*/  IMAD.WIDE R2, R168, 0x4, R160 ;  /* 0x00000004a8027825 */ /* 0x000fe200078e02a0 */
[----:B------:R-:W-:Y:S02]  /*9e900*/  ISETP.LT.AND P2, PT, R174, c[0x0][0x178], !P2 ;  /* 0x00005e00ae007a0c */ /* 0x000fe40005741270 */
[----:B------:R-:W-:Y:S01]  /*9e910*/  ISETP.GE.AND P1, PT, R170, c[0x0][0x17c], PT ;  /* 0x00005f00aa007a0c */ /* 0x000fe20003f26270 */
[----:B------:R-:W2:Y:S04]  /*9e920*/  LDL.LU R245, [R1+0x1d28] ;  /* 0x001d280001f57983 */ /* 0x000ea80000300800 */
[----:B------:R1:W-:Y:S01]  /*9e930*/  @P6 STG.E [R164.64], R173 ;  /* 0x000000ada4006986 */ /* 0x0003e2000c101904 */
[----:B------:R-:W-:Y:S01]  /*9e940*/  ISETP.LT.AND P6, PT, R243, c[0x0][0x178], !P0 ;  /* 0x00005e00f3007a0c */ /* 0x000fe200047c1270 */
[----:B------:R1:W-:Y:S01]  /*9e950*/  @P4 STG.E [R2.64], R175 ;  /* 0x000000af02004986 */ /* 0x0003e2000c101904 */
[----:B------:R-:W-:-:S02]  /*9e960*/  ISETP.LT.AND P4, PT, R99, c[0x0][0x178], !P0 ;  /* 0x00005e0063007a0c */ /* 0x000fc40004781270 */
[----:B------:R-:W-:Y:S01]  /*9e970*/  IADD3 R170, R168, c[0x0][0x198], RZ ;  /* 0x00006600a8aa7a10 */ /* 0x000fe20007ffe0ff */
[----:B------:R-:W-:-:S04]  /*9e980*/  ISETP.LT.AND P0, PT, R174, c[0x0][0x178], !P0 ;  /* 0x00005e00ae007a0c */ /* 0x000fc80004701270 */
[----:B------:R-:W-:-:S04]  /*9e990*/  IMAD.WIDE R166, R170, 0x4, R162 ;  /* 0x00000004aaa67825 */ /* 0x000fc800078e02a2 */
[C---:B-1----:R-:W-:Y:S01]  /*9e9a0*/  IMAD.WIDE R164, R168.reuse, 0x4, R4 ;  /* 0x00000004a8a47825 */ /* 0x042fe200078e0204 */
[----:B------:R-:W2:Y:S03]  /*9e9b0*/  LDL.LU R173, [R1+0x1d2c] ;  /* 0x001d2c0001ad7983 */ /* 0x000ea60000300800 */
[----:B------:R-:W2:Y:S02]  /*9e9c0*/  LDL.LU R175, [R1+0x171c] ;  /* 0x00171c0001af7983 */ /* 0x000ea40000300800 */
[----:B------:R-:W-:-:S04]  /*9e9d0*/  IMAD.WIDE R2, R168, 0x4, R6 ;  /* 0x00000004a8027825 */ /* 0x000fc800078e0206 */
[C---:B------:R-:W-:Y:S01]  /*9e9e0*/  IMAD.WIDE R168, R170.reuse, 0x4, R160 ;  /* 0x00000004aaa87825 */ /* 0x040fe200078e02a0 */
[----:B------:R1:W-:Y:S03]  /*9e9f0*/  @P3 STG.E [R2.64], R247 ;  /* 0x000000f702003986 */ /* 0x0003e6000c101904 */
[----:B------:R-:W-:Y:S02]  /*9ea00*/  @P2 STG.E [R164.64], R246 ;  /* 0x000000f6a4002986 */ /* 0x000fe4000c101904 */
[----:B---3--:R3:W-:Y:S01]  /*9ea10*/  @P6 STG.E [R166.64], R250 ;  /* 0x000000faa6006986 */ /* 0x0087e2000c101904 */
[----:B------:R-:W-:Y:S01]  /*9ea20*/  ISETP.GE.AND P3, PT, R171, c[0x0][0x17c], PT ;  /* 0x00005f00ab007a0c */ /* 0x000fe20003f66270 */
[C---:B-1----:R-:W-:Y:S01]  /*9ea30*/  IMAD.WIDE R2, R170.reuse, 0x4, R6 ;  /* 0x00000004aa027825 */ /* 0x042fe200078e0206 */
[C---:B------:R-:W-:Y:S01]  /*9ea40*/  IADD3 R171, R170.reuse, c[0x0][0x198], RZ ;  /* 0x00006600aaab7a10 */ /* 0x040fe20007ffe0ff */
[----:B---3--:R-:W3:Y:S04]  /*9ea50*/  LDL.LU R250, [R1+0x131c] ;  /* 0x00131c0001fa7983 */ /* 0x008ee80000300800 */
[----:B----4-:R1:W-:Y:S04]  /*9ea60*/  @P5 STG.E [R168.64], R251 ;  /* 0x000000fba8005986 */ /* 0x0103e8000c101904 */
[----:B-1----:R-:W4:Y:S04]  /*9ea70*/  LDL.LU R251, [R1+0xfbc] ;  /* 0x000fbc0001fb7983 */ /* 0x002f280000300800 */
[----:B------:R1:W-:Y:S02]  /*9ea80*/  @P4 STG.E [R2.64], R249 ;  /* 0x000000f902004986 */ /* 0x0003e4000c101904 */
[----:B-1----:R-:W-:-:S02]  /*9ea90*/  IMAD.WIDE R2, R170, 0x4, R4 ;  /* 0x00000004aa027825 */ /* 0x002fc400078e0204 */
[----:B------:R-:W3:Y:S04]  /*9eaa0*/  LDL.LU R170, [R1+0xfb8] ;  /* 0x000fb80001aa7983 */ /* 0x000ee80000300800 */
[----:B--2---:R1:W-:Y:S04]  /*9eab0*/  @P0 STG.E [R2.64], R248 ;  /* 0x000000f802000986 */ /* 0x0043e8000c101904 */
[----:B-1----:R-:W2:Y:S01]  /*9eac0*/  LDL.LU R2, [R1+0x1718] ;  /* 0x0017180001027983 */ /* 0x002ea20000300800 */
[----:B------:R-:W3:Y:S01]  /*9ead0*/  LDL.LU R3, [R1+0x1318] ;  /* 0x0013180001037983 */ /* 0x000ee20000300800 */
[----:B------:R-:W-:-:S02]  /*9eae0*/  ISETP.LT.AND P6, PT, R243, c[0x0][0x178], !P1 ;  /* 0x00005e00f3007a0c */ /* 0x000fc40004fc1270 */
[----:B------:R-:W-:Y:S02]  /*9eaf0*/  ISETP.LT.AND P5, PT, R252, c[0x0][0x178], !P1 ;  /* 0x00005e00fc007a0c */ /* 0x000fe40004fa1270 */
[----:B------:R-:W-:Y:S02]  /*9eb00*/  ISETP.LT.AND P2, PT, R99, c[0x0][0x178], !P1 ;  /* 0x00005e0063007a0c */ /* 0x000fe40004f41270 */
[----:B------:R-:W-:Y:S01]  /*9eb10*/  ISETP.LT.AND P4, PT, R174, c[0x0][0x178], !P1 ;  /* 0x00005e00ae007a0c */ /* 0x000fe20004f81270 */
[----:B------:R-:W-:-:S04]  /*9eb20*/  IMAD.WIDE R164, R171, 0x4, R162 ;  /* 0x00000004aba47825 */ /* 0x000fc800078e02a2 */
[----:B------:R-:W-:Y:S01]  /*9eb30*/  IMAD.WIDE R166, R171, 0x4, R160 ;  /* 0x00000004aba67825 */ /* 0x000fe200078e02a0 */
[----:B------:R-:W-:-:S03]  /*9eb40*/  IADD3 R172, R242, 0x192, RZ ;  /* 0x00000192f2ac7810 */ /* 0x000fc60007ffe0ff */
[----:B------:R-:W-:Y:S01]  /*9eb50*/  IMAD.WIDE R168, R171, 0x4, R6 ;  /* 0x00000004aba87825 */ /* 0x000fe200078e0206 */
[----:B------:R-:W-:Y:S02]  /*9eb60*/  ISETP.GE.AND P1, PT, R172, c[0x0][0x17c], PT ;  /* 0x00005f00ac007a0c */ /* 0x000fe40003f26270 */
[----:B------:R-:W4:Y:S04]  /*9eb70*/  LDL.LU R172, [R1+0x1848] ;  /* 0x0018480001ac7983 */ /* 0x000f280000300800 */
[----:B------:R1:W-:Y:S01]  /*9eb80*/  @P6 STG.E [R164.64], R245 ;  /* 0x000000f5a4006986 */ /* 0x0003e2000c101904 */
[----:B------:R-:W4:Y:S02]  /*9eb90*/  LDL.LU R247, [R1+0x1338] ;  /* 0x0013380001f77983 */ /* 0x000f240000300800 */
[----:B------:R-:W4:Y:S02]  /*9eba0*/  LDL.LU R246, [R1+0x1128] ;  /* 0x0011280001f67983 */ /* 0x000f240000300800 */
[----:B------:R-:W4:Y:S01]  /*9ebb0*/  LDL.LU R249, [R1+0x1dbc] ;  /* 0x001dbc0001f97983 */ /* 0x000f220000300800 */
[----:B------:R-:W4:Y:S04]  /*9ebc0*/  LDL.LU R248, [R1+0x184c] ;  /* 0x00184c0001f87983 */ /* 0x000f280000300800 */
[----:B-1----:R-:W4:Y:S01]  /*9ebd0*/  LDL.LU R245, [R1+0x3614] ;  /* 0x0036140001f57983 */ /* 0x002f220000300800 */
[----:B------:R-:W-:-:S02]  /*9ebe0*/  ISETP.LT.AND P0, PT, R252, c[0x0][0x178], !P3 ;  /* 0x00005e00fc007a0c */ /* 0x000fc40005f01270 */
[----:B------:R-:W-:Y:S02]  /*9ebf0*/  ISETP.LT.AND P6, PT, R99, c[0x0][0x178], !P3 ;  /* 0x00005e0063007a0c */ /* 0x000fe40005fc1270 */
[C---:B------:R-:W-:Y:S02]  /*9ec00*/  IADD3 R164, R171.reuse, c[0x0][0x198], RZ ;  /* 0x00006600aba47a10 */ /* 0x040fe40007ffe0ff */
[----:B------:R-:W-:Y:S01]  /*9ec10*/  IADD3 R165, R242, 0x193, RZ ;  /* 0x00000193f2a57810 */ /* 0x000fe20007ffe0ff */
[----:B--2---:R-:W-:Y:S01]  /*9ec20*/  @P5 STG.E [R166.64], R2 ;  /* 0x00000002a6005986 */ /* 0x004fe2000c101904 */
[----:B---3--:R1:W-:Y:S02]  /*9ec30*/  @P2 STG.E [R168.64], R3 ;  /* 0x00000003a8002986 */ /* 0x0083e4000c101904 */
[----:B-1----:R-:W-:-:S05]  /*9ec40*/  IMAD.WIDE R2, R171, 0x4, R4 ;  /* 0x00000004ab027825 */ /* 0x002fca00078e0204 */
[----:B------:R1:W-:Y:S04]  /*9ec50*/  @P4 STG.E [R2.64], R170 ;  /* 0x000000aa02004986 */ /* 0x0003e8000c101904 */
[----:B-1----:R-:W2:Y:S01]  /*9ec60*/  LDL.LU R3, [R1+0x1db8] ;  /* 0x001db80001037983 */ /* 0x002ea20000300800 */
[----:B------:R-:W-:Y:S01]  /*9ec70*/  ISETP.LT.AND P5, PT, R243, c[0x0][0x178], !P3 ;  /* 0x00005e00f3007a0c */ /* 0x000fe20005fa1270 */
[----:B------:R-:W-:Y:S02]  /*9ec80*/  ISETP.LT.AND P3, PT, R174, c[0x0][0x178], !P3 ;  /* 0x00005e00ae007a0c */ /* 0x000fe40005f61270 */
[----:B------:R-:W-:-:S04]  /*9ec90*/  IMAD.WIDE R170, R164, 0x4, R162 ;  /* 0x00000004a4aa7825 */ /* 0x000fc800078e02a2 */
[----:B------:R-:W-:-:S04]  /*9eca0*/  IMAD.WIDE R168, R164, 0x4, R160 ;  /* 0x00000004a4a87825 */ /* 0x000fc800078e02a0 */
[C---:B------:R-:W-:Y:S01]  /*9ecb0*/  IMAD.WIDE R166, R164.reuse, 0x4, R6 ;  /* 0x00000004a4a67825 */ /* 0x040fe200078e0206 */
[----:B------:R-:W-:Y:S02]  /*9ecc0*/  ISETP.GE.AND P2, PT, R165, c[0x0][0x17c], PT ;  /* 0x00005f00a5007a0c */ /* 0x000fe40003f46270 */
[C---:B------:R-:W-:Y:S01]  /*9ecd0*/  IADD3 R2, R164.reuse, c[0x0][0x198], RZ ;  /* 0x00006600a4027a10 */ /* 0x040fe20007ffe0ff */
[----:B------:R-:W-:Y:S01]  /*9ece0*/  IMAD.WIDE R164, R164, 0x4, R4 ;  /* 0x00000004a4a47825 */ /* 0x000fe200078e0204 */
[----:B------:R-:W-:Y:S03]  /*9ecf0*/  @P5 STG.E [R170.64], R173 ;  /* 0x000000adaa005986 */ /* 0x000fe6000c101904 */
[----:B------:R-:W-:Y:S02]  /*9ed00*/  @P0 STG.E [R168.64], R175 ;  /* 0x000000afa8000986 */ /* 0x000fe4000c101904 */
[----:B------:R1:W-:Y:S02]  /*9ed10*/  @P6 STG.E [R166.64], R250 ;  /* 0x000000faa6006986 */ /* 0x0003e4000c101904 */
[----:B----4-:R3:W-:Y:S01]  /*9ed20*/  @P3 STG.E [R164.64], R251 ;  /* 0x000000fba4003986 */ /* 0x0107e2000c101904 */
[----:B-1----:R-:W4:Y:S01]  /*9ed30*/  LDL.LU R250, [R1+0x133c] ;  /* 0x00133c0001fa7983 */ /* 0x002f220000300800 */
[----:B---3--:R-:W3:Y:S01]  /*9ed40*/  LDL.LU R251, [R1+0x112c] ;  /* 0x00112c0001fb7983 */ /* 0x008ee20000300800 */
[----:B------:R-:W-:Y:S01]  /*9ed50*/  ISETP.LT.AND P4, PT, R243, c[0x0][0x178], !P1 ;  /* 0x00005e00f3007a0c */ /* 0x000fe20004f81270 */
[----:B------:R-:W-:Y:S01]  /*9ed60*/  IMAD.WIDE R170, R2, 0x4, R162 ;  /* 0x0000000402aa7825 */ /* 0x000fe200078e02a2 */
[----:B------:R-:W-:-:S02]  /*9ed70*/  ISETP.LT.AND P3, PT, R252, c[0x0][0x178], !P1 ;  /* 0x00005e00fc007a0c */ /* 0x000fc40004f61270 */
[----:B------:R-:W-:Y:S02]  /*9ed80*/  ISETP.LT.AND P0, PT, R174, c[0x0][0x178], !P1 ;  /* 0x00005e00ae007a0c */ /* 0x000fe40004f01270 */
[----:B------:R-:W-:Y:S01]  /*9ed90*/  ISETP.LT.AND P6, PT, R243, c[0x0][0x178], !P2 ;  /* 0x00005e00f3007a0c */ /* 0x000fe200057c1270 */
[----:B------:R-:W-:Y:S01]  /*9eda0*/  IMAD.WIDE R166, R2, 0x4, R160 ;  /* 0x0000000402a67825 */ /* 0x000fe200078e02a0 */
[----:B------:R-:W3:Y:S01]  /*9edb0*/  LDL.LU R173, [R1+0x1dc8] ;  /* 0x001dc80001ad7983 */ /* 0x000ee20000300800 */
[----:B------:R-:W-:Y:S02]  /*9edc0*/  ISETP.LT.AND P5, PT, R252, c[0x0][0x178], !P2 ;  /* 0x00005e00fc007a0c */ /* 0x000fe400057a1270 */
[----:B------:R-:W-:-:S04]  /*9edd0*/  IMAD.WIDE R164, R2, 0x4, R6 ;  /* 0x0000000402a47825 */ /* 0x000fc800078e0206 */
[----:B------:R-:W3:Y:S01]  /*9ede0*/  LDL.LU R175, [R1+0x1858] ;  /* 0x0018580001af7983 */ /* 0x000ee20000300800 */
[----:B--2---:R1:W-:Y:S01]  /*9edf0*/  @P4 STG.E [R170.64], R3 ;  /* 0x00000003aa004986 */ /* 0x0043e2000c101904 */
[----:B------:R-:W-:Y:S01]  /*9ee00*/  ISETP.LT.AND P4, PT, R99, c[0x0][0x178], !P1 ;  /* 0x00005e0063007a0c */ /* 0x000fe20004f81270 */
[----:B------:R2:W-:Y:S01]  /*9ee10*/  @P3 STG.E [R166.64], R172 ;  /* 0x000000aca6003986 */ /* 0x0005e2000c101904 */
[----:B-1----:R-:W-:Y:S02]  /*9ee20*/  IADD3 R3, R242, 0x194, RZ ;  /* 0x00000194f2037810 */ /* 0x002fe40007ffe0ff */
[----:B------:R-:W-:-:S09]  /*9ee30*/  IADD3 R170, R2, c[0x0][0x198], RZ ;  /* 0x0000660002aa7a10 */ /* 0x000fd20007ffe0ff */
[----:B------:R1:W-:Y:S01]  /*9ee40*/  @P4 STG.E [R164.64], R247 ;  /* 0x000000f7a4004986 */ /* 0x0003e2000c101904 */
[----:B------:R-:W-:Y:S01]  /*9ee50*/  ISETP.GE.AND P1, PT, R3, c[0x0][0x17c], PT ;  /* 0x00005f0003007a0c */ /* 0x000fe20003f26270 */
[----:B------:R-:W-:-:S04]  /*9ee60*/  IMAD.WIDE R2, R2, 0x4, R4 ;  /* 0x0000000402027825 */ /* 0x000fc800078e0204 */
[----:B------:R-:W-:-:S04]  /*9ee70*/  IMAD.WIDE R168, R170, 0x4, R162 ;  /* 0x00000004aaa87825 */ /* 0x000fc800078e02a2 */
[----:B--2---:R-:W-:Y:S01]  /*9ee80*/  IMAD.WIDE R166, R170, 0x4, R160 ;  /* 0x00000004aaa67825 */ /* 0x004fe200078e02a0 */
[----:B-1----:R-:W2:Y:S04]  /*9ee90*/  LDL.LU R247, [R1+0x1418] ;  /* 0x0014180001f77983 */ /* 0x002ea80000300800 */
[----:B------:R1:W-:Y:S01]  /*9eea0*/  @P0 STG.E [R2.64], R246 ;  /* 0x000000f602000986 */ /* 0x0003e2000c101904 */
[----:B------:R3:W-:Y:S02]  /*9eeb0*/  @P6 STG.E [R168.64], R249 ;  /* 0x000000f9a8006986 */ /* 0x0007e4000c101904 */
[----:B------:R4:W-:Y:S01]  /*9eec0*/  @P5 STG.E [R166.64], R248 ;  /* 0x000000f8a6005986 */ /* 0x0009e2000c101904 */
[----:B------:R-:W-:Y:S01]  /*9eed0*/  ISETP.LT.AND P3, PT, R99, c[0x0][0x178], !P2 ;  /* 0x00005e0063007a0c */ /* 0x000fe20005761270 */
[----:B-1----:R-:W2:Y:S01]  /*9eee0*/  LDL.LU R246, [R1+0x1238] ;  /* 0x0012380001f67983 */ /* 0x002ea20000300800 */
[----:B---3--:R-:W3:Y:S02]  /*9eef0*/  LDL.LU R249, [R1+0x1dcc] ;  /* 0x001dcc0001f97983 */ /* 0x008ee40000300800 */
[----:B----4-:R-:W4:Y:S01]  /*9ef00*/  LDL.LU R248, [R1+0x185c] ;  /* 0x00185c0001f87983 */ /* 0x010f220000300800 */
[----:B------:R-:W-:Y:S01]  /*9ef10*/  ISETP.LT.AND P2, PT, R174, c[0x0][0x178], !P2 ;  /* 0x00005e00ae007a0c */ /* 0x000fe20005741270 */
[----:B------:R-:W-:-:S04]  /*9ef20*/  IMAD.WIDE R2, R170, 0x4, R6 ;  /* 0x00000004aa027825 */ /* 0x000fc800078e0206 */
[----:B------:R-:W-:-:S03]  /*9ef30*/  IMAD.WIDE R164, R170, 0x4, R4 ;  /* 0x00000004aaa47825 */ /* 0x000fc600078e0204 */
[----:B------:R1:W-:Y:S05]  /*9ef40*/  @P3 STG.E [R2.64], R250 ;  /* 0x000000fa02003986 */ /* 0x0003ea000c101904 */
[----:B------:R1:W-:Y:S04]  /*9ef50*/  @P2 STG.E [R164.64], R251 ;  /* 0x000000fba4002986 */ /* 0x0003e8000c101904 */
[----:B-1----:R-:W4:Y:S04]  /*9ef60*/  LDL.LU R250, [R1+0x141c] ;  /* 0x00141c0001fa7983 */ /* 0x002f280000300800 */
[----:B------:R-:W4:Y:S01]  /*9ef70*/  LDL.LU R251, [R1+0x123c] ;  /* 0x00123c0001fb7983 */ /* 0x000f220000300800 */
[----:B------:R-:W-:-:S02]  /*9ef80*/  ISETP.LT.AND P5, PT, R243, c[0x0][0x178], !P1 ;  /* 0x00005e00f3007a0c */ /* 0x000fc40004fa1270 */
[----:B------:R-:W-:Y:S02]  /*9ef90*/  IADD3 R168, R170, c[0x0][0x198], RZ ;  /* 0x00006600aaa87a10 */ /* 0x000fe40007ffe0ff */
[----:B------:R-:W-:Y:S02]  /*9efa0*/  IADD3 R171, R242, 0x195, RZ ;  /* 0x00000195f2ab7810 */ /* 0x000fe40007ffe0ff */
[----:B------:R-:W-:Y:S02]  /*9efb0*/  ISETP.LT.AND P0, PT, R252, c[0x0][0x178], !P1 ;  /* 0x00005e00fc007a0c */ /* 0x000fe40004f01270 */
[----:B------:R-:W-:Y:S01]  /*9efc0*/  ISETP.LT.AND P4, PT, R99, c[0x0][0x178], !P1 ;  /* 0x00005e0063007a0c */ /* 0x000fe20004f81270 */
[----:B------:R-:W-:Y:S01]  /*9efd0*/  IMAD.WIDE R166, R168, 0x4, R162 ;  /* 0x00000004a8a67825 */ /* 0x000fe200078e02a2 */
[----:B------:R-:W-:Y:S02]  /*9efe0*/  ISETP.GE.AND P6, PT, R171, c[0x0][0x17c], PT ;  /* 0x00005f00ab007a0c */ /* 0x000fe40003fc6270 */
[----:B------:R-:W-:-:S02]  /*9eff0*/  IADD3 R169, R242, 0x196, RZ ;  /* 0x00000196f2a97810 */ /* 0x000fc40007ffe0ff */
[----:B------:R-:W-:Y:S01]  /*9f000*/  ISETP.LT.AND P1, PT, R174, c[0x0][0x178], !P1 ;  /* 0x00005e00ae007a0c */ /* 0x000fe20004f21270 */
[----:B------:R-:W-:Y:S01]  /*9f010*/  IMAD.WIDE R164, R168, 0x4, R160 ;  /* 0x00000004a8a47825 */ /* 0x000fe200078e02a0 */
[----:B------:R-:W-:-:S03]  /*9f020*/  ISETP.LT.AND P2, PT, R243, c[0x0][0x178], !P6 ;  /* 0x00005e00f3007a0c */ /* 0x000fc60007741270 */
[----:B------:R-:W-:Y:S01]  /*9f030*/  IMAD.WIDE R2, R168, 0x4, R6 ;  /* 0x00000004a8027825 */ /* 0x000fe200078e0206 */
[----:B------:R1:W-:Y:S01]  /*9f040*/  @P5 STG.E [R166.64], R173 ;  /* 0x000000ada6005986 */ /* 0x0003e2000c101904 */
[----:B------:R-:W-:Y:S02]  /*9f050*/  ISETP.LT.AND P5, PT, R252, c[0x0][0x178], !P6 ;  /* 0x00005e00fc007a0c */ /* 0x000fe400077a1270 */
[----:B------:R-:W-:Y:S01]  /*9f060*/  ISETP.GE.AND P3, PT, R169, c[0x0][0x17c], PT ;  /* 0x00005f00a9007a0c */ /* 0x000fe20003f66270 */
[----:B------:R-:W-:Y:S01]  /*9f070*/  IADD3 R169, R168, c[0x0][0x198], RZ ;  /* 0x00006600a8a97a10 */ /* 0x000fe20007ffe0ff */
[----:B------:R1:W-:Y:S01]  /*9f080*/  @P0 STG.E [R164.64], R175 ;  /* 0x000000afa4000986 */ /* 0x0003e2000c101904 */
[----:B------:R-:W-:-:S03]  /*9f090*/  IADD3 R170, R242, 0x197, RZ ;  /* 0x00000197f2aa7810 */ /* 0x000fc60007ffe0ff */
[----:B------:R-:W4:Y:S01]  /*9f0a0*/  LDL.LU R171, [R1+0x15e8] ;  /* 0x0015e80001ab7983 */ /* 0x000f220000300800 */
[----:B------:R-:W-:-:S03]  /*9f0b0*/  ISETP.GE.AND P0, PT, R170, c[0x0][0x17c], PT ;  /* 0x00005f00aa007a0c */ /* 0x000fc60003f06270 */
[----:B------:R-:W4:Y:S01]  /*9f0c0*/  LDL.LU R170, [R1+0x1a18] ;  /* 0x001a180001aa7983 */ /* 0x000f220000300800 */
[----:B-1----:R-:W-:-:S03]  /*9f0d0*/  IMAD.WIDE R166, R169, 0x4, R160 ;  /* 0x00000004a9a67825 */ /* 0x002fc600078e02a0 */
[----:B------:R-:W4:Y:S01]  /*9f0e0*/  LDL.LU R172, [R1+0x1248] ;  /* 0x0012480001ac7983 */ /* 0x000f220000300800 */
[----:B------:R-:W-:-:S03]  /*9f0f0*/  IMAD.WIDE R164, R169, 0x4, R162 ;  /* 0x00000004a9a47825 */ /* 0x000fc600078e02a2 */
[----:B--2---:R1:W-:Y:S02]  /*9f100*/  @P4 STG.E [R2.64], R247 ;  /* 0x000000f702004986 */ /* 0x0043e4000c101904 */
[----:B-1----:R-:W-:Y:S01]  /*9f110*/  IMAD.WIDE R2, R168, 0x4, R4 ;  /* 0x00000004a8027825 */ /* 0x002fe200078e0204 */
[----:B------:R-:W-:-:S04]  /*9f120*/  IADD3 R168, R169, c[0x0][0x198], RZ ;  /* 0x00006600a9a87a10 */ /* 0x000fc80007ffe0ff */
[----:B------:R1:W-:Y:S01]  /*9f130*/  @P1 STG.E [R2.64], R246 ;  /* 0x000000f602001986 */ /* 0x0003e2000c101904 */
[----:B---3--:R2:W-:Y:S02]  /*9f140*/  @P2 STG.E [R164.64], R249 ;  /* 0x000000f9a4002986 */ /* 0x0085e4000c101904 */
[----:B----4-:R3:W-:Y:S01]  /*9f150*/  @P5 STG.E [R166.64], R248 ;  /* 0x000000f8a6005986 */ /* 0x0107e2000c101904 */
[----:B------:R-:W-:Y:S01]  /*9f160*/  ISETP.LT.AND P4, PT, R99, c[0x0][0x178], !P6 ;  /* 0x00005e0063007a0c */ /* 0x000fe20007781270 */
[C---:B-1----:R-:W-:Y:S01]  /*9f170*/  IMAD.WIDE R2, R169.reuse, 0x4, R6 ;  /* 0x00000004a9027825 */ /* 0x042fe200078e0206 */
[----:B--2---:R-:W2:Y:S04]  /*9f180*/  LDL.LU R249, [R1+0x1ddc] ;  /* 0x001ddc0001f97983 */ /* 0x004ea80000300800 */
[----:B---3--:R-:W3:Y:S01]  /*9f190*/  LDL.LU R248, [R1+0x1a1c] ;  /* 0x001a1c0001f87983 */ /* 0x008ee20000300800 */
[----:B------:R-:W-:-:S03]  /*9f1a0*/  IMAD.WIDE R164, R169, 0x4, R4 ;  /* 0x00000004a9a47825 */ /* 0x000fc600078e0204 */
[----:B------:R-:W4:Y:S01]  /*9f1b0*/  LDL.LU R169, [R1+0x1dd8] ;  /* 0x001dd80001a97983 */ /* 0x000f220000300800 */
[----:B------:R-:W-:-:S03]  /*9f1c0*/  ISETP.LT.AND P6, PT, R174, c[0x0][0x178], !P6 ;  /* 0x00005e00ae007a0c */ /* 0x000fc600077c1270 */
[----:B------:R1:W-:Y:S04]  /*9f1d0*/  @P4 STG.E [R2.64], R250 ;  /* 0x000000fa02004986 */ /* 0x0003e8000c101904 */
[----:B-1----:R-:W2:Y:S06]  /*9f1e0*/  LDL.LU R250, [R1+0x15ec] ;  /* 0x0015ec0001fa7983 */ /* 0x002eac0000300800 */
[----:B------:R1:W-:Y:S04]  /*9f1f0*/  @P6 STG.E [R164.64], R251 ;  /* 0x000000fba4006986 */ /* 0x0003e8000c101904 */
[----:B-1----:R-:W3:Y:S01]  /*9f200*/  LDL.LU R251, [R1+0x124c] ;  /* 0x00124c0001fb7983 */ /* 0x002ee20000300800 */
[----:B------:R-:W-:-:S02]  /*9f210*/  ISETP.LT.AND P5, PT, R243, c[0x0][0x178], !P3 ;  /* 0x00005e00f3007a0c */ /* 0x000fc40005fa1270 */
[----:B------:R-:W-:Y:S02]  /*9f220*/  ISETP.LT.AND P1, PT, R252, c[0x0][0x178], !P3 ;  /* 0x00005e00fc007a0c */ /* 0x000fe40005f21270 */
[----:B------:R-:W-:Y:S02]  /*9f230*/  IADD3 R166, R242, 0x198, RZ ;  /* 0x00000198f2a67810 */ /* 0x000fe40007ffe0ff */
[----:B------:R-:W-:Y:S01]  /*9f240*/  ISETP.LT.AND P2, PT, R99, c[0x0][0x178], !P3 ;  /* 0x00005e0063007a0c */ /* 0x000fe20005f41270 */
[----:B------:R-:W-:Y:S01]  /*9f250*/  IMAD.WIDE R2, R168, 0x4, R160 ;  /* 0x00000004a8027825 */ /* 0x000fe200078e02a0 */
[----:B------:R-:W-:Y:S02]  /*9f260*/  ISETP.LT.AND P6, PT, R243, c[0x0][0x178], !P0 ;  /* 0x00005e00f3007a0c */ /* 0x000fe400047c1270 */
[----:B------:R-:W-:Y:S01]  /*9f270*/  ISETP.GE.AND P4, PT, R166, c[0x0][0x17c], PT ;  /* 0x00005f00a6007a0c */ /* 0x000fe20003f86270 */
[----:B------:R-:W-:Y:S01]  /*9f280*/  IMAD.WIDE R166, R168, 0x4, R162 ;  /* 0x00000004a8a67825 */ /* 0x000fe200078e02a2 */
[----:B------:R-:W-:-:S03]  /*9f290*/  ISETP.LT.AND P3, PT, R174, c[0x0][0x178], !P3 ;  /* 0x00005e00ae007a0c */ /* 0x000fc60005f61270 */
[----:B------:R-:W-:Y:S01]  /*9f2a0*/  IMAD.WIDE R164, R168, 0x4, R6 ;  /* 0x00000004a8a47825 */ /* 0x000fe200078e0206 */
[----:B------:R-:W3:Y:S03]  /*9f2b0*/  LDL.LU R173, [R1+0x1de8] ;  /* 0x001de80001ad7983 */ /* 0x000ee60000300800 */
[----:B------:R-:W3:Y:S02]  /*9f2c0*/  LDL.LU R175, [R1+0x1be8] ;  /* 0x001be80001af7983 */ /* 0x000ee40000300800 */
[----:B------:R-:W3:Y:S02]  /*9f2d0*/  LDL.LU R247, [R1+0x15f8] ;  /* 0x0015f80001f77983 */ /* 0x000ee40000300800 */
[----:B------:R-:W3:Y:S01]  /*9f2e0*/  LDL.LU R246, [R1+0x1428] ;  /* 0x0014280001f67983 */ /* 0x000ee20000300800 */
[----:B----4-:R1:W-:Y:S01]  /*9f2f0*/  @P5 STG.E [R166.64], R169 ;  /* 0x000000a9a6005986 */ /* 0x0103e2000c101904 */
[----:B------:R4:W-:Y:S01]  /*9f300*/  @P1 STG.E [R2.64], R170 ;  /* 0x000000aa02001986 */ /* 0x0009e2000c101904 */
[----:B------:R-:W-:Y:S01]  /*9f310*/  ISETP.LT.AND P5, PT, R252, c[0x0][0x178], !P0 ;  /* 0x00005e00fc007a0c */ /* 0x000fe200047a1270 */
[----:B------:R2:W-:Y:S01]  /*9f320*/  @P2 STG.E [R164.64], R171 ;  /* 0x000000aba4002986 */ /* 0x0005e2000c101904 */
[----:B------:R-:W-:-:S02]  /*9f330*/  ISETP.LT.AND P2, PT, R99, c[0x0][0x178], !P0 ;  /* 0x00005e0063007a0c */ /* 0x000fc40004741270 */
[C---:B-1----:R-:W-:Y:S01]  /*9f340*/  IADD3 R169, R168.reuse, c[0x0][0x198], RZ ;  /* 0x00006600a8a97a10 */ /* 0x042fe20007ffe0ff */
[----:B----4-:R-:W-:-:S04]  /*9f350*/  IMAD.WIDE R2, R168, 0x4, R4 ;  /* 0x00000004a8027825 */ /* 0x010fc800078e0204 */
[C---:B--2---:R-:W-:Y:S01]  /*9f360*/  IMAD.WIDE R164, R169.reuse, 0x4, R162 ;  /* 0x00000004a9a47825 */ /* 0x044fe200078e02a2 */
[----:B------:R-:W-:Y:S01]  /*9f370*/  @P3 STG.E [R2.64], R172 ;  /* 0x000000ac02003986 */ /* 0x000fe2000c101904 */
[----:B------:R-:W-:Y:S02]  /*9f380*/  ISETP.LT.AND P0, PT, R174, c[0x0][0x178], !P0 ;  /* 0x00005e00ae007a0c */ /* 0x000fe40004701270 */
[C---:B------:R-:W-:Y:S01]  /*9f390*/  IMAD.WIDE R166, R169.reuse, 0x4, R160 ;  /* 0x00000004a9a67825 */ /* 0x040fe200078e02a0 */
[----:B------:R1:W-:Y:S04]  /*9f3a0*/  @P6 STG.E [R164.64], R249 ;  /* 0x000000f9a4006986 */ /* 0x0003e8000c101904 */
[----:B---3--:R2:W-:Y:S01]  /*9f3b0*/  @P5 STG.E [R166.64], R248 ;  /* 0x000000f8a6005986 */ /* 0x0085e2000c101904 */
[----:B-1----:R-:W3:Y:S01]  /*9f3c0*/  LDL.LU R249, [R1+0x1dec] ;  /* 0x001dec0001f97983 */ /* 0x002ee20000300800 */
[----:B------:R-:W-:-:S03]  /*9f3d0*/  IMAD.WIDE R164, R169, 0x4, R6 ;  /* 0x00000004a9a47825 */ /* 0x000fc600078e0206 */
[----:B--2---:R-:W2:Y:S01]  /*9f3e0*/  LDL.LU R248, [R1+0x1bec] ;  /* 0x001bec0001f87983 */ /* 0x004ea20000300800 */
[----:B------:R-:W-:-:S03]  /*9f3f0*/  IMAD.WIDE R2, R169, 0x4, R4 ;  /* 0x00000004a9027825 */ /* 0x000fc600078e0204 */
[----:B------:R1:W-:Y:S04]  /*9f400*/  @P2 STG.E [R164.64], R250 ;  /* 0x000000faa4002986 */ /* 0x0003e8000c101904 */
[----:B------:R4:W-:Y:S04]  /*9f410*/  @P0 STG.E [R2.64], R251 ;  /* 0x000000fb02000986 */ /* 0x0009e8000c101904 */
[----:B-1----:R-:W2:Y:S04]  /*9f420*/  LDL.LU R250, [R1+0x15fc] ;  /* 0x0015fc0001fa7983 */ /* 0x002ea80000300800 */
[----:B----4-:R-:W4:Y:S01]  /*9f430*/  LDL.LU R251, [R1+0x142c] ;  /* 0x00142c0001fb7983 */ /* 0x010f220000300800 */
[----:B------:R-:W-:-:S02]  /*9f440*/  ISETP.LT.AND P6, PT, R243, c[0x0][0x178], !P4 ;  /* 0x00005e00f3007a0c */ /* 0x000fc400067c1270 */
[----:B------:R-:W-:Y:S02]  /*9f450*/  ISETP.LT.AND P3, PT, R252, c[0x0][0x178], !P4 ;  /* 0x00005e00fc007a0c */ /* 0x000fe40006761270 */
[----:B------:R-:W-:Y:S02]  /*9f460*/  IADD3 R168, R169, c[0x0][0x198], RZ ;  /* 0x00006600a9a87a10 */ /* 0x000fe40007ffe0ff */
[----:B------:R-:W-:Y:S02]  /*9f470*/  IADD3 R170, R242, 0x199, RZ ;  /* 0x00000199f2aa7810 */ /* 0x000fe40007ffe0ff */
[----:B------:R-:W-:Y:S01]  /*9f480*/  ISETP.LT.AND P5, PT, R99, c[0x0][0x178], !P4 ;  /* 0x00005e0063007a0c */ /* 0x000fe200067a1270 */
[----:B------:R-:W4:Y:S01]  /*9f490*/  LDL.LU R171, [R1+0x1d98] ;  /* 0x001d980001ab7983 */ /* 0x000f220000300800 */
[----:B------:R-:W-:Y:S01]  /*9f4a0*/  ISETP.GE.AND P1, PT, R170, c[0x0][0x17c], PT ;  /* 0x00005f00aa007a0c */ /* 0x000fe20003f26270 */
[----:B------:R-:W-:Y:S01]  /*9f4b0*/  IMAD.WIDE R166, R168, 0x4, R162 ;  /* 0x00000004a8a67825 */ /* 0x000fe200078e02a2 */
[----:B------:R-:W-:-:S03]  /*9f4c0*/  ISETP.LT.AND P4, PT, R174, c[0x0][0x178], !P4 ;  /* 0x00005e00ae007a0c */ /* 0x000fc60006781270 */
[----:B------:R-:W-:Y:S01]  /*9f4d0*/  IMAD.WIDE R164, R168, 0x4, R160 ;  /* 0x00000004a8a47825 */ /* 0x000fe200078e02a0 */
[----:B------:R-:W-:-:S03]  /*9f4e0*/  ISETP.LT.AND P0, PT, R243, c[0x0][0x178], !P1 ;  /* 0x00005e00f3007a0c */ /* 0x000fc60004f01270 */
[----:B------:R-:W-:Y:S01]  /*9f4f0*/  IMAD.WIDE R2, R168, 0x4, R6 ;  /* 0x00000004a8027825 */ /* 0x000fe200078e0206 */
[----:B------:R1:W-:Y:S03]  /*9f500*/  @P6 STG.E [R166.64], R173 ;  /* 0x000000ada6006986 */ /* 0x0003e6000c101904 */
[----:B------:R-:W-:Y:S01]  /*9f510*/  @P3 STG.E [R164.64], R175 ;  /* 0x000000afa4003986 */ /* 0x000fe2000c101904 */
[----:B------:R-:W-:Y:S02]  /*9f520*/  ISETP.LT.AND P3, PT, R252, c[0x0][0x178], !P1 ;  /* 0x00005e00fc007a0c */ /* 0x000fe40004f61270 */
[----:B------:R-:W-:Y:S01]  /*9f530*/  ISETP.LT.AND P6, PT, R99, c[0x0][0x178], !P1 ;  /* 0x00005e0063007a0c */ /* 0x000fe20004fc1270 */
[----:B------:R1:W-:Y:S02]  /*9f540*/  @P5 STG.E [R2.64], R247 ;  /* 0x000000f702005986 */ /* 0x0003e4000c101904 */
[C---:B-1----:R-:W-:Y:S01]  /*9f550*/  IMAD.WIDE R166, R168.reuse, 0x4, R4 ;  /* 0x00000004a8a67825 */ /* 0x042fe200078e0204 */
[----:B------:R-:W-:-:S02]  /*9f560*/  IADD3 R168, R168, c[0x0][0x198], RZ ;  /* 0x00006600a8a87a10 */ /* 0x000fc40007ffe0ff */
[----:B------:R-:W-:-:S03]  /*9f570*/  ISETP.LT.AND P1, PT, R174, c[0x0][0x178], !P1 ;  /* 0x00005e00ae007a0c */ /* 0x000fc60004f21270 */
[C---:B------:R-:W-:Y:S01]  /*9f580*/  IMAD.WIDE R2, R168.reuse, 0x4, R162 ;  /* 0x00000004a8027825 */ /* 0x040fe200078e02a2 */
[----:B------:R1:W-:Y:S03]  /*9f590*/  @P4 STG.E [R166.64], R246 ;  /* 0x000000f6a6004986 */ /* 0x0003e6000c101904 */
[C---:B------:R-:W-:Y:S01]  /*9f5a0*/  IMAD.WIDE R164, R168.reuse, 0x4, R160 ;  /* 0x00000004a8a47825 */ /* 0x040fe200078e02a0 */
[----:B-1----:R-:W4:Y:S04]  /*9f5b0*/  LDL.LU R246, [R1+0x14e8] ;  /* 0x0014e80001f67983 */ /* 0x002f280000300800 */
[----:B---3--:R1:W-:Y:S04]  /*9f5c0*/  @P0 STG.E [R2.64], R249 ;  /* 0x000000f902000986 */ /* 0x0083e8000c101904 */
[----:B--2---:R2:W-:Y:S01]  /*9f5d0*/  @P3 STG.E [R164.64], R248 ;  /* 0x000000f8a4003986 */ /* 0x0045e2000c101904 */
[----:B-1----:R-:W-:-:S03]  /*9f5e0*/  IMAD.WIDE R2, R168, 0x4, R6 ;  /* 0x00000004a8027825 */ /* 0x002fc600078e0206 */
[----:B------:R-:W3:Y:S04]  /*9f5f0*/  LDL.LU R249, [R1+0x1d9c] ;  /* 0x001d9c0001f97983 */ /* 0x000ee80000300800 */
[----:B--2---:R-:W2:Y:S01]  /*9f600*/  LDL.LU R248, [R1+0x1a2c] ;  /* 0x001a2c0001f87983 */ /* 0x004ea20000300800 */
[----:B------:R-:W-:-:S03]  /*9f610*/  IMAD.WIDE R164, R168, 0x4, R4 ;  /* 0x00000004a8a47825 */ /* 0x000fc600078e0204 */
[----:B------:R1:W-:Y:S04]  /*9f620*/  @P6 STG.E [R2.64], R250 ;  /* 0x000000fa02006986 */ /* 0x0003e8000c101904 */
[----:B----4-:R4:W-:Y:S04]  /*9f630*/  @P1 STG.E [R164.64], R251 ;  /* 0x000000fba4001986 */ /* 0x0109e8000c101904 */
[----:B-1----:R-:W2:Y:S04]  /*9f640*/  LDL.LU R3, [R1+0x1e08] ;  /* 0x001e080001037983 */ /* 0x002ea80000300800 */
[----:B----4-:R-:W4:Y:S01]  /*9f650*/  LDL.LU R165, [R1+0x1a28] ;  /* 0x001a280001a57983 */ /* 0x010f220000300800 */
[----:B------:R-:W-:-:S02]  /*9f660*/  IADD3 R170, R242, 0x19a, RZ ;  /* 0x0000019af2aa7810 */ /* 0x000fc40007ffe0ff */
[----:B------:R-:W-:Y:S01]  /*9f670*/  IADD3 R166, R242, 0x19b, RZ ;  /* 0x0000019bf2a67810 */ /* 0x000fe20007ffe0ff */
[----:B------:R-:W3:Y:S01]  /*9f680*/  LDL.LU R247, [R1+0x14ec] ;  /* 0x0014ec0001f77983 */ /* 0x000ee20000300800 */
[----:B------:R-:W3:Y:S01]  /*9f690*/  LDL.LU R172, [R1+0x1e28] ;  /* 0x001e280001ac7983 */ /* 0x000ee20000300800 */
[----:B------:R-:W-:Y:S01]  /*9f6a0*/  ISETP.GE.AND P2, PT, R170, c[0x0][0x17c], PT ;  /* 0x00005f00aa007a0c */ /* 0x000fe20003f46270 */
[----:B------:R-:W-:Y:S01]  /*9f6b0*/  IADD3 R170, R168, c[0x0][0x198], RZ ;  /* 0x00006600a8aa7a10 */ /* 0x000fe20007ffe0ff */
[----:B------:R-:W-:Y:S01]  /*9f6c0*/  ISETP.GE.AND P0, PT, R166, c[0x0][0x17c], PT ;  /* 0x00005f00a6007a0c */ /* 0x000fe20003f06270 */
[----:B------:R-:W3:Y:S01]  /*9f6d0*/  LDL.LU R173, [R1+0x1df8] ;  /* 0x001df80001ad7983 */ /* 0x000ee20000300800 */
[----:B------:R-:W-:Y:S02]  /*9f6e0*/  ISETP.LT.AND P4, PT, R243, c[0x0][0x178], !P2 ;  /* 0x00005e00f3007a0c */ /* 0x000fe40005781270 */
[----:B------:R-:W-:Y:S02]  /*9f6f0*/  ISETP.LT.AND P5, PT, R252, c[0x0][0x178], !P2 ;  /* 0x00005e00fc007a0c */ /* 0x000fe400057a1270 */
[----:B------:R-:W-:Y:S01]  /*9f700*/  ISETP.LT.AND P3, PT, R99, c[0x0][0x178], !P2 ;  /* 0x00005e0063007a0c */ /* 0x000fe20005761270 */
[----:B------:R-:W-:-:S04]  /*9f710*/  IMAD.WIDE R166, R170, 0x4, R162 ;  /* 0x00000004aaa67825 */ /* 0x000fc800078e02a2 */
[C---:B------:R-:W-:Y:S01]  /*9f720*/  IMAD.WIDE R168, R170.reuse, 0x4, R160 ;  /* 0x00000004aaa87825 */ /* 0x040fe200078e02a0 */
[----:B------:R-:W3:Y:S03]  /*9f730*/  LDL.LU R175, [R1+0x1bf8] ;  /* 0x001bf80001af7983 */ /* 0x000ee60000300800 */
[----:B------:R-:W3:Y:S02]  /*9f740*/  LDL.LU R250, [R1+0x14f8] ;  /* 0x0014f80001fa7983 */ /* 0x000ee40000300800 */
[----:B------:R-:W3:Y:S01]  /*9f750*/  LDL.LU R251, [R1+0x1e2c] ;  /* 0x001e2c0001fb7983 */ /* 0x000ee20000300800 */
[----:B--2---:R1:W-:Y:S01]  /*9f760*/  @P4 STG.E [R166.64], R3 ;  /* 0x00000003a6004986 */ /* 0x0043e2000c101904 */
[----:B------:R2:W-:Y:S02]  /*9f770*/  @P5 STG.E [R168.64], R171 ;  /* 0x000000aba8005986 */ /* 0x0005e4000c101904 */
[C---:B-1----:R-:W-:Y:S01]  /*9f780*/  IMAD.WIDE R2, R170.reuse, 0x4, R6 ;  /* 0x00000004aa027825 */ /* 0x042fe200078e0206 */
[----:B--2---:R-:W-:-:S04]  /*9f790*/  IADD3 R171, R170, c[0x0][0x198], RZ ;  /* 0x00006600aaab7a10 */ /* 0x004fc80007ffe0ff */
[----:B----4-:R1:W-:Y:S02]  /*9f7a0*/  @P3 STG.E [R2.64], R165 ;  /* 0x000000a502003986 */ /* 0x0103e4000c101904 */
[----:B-1----:R-:W-:Y:S02]  /*9f7b0*/  IMAD.WIDE R2, R170, 0x4, R4 ;  /* 0x00000004aa027825 */ /* 0x002fe400078e0204 */
[----:B------:R-:W2:Y:S01]  /*9f7c0*/  LDL.LU R170, [R1+0x1e0c] ;  /* 0x001e0c0001aa7983 */ /* 0x000ea20000300800 */
[----:B------:R-:W-:Y:S02]  /*9f7d0*/  ISETP.LT.AND P2, PT, R174, c[0x0][0x178], !P2 ;  /* 0x00005e00ae007a0c */ /* 0x000fe40005741270 */
[----:B------:R-:W-:Y:S02]  /*9f7e0*/  ISETP.LT.AND P6, PT, R243, c[0x0][0x178], !P0 ;  /* 0x00005e00f3007a0c */ /* 0x000fe400047c1270 */
[----:B------:R-:W-:Y:S02]  /*9f7f0*/  ISETP.LT.AND P4, PT, R252, c[0x0][0x178], !P0 ;  /* 0x00005e00fc007a0c */ /* 0x000fe40004781270 */
[----:B------:R-:W-:-:S02]  /*9f800*/  ISETP.LT.AND P5, PT, R99, c[0x0][0x178], !P0 ;  /* 0x00005e0063007a0c */ /* 0x000fc400047a1270 */
[C---:B------:R-:W-:Y:S02]  /*9f810*/  IADD3 R164, R242.reuse, 0x19c, RZ ;  /* 0x0000019cf2a47810 */ /* 0x040fe40007ffe0ff */
[----:B------:R-:W-:Y:S01]  /*9f820*/  IADD3 R166, R242, 0x19d, RZ ;  /* 0x0000019df2a67810 */ /* 0x000fe20007ffe0ff */
[----:B------:R-:W-:Y:S01]  /*9f830*/  ISETP.LT.AND P0, PT, R174, c[0x0][0x178], !P0 ;  /* 0x00005e00ae007a0c */ /* 0x000fe20004701270 */
[----:B------:R-:W-:Y:S01]  /*9f840*/  ISETP.GE.AND P1, PT, R164, c[0x0][0x17c], PT ;  /* 0x00005f00a4007a0c */ /* 0x000fe20003f26270 */
[----:B------:R-:W-:Y:S01]  /*9f850*/  IMAD.WIDE R164, R171, 0x4, R162 ;  /* 0x00000004aba47825 */ /* 0x000fe200078e02a2 */
[----:B------:R-:W-:-:S03]  /*9f860*/  ISETP.GE.AND P3, PT, R166, c[0x0][0x17c], PT ;  /* 0x00005f00a6007a0c */ /* 0x000fc60003f66270 */
[----:B------:R-:W-:-:S04]  /*9f870*/  IMAD.WIDE R166, R171, 0x4, R160 ;  /* 0x00000004aba67825 */ /* 0x000fc800078e02a0 */
[C---:B------:R-:W-:Y:S01]  /*9f880*/  IMAD.WIDE R168, R171.reuse, 0x4, R6 ;  /* 0x00000004aba87825 */ /* 0x040fe200078e0206 */
[----:B------:R1:W-:Y:S04]  /*9f890*/  @P2 STG.E [R2.64], R246 ;  /* 0x000000f602002986 */ /* 0x0003e8000c101904 */
[----:B-1----:R-:W4:Y:S01]  /*9f8a0*/  LDL.LU R246, [R1+0x3610] ;  /* 0x0036100001f67983 */ /* 0x002f220000300800 */
[----:B------:R-:W-:-:S03]  /*9f8b0*/  IMAD.WIDE R2, R171, 0x4, R4 ;  /* 0x00000004ab027825 */ /* 0x000fc600078e0204 */
[----:B--2---:R-:W-:Y:S01]  /*9f8c0*/  @P6 STG.E [R164.64], R170 ;  /* 0x000000aaa4006986 */ /* 0x004fe2000c101904 */
[----:B---3--:R1:W-:Y:S02]  /*9f8d0*/  @P4 STG.E [R166.64], R249 ;  /* 0x000000f9a6004986 */ /* 0x0083e4000c101904 */
[----:B------:R2:W-:Y:S02]  /*9f8e0*/  @P5 STG.E [R168.64], R248 ;  /* 0x000000f8a8005986 */ /* 0x0005e4000c101904 */
[----:B------:R3:W-:Y:S01]  /*9f8f0*/  @P0 STG.E [R2.64], R247 ;  /* 0x000000f702000986 */ /* 0x0007e2000c101904 */
[----:B-1----:R-:W4:Y:S01]  /*9f900*/  LDL.LU R249, [R1+0x1dfc] ;  /* 0x001dfc0001f97983 */ /* 0x002f220000300800 */
[----:B--2---:R-:W2:Y:S02]  /*9f910*/  LDL.LU R248, [R1+0x1bfc] ;  /* 0x001bfc0001f87983 */ /* 0x004ea40000300800 */
[----:B---3--:R-:W3:Y:S01]  /*9f920*/  LDL.LU R247, [R1+0x14fc] ;  /* 0x0014fc0001f77983 */ /* 0x008ee20000300800 */
[----:B------:R-:W-:-:S02]  /*9f930*/  ISETP.LT.AND P4, PT, R243, c[0x0][0x178], !P1 ;  /* 0x00005e00f3007a0c */ /* 0x000fc40004f81270 */
[----:B------:R-:W-:Y:S02]  /*9f940*/  ISETP.LT.AND P5, PT, R252, c[0x0][0x178], !P1 ;  /* 0x00005e00fc007a0c */ /* 0x000fe40004fa1270 */
[----:B------:R-:W-:Y:S02]  /*9f950*/  IADD3 R169, R171, c[0x0][0x198], RZ ;  /* 0x00006600aba97a10 */ /* 0x000fe40007ffe0ff */
[----:B------:R-:W-:Y:S01]  /*9f960*/  ISETP.LT.AND P2, PT, R99, c[0x0][0x178], !P1 ;  /* 0x00005e0063007a0c */ /* 0x000fe20004f41270 */
[----:B------:R-:W-:Y:S02]  /*9f970*/  ISETP.LT.AND P1, PT, R174, c[0x0][0x178], !P1 ;  /* 0x00005e00ae007a0c */ /* 0x000fe40004f21270 */
[----:B------:R-:W-:-:S04]  /*9f980*/  IMAD.WIDE R164, R169, 0x4, R162 ;  /* 0x00000004a9a47825 */ /* 0x000fc800078e02a2 */
[----:B------:R-:W-:Y:S01]  /*9f990*/  IMAD.WIDE R166, R169, 0x4, R160 ;  /* 0x00000004a9a67825 */ /* 0x000fe200078e02a0 */
[----:B------:R-:W-:Y:S02]  /*9f9a0*/  IADD3 R168, R242, 0x19e, RZ ;  /* 0x0000019ef2a87810 */ /* 0x000fe40007ffe0ff */
[----:B------:R-:W-:Y:S01]  /*9f9b0*/  ISETP.LT.AND P6, PT, R243, c[0x0][0x178], !P3 ;  /* 0x00005e00f3007a0c */ /* 0x000fe20005fc1270 */
[----:B------:R1:W-:Y:S01]  /*9f9c0*/  @P4 STG.E [R164.64], R172 ;  /* 0x000000aca4004986 */ /* 0x0003e2000c101904 */
[----:B------:R1:W-:Y:S01]  /*9f9d0*/  @P5 STG.E [R166.64], R173 ;  /* 0x000000ada6005986 */ /* 0x0003e2000c101904 */
[----:B------:R-:W-:Y:S02]  /*9f9e0*/  ISETP.LT.AND P5, PT, R252, c[0x0][0x178], !P3 ;  /* 0x00005e00fc007a0c */ /* 0x000fe40005fa1270 */
[----:B------:R-:W-:Y:S02]  /*9f9f0*/  ISETP.GE.AND P0, PT, R168, c[0x0][0x17c], PT ;  /* 0x00005f00a8007a0c */ /* 0x000fe40003f06270 */
[----:B------:R-:W-:Y:S01]  /*9fa00*/  ISETP.LT.AND P4, PT, R99, c[0x0][0x178], !P3 ;  /* 0x00005e0063007a0c */ /* 0x000fe20005f81270 */
[----:B------:R-:W-:-:S02]  /*9fa10*/  IADD3 R168, R169, c[0x0][0x198], RZ ;  /* 0x00006600a9a87a10 */ /* 0x000fc40007ffe0ff */
[----:B------:R-:W-:Y:S01]  /*9fa20*/  IMAD.WIDE R2, R169, 0x4, R6 ;  /* 0x00000004a9027825 */ /* 0x000fe200078e0206 */
[----:B------:R-:W-:-:S03]  /*9fa30*/  ISETP.LT.AND P3, PT, R174, c[0x0][0x178], !P3 ;  /* 0x00005e00ae007a0c */ /* 0x000fc60005f61270 */
[----:B-1----:R-:W-:-:S04]  /*9fa40*/  IMAD.WIDE R164, R169, 0x4, R4 ;  /* 0x00000004a9a47825 */ /* 0x002fc800078e0204 */
[----:B------:R-:W-:Y:S01]  /*9fa50*/  IMAD.WIDE R166, R168, 0x4, R162 ;  /* 0x00000004a8a67825 */ /* 0x000fe200078e02a2 */
[----:B------:R1:W-:Y:S03]  /*9fa60*/  @P2 STG.E [R2.64], R175 ;  /* 0x000000af02002986 */ /* 0x0003e6000c101904 */
[----:B------:R1:W-:Y:S01]  /*9fa70*/  @P1 STG.E [R164.64], R250 ;  /* 0x000000faa4001986 */ /* 0x0003e2000c101904 */
[----:B------:R-:W-:Y:S01]  /*9fa80*/  @P6 STG.E [R166.64], R251 ;  /* 0x000000fba6006986 */ /* 0x000fe2000c101904 */
[----:B------:R-:W-:Y:S01]  /*9fa90*/  IADD3 R170, R242, 0x1a0, RZ ;  /* 0x000001a0f2aa7810 */ /* 0x000fe20007ffe0ff */
[----:B-1----:R-:W-:-:S04]  /*9faa0*/  IMAD.WIDE R2, R168, 0x4, R160 ;  /* 0x00000004a8027825 */ /* 0x002fc800078e02a0 */
[C---:B------:R-:W-:Y:S01]  /*9fab0*/  IMAD.WIDE R164, R168.reuse, 0x4, R6 ;  /* 0x00000004a8a47825 */ /* 0x040fe200078e0206 */
[----:B------:R-:W-:Y:S01]  /*9fac0*/  IADD3 R169, R168, c[0x0][0x198], RZ ;  /* 0x00006600a8a97a10 */ /* 0x000fe20007ffe0ff */
[----:B----4-:R1:W-:Y:S03]  /*9fad0*/  @P5 STG.E [R2.64], R249 ;  /* 0x000000f902005986 */ /* 0x0103e6000c101904 */
[----:B--2---:R2:W-:Y:S01]  /*9fae0*/  @P4 STG.E [R164.64], R248 ;  /* 0x000000f8a4004986 */ /* 0x0045e2000c101904 */
[----:B------:R-:W-:Y:S01]  /*9faf0*/  ISETP.GE.AND P4, PT, R170, c[0x0][0x17c], PT ;  /* 0x00005f00aa007a0c */ /* 0x000fe20003f86270 */
[----:B-1----:R-:W-:Y:S01]  /*9fb00*/  IMAD.WIDE R2, R168, 0x4, R4 ;  /* 0x00000004a8027825 */ /* 0x002fe200078e0204 */
[----:B--2---:R-:W2:Y:S03]  /*9fb10*/  LDL.LU R248, [R1+0x1728] ;  /* 0x0017280001f87983 */ /* 0x004ea60000300800 */
[----:B------:R-:W4:Y:S02]  /*9fb20*/  LDL.LU R249, [R1+0x1e3c] ;  /* 0x001e3c0001f97983 */ /* 0x000f240000300800 */
[----:B------:R-:W2:Y:S02]  /*9fb30*/  LDL.LU R171, [R1+0x1e1c] ;  /* 0x001e1c0001ab7983 */ /* 0x000ea40000300800 */
[----:B------:R-:W2:Y:S01]  /*9fb40*/  LDL.LU R250, [R1+0x1dac] ;  /* 0x001dac0001fa7983 */ /* 0x000ea20000300800 */
[----:B------:R-:W2:Y:S01]  /*9fb50*/  LDL.LU R251, [R1+0x172c] ;  /* 0x00172c0001fb7983 */ /* 0x000ea20000300800 */
[----:B------:R-:W2:Y:S02]  /*9fb60*/  LDL.LU R168, [R1+0x1da8] ;  /* 0x001da80001a87983 */ /* 0x000ea40000300800 */
[----:B------:R-:W2:Y:S01]  /*9fb70*/  LDL.LU R170, [R1+0x1e18] ;  /* 0x001e180001aa7983 */ /* 0x000ea20000300800 */
[----:B---3--:R1:W-:Y:S04]  /*9fb80*/  @P3 STG.E [R2.64], R247 ;  /* 0x000000f702003986 */ /* 0x0083e8000c101904 */
[----:B-1----:R-:W3:Y:S01]  /*9fb90*/  LDL.LU R3, [R1+0x1e38] ;  /* 0x001e380001037983 */ /* 0x002ee20000300800 */
[----:B------:R-:W-:-:S02]  /*9fba0*/  ISETP.LT.AND P6, PT, R243, c[0x0][0x178], !P0 ;  /* 0x00005e00f3007a0c */ /* 0x000fc400047c1270 */
[----:B------:R-:W-:Y:S02]  /*9fbb0*/  ISETP.LT.AND P2, PT, R252, c[0x0][0x178], !P0 ;  /* 0x00005e00fc007a0c */ /* 0x000fe40004741270 */
[----:B------:R-:W-:Y:S02]  /*9fbc0*/  ISETP.LT.AND P5, PT, R99, c[0x0][0x178], !P0 ;  /* 0x00005e0063007a0c */ /* 0x000fe400047a1270 */
[----:B------:R-:W-:Y:S01]  /*9fbd0*/  IADD3 R166, R242, 0x19f, RZ ;  /* 0x0000019ff2a67810 */ /* 0x000fe20007ffe0ff */
[C---:B------:R-:W-:Y:S01]  /*9fbe0*/  IMAD.WIDE R164, R169.reuse, 0x4, R162 ;  /* 0x00000004a9a47825 */ /* 0x040fe200078e02a2 */
[----:B------:R-:W-:Y:S01]  /*9fbf0*/  ISETP.LT.AND P0, PT, R174, c[0x0][0x178], !P0 ;  /* 0x00005e00ae007a0c */ /* 0x000fe20004701270 */
[----:B------:R-:W4:Y:S01]  /*9fc00*/  LDL.LU R172, [R1+0x1e40] ;  /* 0x001e400001ac7983 */ /* 0x000f220000300800 */
[----:B------:R-:W-:Y:S01]  /*9fc10*/  ISETP.GE.AND P1, PT, R166, c[0x0][0x17c], PT ;  /* 0x00005f00a6007a0c */ /* 0x000fe20003f26270 */
[----:B------:R-:W-:-:S04]  /*9fc20*/  IMAD.WIDE R166, R169, 0x4, R160 ;  /* 0x00000004a9a67825 */ /* 0x000fc800078e02a0 */
[----:B------:R-:W4:Y:S01]  /*9fc30*/  LDL.LU R173, [R1+0x1750] ;  /* 0x0017500001ad7983 */ /* 0x000f220000300800 */
[----:B------:R-:W4:Y:S01]  /*9fc40*/  LDL.LU R175, [R1+0x12b0] ;  /* 0x0012b00001af7983 */ /* 0x000f220000300800 */
[----:B------:R-:W-:Y:S01]  /*9fc50*/  ISETP.LT.AND P3, PT, R252, c[0x0][0x178], !P1 ;  /* 0x00005e00fc007a0c */ /* 0x000fe20004f61270 */
[----:B------:R-:W4:Y:S02]  /*9fc60*/  LDL.LU R247, [R1+0x1e44] ;  /* 0x001e440001f77983 */ /* 0x000f240000300800 */
[----:B---3--:R1:W-:Y:S01]  /*9fc70*/  @P6 STG.E [R164.64], R3 ;  /* 0x00000003a4006986 */ /* 0x0083e2000c101904 */
[----:B------:R-:W-:Y:S01]  /*9fc80*/  ISETP.LT.AND P6, PT, R243, c[0x0][0x178], !P1 ;  /* 0x00005e00f3007a0c */ /* 0x000fe20004fc1270 */
[----:B--2---:R2:W-:Y:S01]  /*9fc90*/  @P2 STG.E [R166.64], R170 ;  /* 0x000000aaa6002986 */ /* 0x0045e2000c101904 */
[----:B------:R-:W-:Y:S01]  /*9fca0*/  ISETP.LT.AND P2, PT, R99, c[0x0][0x178], !P1 ;  /* 0x00005e0063007a0c */ /* 0x000fe20004f41270 */
[----:B------:R-:W-:Y:S02]  /*9fcb0*/  ISETP.LT.AND P1, PT, R174, c[0x0][0x178], !P1 ;  /* 0x00005e00ae007a0c */ /* 0x000fe40004f21270 */
[----:B-1----:R-:W-:Y:S01]  /*9fcc0*/  IMAD.WIDE R2, R169, 0x4, R6 ;  /* 0x00000004a9027825 */ /* 0x002fe200078e0206 */
[----:B------:R-:W-:-:S02]  /*9fcd0*/  IADD3 R164, R242, 0x1a1, RZ ;  /* 0x000001a1f2a47810 */ /* 0x000fc40007ffe0ff */
[----:B--2---:R-:W-:Y:S02]  /*9fce0*/  IADD3 R170, R169, c[0x0][0x198], RZ ;  /* 0x00006600a9aa7a10 */ /* 0x004fe40007ffe0ff */
[----:B------:R1:W-:Y:S01]  /*9fcf0*/  @P5 STG.E [R2.64], R168 ;  /* 0x000000a802005986 */ /* 0x0003e2000c101904 */
[----:B------:R-:W-:Y:S02]  /*9fd00*/  ISETP.GE.AND P5, PT, R164, c[0x0][0x17c], PT ;  /* 0x00005f00a4007a0c */ /* 0x000fe40003fa6270 */
[----:B------:R-:W-:-:S04]  /*9fd10*/  IMAD.WIDE R164, R170, 0x4, R160 ;  /* 0x00000004aaa47825 */ /* 0x000fc800078e02a0 */
[----:B------:R-:W-:-:S04]  /*9fd20*/  IMAD.WIDE R166, R170, 0x4, R6 ;  /* 0x00000004aaa67825 */ /* 0x000fc800078e0206 */
[----:B-1----:R-:W-:-:S04]  /*9fd30*/  IMAD.WIDE R168, R169, 0x4, R4 ;  /* 0x00000004a9a87825 */ /* 0x002fc800078e0204 */
[C---:B------:R-:W-:Y:S01]  /*9fd40*/  IMAD.WIDE R2, R170.reuse, 0x4, R162 ;  /* 0x00000004aa027825 */ /* 0x040fe200078e02a2 */
[----:B------:R1:W-:Y:S04]  /*9fd50*/  @P0 STG.E [R168.64], R248 ;  /* 0x000000f8a8000986 */ /* 0x0003e8000c101904 */
[----:B----4-:R2:W-:Y:S02]  /*9fd60*/  @P6 STG.E [R2.64], R249 ;  /* 0x000000f902006986 */ /* 0x0105e4000c101904 */
[----:B------:R-:W-:Y:S02]  /*9fd70*/  @P3 STG.E [R164.64], R171 ;  /* 0x000000aba4003986 */ /* 0x000fe4000c101904 */
[----:B------:R3:W-:Y:S01]  /*9fd80*/  @P2 STG.E [R166.64], R250 ;  /* 0x000000faa6002986 */ /* 0x0007e2000c101904 */
[----:B-1----:R-:W4:Y:S01]  /*9fd90*/  LDL.LU R248, [R1+0x360c] ;  /* 0x00360c0001f87983 */ /* 0x002f220000300800 */
[----:B------:R-:W-:-:S04]  /*9fda0*/  IMAD.WIDE R168, R170, 0x4, R4 ;  /* 0x00000004aaa87825 */ /* 0x000fc800078e0204 */
[----:B--2---:R-:W2:Y:S02]  /*9fdb0*/  LDL.LU R249, [R1+0x3608] ;  /* 0x0036080001f97983 */ /* 0x004ea40000300800 */
[----:B---3--:R-:W3:Y:S01]  /*9fdc0*/  LDL.LU R250, [R1+0x1754] ;  /* 0x0017540001fa7983 */ /* 0x008ee20000300800 */
[----:B------:R1:W-:Y:S04]  /*9fdd0*/  @P1 STG.E [R168.64], R251 ;  /* 0x000000fba8001986 */ /* 0x0003e8000c101904 */
[----:B-1----:R-:W2:Y:S01]  /*9fde0*/  LDL.LU R251, [R1+0x12b4] ;  /* 0x0012b40001fb7983 */ /* 0x002ea20000300800 */
[----:B------:R-:W-:Y:S02]  /*9fdf0*/  ISETP.LT.AND P2, PT, R243, c[0x0][0x178], !P4 ;  /* 0x00005e00f3007a0c */ /* 0x000fe40006741270 */
[----:B------:R-:W-:-:S02]  /*9fe00*/  ISETP.LT.AND P3, PT, R252, c[0x0][0x178], !P4 ;  /* 0x00005e00fc007a0c */ /* 0x000fc40006761270 */
[----:B------:R-:W-:Y:S02]  /*9fe10*/  ISETP.LT.AND P1, PT, R99, c[0x0][0x178], !P4 ;  /* 0x00005e0063007a0c */ /* 0x000fe40006721270 */
[----:B------:R-:W-:Y:S02]  /*9fe20*/  IADD3 R170, R170, c[0x0][0x198], RZ ;  /* 0x00006600aaaa7a10 */ /* 0x000fe40007ffe0ff */
[----:B------:R-:W-:Y:S01]  /*9fe30*/  IADD3 R2, R242, 0x1a2, RZ ;  /* 0x000001a2f2027810 */ /* 0x000fe20007ffe0ff */
[----:B------:R-:W-:Y:S02]  /*9fe40*/  ISETP.LT.AND P4, PT, R174, c[0x0][0x178], !P4 ;  /* 0x00005e00ae007a0c */ /* 0x000fe40006781270 */
        /* <DEDUP_REMOVED lines=11> */
[----:B------:R-:W-:-:S02]  /*9ff00*/  ISETP.LT.AND P5, PT, R174, c[0x0][0x178], !P5 ;  /* 0x00005e00ae007a0c */ /* 0x000fc40006fa1270 */
[----:B-1----:R-:W-:-:S04]  /*9ff10*/  IMAD.WIDE R166, R170, 0x4, R4 ;  /* 0x00000004aaa67825 */ /* 0x002fc800078e0204 */
[----:B------:R-:W-:-:S04]  /*9ff20*/  IMAD.WIDE R2, R168, 0x4, R162 ;  /* 0x00000004a8027825 */ /* 0x000fc800078e02a2 */
[C---:B------:R-:W-:Y:S01]  /*9ff30*/  IMAD.WIDE R164, R168.reuse, 0x4, R160 ;  /* 0x00000004a8a47825 */ /* 0x040fe200078e02a0 */
[C---:B------:R-:W-:Y:S01]  /*9ff40*/  IADD3 R169, R168.reuse, c[0x0][0x198], RZ ;  /* 0x00006600a8a97a10 */ /* 0x040fe20007ffe0ff */
[----:B----4-:R1:W-:Y:S02]  /*9ff50*/  @P4 STG.E [R166.64], R248 ;  /* 0x000000f8a6004986 */ /* 0x0103e4000c101904 */
[----:B------:R4:W-:Y:S02]  /*9ff60*/  @P6 STG.E [R2.64], R247 ;  /* 0x000000f702006986 */ /* 0x0009e4000c101904 */
[----:B---3--:R-:W-:Y:S01]  /*9ff70*/  @P1 STG.E [R164.64], R250 ;  /* 0x000000faa4001986 */ /* 0x008fe2000c101904 */
[----:B-1----:R-:W3:Y:S01]  /*9ff80*/  LDL.LU R248, [R1+0x13f0] ;  /* 0x0013f00001f87983 */ /* 0x002ee20000300800 */
[----:B----4-:R-:W-:Y:S01]  /*9ff90*/  IMAD.WIDE R2, R168, 0x4, R6 ;  /* 0x00000004a8027825 */ /* 0x010fe200078e0206 */
[----:B------:R-:W-:-:S03]  /*9ffa0*/  IADD3 R166, R242, 0x1a3, RZ ;  /* 0x000001a3f2a67810 */ /* 0x000fc60007ffe0ff */
[----:B------:R-:W4:Y:S01]  /*9ffb0*/  LDL.LU R170, [R1+0xf90] ;  /* 0x000f900001aa7983 */ /* 0x000f220000300800 */
[----:B------:R-:W3:Y:S04]  /*9ffc0*/  LDL.LU R172, [R1+0x1e54] ;  /* 0x001e540001ac7983 */ /* 0x000ee80000300800 */
[----:B--2---:R1:W-:Y:S01]  /*9ffd0*/  @P3 STG.E [R2.64], R251 ;  /* 0x000000fb02003986 */ /* 0x0043e2000c101904 */
[----:B------:R-:W-:Y:S01]  /*9ffe0*/  ISETP.GE.AND P2, PT, R166, c[0x0][0x17c], PT ;  /* 0x00005f00a6007a0c */ /* 0x000fe20003f46270 */
[----:B------:R-:W-:Y:S02]  /*9fff0*/  IMAD.WIDE R166, R168, 0x4, R4 ;  /* 0x00000004a8a67825 */ /* 0x000fe400078e0204 */
[----:B-1----:R-:W2:Y:S02]  /*a0000*/  LDL.LU R251, [R1+0x1824] ;  /* 0x0018240001fb7983 */ /* 0x002ea40000300800 */
[----:B------:R-:W2:Y:S02]  /*a0010*/  LDL.LU R175, [R1+0x13f4] ;  /* 0x0013f40001af7983 */ /* 0x000ea40000300800 */
[----:B------:R-:W2:Y:S02]  /*a0020*/  LDL.LU R250, [R1+0xf94] ;  /* 0x000f940001fa7983 */ /* 0x000ea40000300800 */
[----:B------:R-:W2:Y:S01]  /*a0030*/  LDL.LU R168, [R1+0x1e60] ;  /* 0x001e600001a87983 */ /* 0x000ea20000300800 */
[----:B------:R-:W2:Y:S01]  /*a0040*/  LDL.LU R171, [R1+0x1830] ;  /* 0x0018300001ab7983 */ /* 0x000ea20000300800 */
[----:B------:R-:W2:Y:S02]  /*a0050*/  LDL.LU R173, [R1+0x15c0] ;  /* 0x0015c00001ad7983 */ /* 0x000ea40000300800 */
[----:B------:R-:W2:Y:S01]  /*a0060*/  LDL.LU R247, [R1+0x12f0] ;  /* 0x0012f00001f77983 */ /* 0x000ea20000300800 */
[----:B------:R1:W-:Y:S04]  /*a0070*/  @P5 STG.E [R166.64], R249 ;  /* 0x000000f9a6005986 */ /* 0x0003e8000c101904 */
[----:B-1----:R-:W2:Y:S01]  /*a0080*/  LDL.LU R166, [R1+0x1e50] ;  /* 0x001e500001a67983 */ /* 0x002ea20000300800 */
[----:B------:R-:W3:Y:S01]  /*a0090*/  LDL.LU R167, [R1+0x1820] ;  /* 0x0018200001a77983 */ /* 0x000ee20000300800 */
[----:B------:R-:W-:-:S02]  /*a00a0*/  ISETP.LT.AND P6, PT, R243, c[0x0][0x178], !P0 ;  /* 0x00005e00f3007a0c */ /* 0x000fc400047c1270 */
[----:B------:R-:W-:Y:S02]  /*a00b0*/  ISETP.LT.AND P4, PT, R252, c[0x0][0x178], !P0 ;  /* 0x00005e00fc007a0c */ /* 0x000fe40004781270 */
[----:B------:R-:W-:Y:S01]  /*a00c0*/  ISETP.LT.AND P5, PT, R99, c[0x0][0x178], !P0 ;  /* 0x00005e0063007a0c */ /* 0x000fe200047a1270 */
[----:B------:R-:W-:Y:S01]  /*a00d0*/  IMAD.WIDE R164, R169, 0x4, R162 ;  /* 0x00000004a9a47825 */ /* 0x000fe200078e02a2 */
[----:B------:R-:W-:-:S03]  /*a00e0*/  ISETP.LT.AND P0, PT, R174, c[0x0][0x178], !P0 ;  /* 0x00005e00ae007a0c */ /* 0x000fc60004701270 */
[----:B------:R-:W-:Y:S01]  /*a00f0*/  IMAD.WIDE R2, R169, 0x4, R160 ;  /* 0x00000004a9027825 */ /* 0x000fe200078e02a0 */
[----:B------:R-:W-:Y:S02]  /*a0100*/  ISETP.LT.AND P1, PT, R243, c[0x0][0x178], !P2 ;  /* 0x00005e00f3007a0c */ /* 0x000fe40005721270 */
[----:B------:R-:W-:Y:S01]  /*a0110*/  ISETP.LT.AND P3, PT, R252, c[0x0][0x178], !P2 ;  /* 0x00005e00fc007a0c */ /* 0x000fe20005761270 */
[----:B--2---:R1:W-:Y:S02]  /*a0120*/  @P6 STG.E [R164.64], R166 ;  /* 0x000000a6a4006986 */ /* 0x0043e4000c101904 */
[----:B---3--:R2:W-:Y:S01]  /*a0130*/  @P4 STG.E [R2.64], R167 ;  /* 0x000000a702004986 */ /* 0x0085e2000c101904 */
[----:B------:R-:W-:Y:S01]  /*a0140*/  ISETP.LT.AND P6, PT, R99, c[0x0][0x178], !P2 ;  /* 0x00005e0063007a0c */ /* 0x000fe200057c1270 */
[----:B-1----:R-:W-:-:S04]  /*a0150*/  IMAD.WIDE R164, R169, 0x4, R4 ;  /* 0x00000004a9a47825 */ /* 0x002fc800078e0204 */
[C---:B--2---:R-:W-:Y:S01]  /*a0160*/  IMAD.WIDE R2, R169.reuse, 0x4, R6 ;  /* 0x00000004a9027825 */ /* 0x044fe200078e0206 */
[----:B------:R-:W-:-:S04]  /*a0170*/  IADD3 R169, R169, c[0x0][0x198], RZ ;  /* 0x00006600a9a97a10 */ /* 0x000fc80007ffe0ff */
[----:B------:R1:W-:Y:S01]  /*a0180*/  @P5 STG.E [R2.64], R248 ;  /* 0x000000f802005986 */ /* 0x0003e2000c101904 */
[----:B----4-:R2:W-:Y:S01]  /*a0190*/  @P0 STG.E [R164.64], R170 ;  /* 0x000000aaa4000986 */ /* 0x0105e2000c101904 */
[C---:B------:R-:W-:Y:S02]  /*a01a0*/  IADD3 R166, R242.reuse, 0x1a5, RZ ;  /* 0x000001a5f2a67810 */ /* 0x040fe40007ffe0ff */
[----:B------:R-:W-:Y:S01]  /*a01b0*/  IADD3 R167, R242, 0x1a4, RZ ;  /* 0x000001a4f2a77810 */ /* 0x000fe20007ffe0ff */
[----:B-1----:R-:W-:-:S04]  /*a01c0*/  IMAD.WIDE R2, R169, 0x4, R162 ;  /* 0x00000004a9027825 */ /* 0x002fc800078e02a2 */
[----:B--2---:R-:W-:Y:S01]  /*a01d0*/  IMAD.WIDE R164, R169, 0x4, R160 ;  /* 0x00000004a9a47825 */ /* 0x004fe200078e02a0 */
[----:B------:R-:W-:Y:S02]  /*a01e0*/  ISETP.GE.AND P4, PT, R167, c[0x0][0x17c], PT ;  /* 0x00005f00a7007a0c */ /* 0x000fe40003f86270 */
[----:B------:R-:W-:Y:S01]  /*a01f0*/  ISETP.GE.AND P5, PT, R166, c[0x0][0x17c], PT ;  /* 0x00005f00a6007a0c */ /* 0x000fe20003fa6270 */
[----:B------:R-:W-:Y:S01]  /*a0200*/  @P1 STG.E [R2.64], R172 ;  /* 0x000000ac02001986 */ /* 0x000fe2000c101904 */
[----:B------:R1:W-:Y:S02]  /*a0210*/  @P3 STG.E [R164.64], R251 ;  /* 0x000000fba4003986 */ /* 0x0003e4000c101904 */
[----:B------:R-:W-:-:S05]  /*a0220*/  IMAD.WIDE R166, R169, 0x4, R6 ;  /* 0x00000004a9a67825 */ /* 0x000fca00078e0206 */
[----:B------:R2:W-:Y:S04]  /*a0230*/  @P6 STG.E [R166.64], R175 ;  /* 0x000000afa6006986 */ /* 0x0005e8000c101904 */
[----:B-1----:R-:W3:Y:S01]  /*a0240*/  LDL.LU R251, [R1+0x1e64] ;  /* 0x001e640001fb7983 */ /* 0x002ee20000300800 */
[----:B------:R-:W4:Y:S03]  /*a0250*/  LDL.LU R172, [R1+0x1834] ;  /* 0x0018340001ac7983 */ /* 0x000f260000300800 */
[----:B--2---:R-:W2:Y:S01]  /*a0260*/  LDL.LU R175, [R1+0x15c4] ;  /* 0x0015c40001af7983 */ /* 0x004ea20000300800 */
[----:B------:R-:W-:Y:S02]  /*a0270*/  ISETP.LT.AND P2, PT, R174, c[0x0][0x178], !P2 ;  /* 0x00005e00ae007a0c */ /* 0x000fe40005741270 */
[----:B------:R-:W-:Y:S01]  /*a0280*/  ISETP.LT.AND P0, PT, R243, c[0x0][0x178], !P4 ;  /* 0x00005e00f3007a0c */ /* 0x000fe20006701270 */
[C---:B------:R-:W-:Y:S01]  /*a0290*/  IMAD.WIDE R2, R169.reuse, 0x4, R4 ;  /* 0x00000004a9027825 */ /* 0x040fe200078e0204 */
[----:B------:R-:W-:-:S02]  /*a02a0*/  IADD3 R170, R169, c[0x0][0x198], RZ ;  /* 0x00006600a9aa7a10 */ /* 0x000fc40007ffe0ff */
[----:B------:R-:W-:Y:S02]  /*a02b0*/  ISETP.LT.AND P1, PT, R252, c[0x0][0x178], !P4 ;  /* 0x00005e00fc007a0c */ /* 0x000fe40006721270 */
[----:B------:R-:W-:Y:S02]  /*a02c0*/  ISETP.LT.AND P6, PT, R99, c[0x0][0x178], !P4 ;  /* 0x00005e0063007a0c */ /* 0x000fe400067c1270 */
[----:B------:R-:W-:Y:S01]  /*a02d0*/  IADD3 R166, R242, 0x1a6, RZ ;  /* 0x000001a6f2a67810 */ /* 0x000fe20007ffe0ff */
[----:B------:R-:W-:Y:S02]  /*a02e0*/  IMAD.WIDE R164, R170, 0x4, R162 ;  /* 0x00000004aaa47825 */ /* 0x000fe400078e02a2 */
[----:B------:R1:W-:Y:S01]  /*a02f0*/  @P2 STG.E [R2.64], R250 ;  /* 0x000000fa02002986 */ /* 0x0003e2000c101904 */
[----:B------:R-:W-:Y:S02]  /*a0300*/  ISETP.GE.AND P3, PT, R166, c[0x0][0x17c], PT ;  /* 0x00005f00a6007a0c */ /* 0x000fe40003f66270 */
[----:B------:R-:W-:Y:S01]  /*a0310*/  ISETP.LT.AND P4, PT, R174, c[0x0][0x178], !P4 ;  /* 0x00005e00ae007a0c */ /* 0x000fe20006781270 */
[----:B------:R1:W-:Y:S01]  /*a0320*/  @P0 STG.E [R164.64], R168 ;  /* 0x000000a8a4000986 */ /* 0x0003e2000c101904 */
[----:B------:R-:W-:Y:S01]  /*a0330*/  ISETP.LT.AND P0, PT, R243, c[0x0][0x178], !P5 ;  /* 0x00005e00f3007a0c */ /* 0x000fe20006f01270 */
[----:B-1----:R-:W2:Y:S01]  /*a0340*/  LDL.LU R250, [R1+0x12f4] ;  /* 0x0012f40001fa7983 */ /* 0x002ea20000300800 */
[----:B------:R-:W2:Y:S02]  /*a0350*/  LDL.LU R249, [R1+0x1e70] ;  /* 0x001e700001f97983 */ /* 0x000ea40000300800 */
[----:B------:R-:W-:-:S04]  /*a0360*/  IMAD.WIDE R166, R170, 0x4, R160 ;  /* 0x00000004aaa67825 */ /* 0x000fc800078e02a0 */
[C---:B------:R-:W-:Y:S01]  /*a0370*/  IMAD.WIDE R168, R170.reuse, 0x4, R6 ;  /* 0x00000004aaa87825 */ /* 0x040fe200078e0206 */
[----:B------:R-:W-:Y:S01]  /*a0380*/  IADD3 R3, R170, c[0x0][0x198], RZ ;  /* 0x00006600aa037a10 */ /* 0x000fe20007ffe0ff */
[----:B------:R-:W2:Y:S04]  /*a0390*/  LDL.LU R248, [R1+0x1a00] ;  /* 0x001a000001f87983 */ /* 0x000ea80000300800 */
[----:B------:R1:W-:Y:S01]  /*a03a0*/  @P1 STG.E [R166.64], R171 ;  /* 0x000000aba6001986 */ /* 0x0003e2000c101904 */
[----:B------:R1:W-:Y:S01]  /*a03b0*/  @P6 STG.E [R168.64], R173 ;  /* 0x000000ada8006986 */ /* 0x0003e2000c101904 */
[----:B------:R-:W-:Y:S01]  /*a03c0*/  ISETP.LT.AND P1, PT, R252, c[0x0][0x178], !P5 ;  /* 0x00005e00fc007a0c */ /* 0x000fe20006f21270 */
[----:B------:R-:W-:Y:S01]  /*a03d0*/  IMAD.WIDE R164, R170, 0x4, R4 ;  /* 0x00000004aaa47825 */ /* 0x000fe200078e0204 */
[----:B------:R-:W-:Y:S01]  /*a03e0*/  ISETP.LT.AND P6, PT, R99, c[0x0][0x178], !P5 ;  /* 0x00005e0063007a0c */ /* 0x000fe20006fc1270 */
[----:B-1----:R-:W2:Y:S02]  /*a03f0*/  LDL.LU R171, [R1+0x15d0] ;  /* 0x0015d00001ab7983 */ /* 0x002ea40000300800 */
[----:B------:R-:W2:Y:S02]  /*a0400*/  LDL.LU R173, [R1+0x1400] ;  /* 0x0014000001ad7983 */ /* 0x000ea40000300800 */
[C---:B------:R-:W-:Y:S01]  /*a0410*/  IMAD.WIDE R166, R3.reuse, 0x4, R162 ;  /* 0x0000000403a67825 */ /* 0x040fe200078e02a2 */
[----:B------:R1:W-:Y:S04]  /*a0420*/  @P4 STG.E [R164.64], R247 ;  /* 0x000000f7a4004986 */ /* 0x0003e8000c101904 */
[----:B-1----:R-:W2:Y:S01]  /*a0430*/  LDL.LU R247, [R1+0x1e74] ;  /* 0x001e740001f77983 */ /* 0x002ea20000300800 */
[----:B------:R-:W-:-:S03]  /*a0440*/  IMAD.WIDE R164, R3, 0x4, R6 ;  /* 0x0000000403a47825 */ /* 0x000fc600078e0206 */
[----:B---3--:R1:W-:Y:S02]  /*a0450*/  @P0 STG.E [R166.64], R251 ;  /* 0x000000fba6000986 */ /* 0x0083e4000c101904 */
[----:B-1----:R-:W-:Y:S02]  /*a0460*/  IMAD.WIDE R166, R3, 0x4, R160 ;  /* 0x0000000403a67825 */ /* 0x002fe400078e02a0 */
[----:B------:R-:W3:Y:S04]  /*a0470*/  LDL.LU R251, [R1+0x1a04] ;  /* 0x001a040001fb7983 */ /* 0x000ee80000300800 */
[----:B----4-:R-:W-:Y:S01]  /*a0480*/  @P1 STG.E [R166.64], R172 ;  /* 0x000000aca6001986 */ /* 0x010fe2000c101904 */
[----:B--2---:R1:W-:Y:S03]  /*a0490*/  @P6 STG.E [R164.64], R175 ;  /* 0x000000afa4006986 */ /* 0x0043e6000c101904 */
[----:B-1----:R-:W2:Y:S01]  /*a04a0*/  LDL.LU R175, [R1+0x15d4] ;  /* 0x0015d40001af7983 */ /* 0x002ea20000300800 */
[----:B------:R-:W-:-:S02]  /*a04b0*/  IADD3 R2, R242, 0x1a7, RZ ;  /* 0x000001a7f2027810 */ /* 0x000fc40007ffe0ff */
[----:B------:R-:W-:Y:S02]  /*a04c0*/  ISETP.LT.AND P5, PT, R174, c[0x0][0x178], !P5 ;  /* 0x00005e00ae007a0c */ /* 0x000fe40006fa1270 */
[----:B------:R-:W-:Y:S01]  /*a04d0*/  ISETP.GE.AND P2, PT, R2, c[0x0][0x17c], PT ;  /* 0x00005f0002007a0c */ /* 0x000fe20003f46270 */
[----:B------:R-:W-:Y:S01]  /*a04e0*/  IADD3 R2, R242, 0x1a8, RZ ;  /* 0x000001a8f2027810 */ /* 0x000fe20007ffe0ff */
[----:B------:R-:W-:Y:S01]  /*a04f0*/  ISETP.LT.AND P4, PT, R243, c[0x0][0x178], !P3 ;  /* 0x00005e00f3007a0c */ /* 0x000fe20005f81270 */
[C---:B------:R-:W-:Y:S02]  /*a0500*/  IMAD.WIDE R168, R3.reuse, 0x4, R4 ;  /* 0x0000000403a87825 */ /* 0x040fe400078e0204 */
[----:B------:R-:W-:Y:S02]  /*a0510*/  ISETP.GE.AND P0, PT, R2, c[0x0][0x17c], PT ;  /* 0x00005f0002007a0c */ /* 0x000fe40003f06270 */
[----:B------:R-:W-:Y:S01]  /*a0520*/  IADD3 R2, R3, c[0x0][0x198], RZ ;  /* 0x0000660003027a10 */ /* 0x000fe20007ffe0ff */
[----:B------:R-:W-:-:S03]  /*a0530*/  ISETP.LT.AND P1, PT, R252, c[0x0][0x178], !P3 ;  /* 0x00005e00fc007a0c */ /* 0x000fc60005f21270 */
[----:B------:R1:W-:Y:S01]  /*a0540*/  @P5 STG.E [R168.64], R250 ;  /* 0x000000faa8005986 */ /* 0x0003e2000c101904 */
[----:B------:R-:W-:Y:S01]  /*a0550*/  ISETP.LT.AND P5, PT, R99, c[0x0][0x178], !P3 ;  /* 0x00005e0063007a0c */ /* 0x000fe20005fa1270 */
[----:B------:R-:W-:Y:S01]  /*a0560*/  IMAD.WIDE R166, R2, 0x4, R162 ;  /* 0x0000000402a67825 */ /* 0x000fe200078e02a2 */
[----:B------:R-:W-:Y:S02]  /*a0570*/  ISETP.LT.AND P3, PT, R174, c[0x0][0x178], !P3 ;  /* 0x00005e00ae007a0c */ /* 0x000fe40005f61270 */
[----:B------:R-:W-:Y:S01]  /*a0580*/  ISETP.LT.AND P6, PT, R243, c[0x0][0x178], !P2 ;  /* 0x00005e00f3007a0c */ /* 0x000fe200057c1270 */
[----:B------:R-:W-:Y:S01]  /*a0590*/  IMAD.WIDE R164, R2, 0x4, R6 ;  /* 0x0000000402a47825 */ /* 0x000fe200078e0206 */
[----:B------:R4:W-:Y:S01]  /*a05a0*/  @P4 STG.E [R166.64], R249 ;  /* 0x000000f9a6004986 */ /* 0x0009e2000c101904 */
[----:B------:R-:W-:Y:S02]  /*a05b0*/  ISETP.LT.AND P4, PT, R252, c[0x0][0x178], !P2 ;  /* 0x00005e00fc007a0c */ /* 0x000fe40005781270 */
[C---:B------:R-:W-:Y:S01]  /*a05c0*/  IADD3 R3, R2.reuse, c[0x0][0x198], RZ ;  /* 0x0000660002037a10 */ /* 0x040fe20007ffe0ff */
[C---:B-1----:R-:W-:Y:S01]  /*a05d0*/  IMAD.WIDE R168, R2.reuse, 0x4, R4 ;  /* 0x0000000402a87825 */ /* 0x042fe200078e0204 */
[----:B------:R-:W2:Y:S03]  /*a05e0*/  LDL.LU R250, [R1+0x1404] ;  /* 0x0014040001fa7983 */ /* 0x000ea60000300800 */
[----:B------:R-:W2:Y:S02]  /*a05f0*/  LDL.LU R172, [R1+0x19f0] ;  /* 0x0019f00001ac7983 */ /* 0x000ea40000300800 */
[----:B----4-:R-:W-:-:S05]  /*a0600*/  IMAD.WIDE R166, R2, 0x4, R160 ;  /* 0x0000000402a67825 */ /* 0x010fca00078e02a0 */
[----:B------:R1:W-:Y:S01]  /*a0610*/  @P1 STG.E [R166.64], R248 ;  /* 0x000000f8a6001986 */ /* 0x0003e2000c101904 */
[----:B------:R4:W-:Y:S02]  /*a0620*/  @P5 STG.E [R164.64], R171 ;  /* 0x000000aba4005986 */ /* 0x0009e4000c101904 */
[----:B------:R-:W-:Y:S01]  /*a0630*/  @P3 STG.E [R168.64], R173 ;  /* 0x000000ada8003986 */ /* 0x000fe2000c101904 */
[----:B------:R-:W-:Y:S01]  /*a0640*/  ISETP.LT.AND P3, PT, R99, c[0x0][0x178], !P2 ;  /* 0x00005e0063007a0c */ /* 0x000fe20005761270 */
[----:B-1----:R-:W-:-:S04]  /*a0650*/  IMAD.WIDE R166, R3, 0x4, R162 ;  /* 0x0000000403a67825 */ /* 0x002fc800078e02a2 */
[C---:B----4-:R-:W-:Y:S01]  /*a0660*/  IMAD.WIDE R164, R3.reuse, 0x4, R160 ;  /* 0x0000000403a47825 */ /* 0x050fe200078e02a0 */
[----:B------:R-:W-:Y:S04]  /*a0670*/  @P6 STG.E [R166.64], R247 ;  /* 0x000000f7a6006986 */ /* 0x000fe8000c101904 */
[----:B---3--:R1:W-:Y:S02]  /*a0680*/  @P4 STG.E [R164.64], R251 ;  /* 0x000000fba4004986 */ /* 0x0083e4000c101904 */
[----:B-1----:R-:W-:Y:S02]  /*a0690*/  IMAD.WIDE R164, R3, 0x4, R6 ;  /* 0x0000000403a47825 */ /* 0x002fe400078e0206 */
[----:B------:R-:W3:Y:S02]  /*a06a0*/  LDL.LU R251, [R1+0x14c0] ;  /* 0x0014c00001fb7983 */ /* 0x000ee40000300800 */
[----:B------:R-:W4:Y:S02]  /*a06b0*/  LDL.LU R248, [R1+0x1bd4] ;  /* 0x001bd40001f87983 */ /* 0x000f240000300800 */
[----:B------:R-:W3:Y:S01]  /*a06c0*/  LDL.LU R247, [R1+0x19f4] ;  /* 0x0019f40001f77983 */ /* 0x000ee20000300800 */
[----:B--2---:R1:W-:Y:S04]  /*a06d0*/  @P3 STG.E [R164.64], R175 ;  /* 0x000000afa4003986 */ /* 0x0043e8000c101904 */
[----:B-1----:R-:W2:Y:S01]  /*a06e0*/  LDL.LU R164, [R1+0x1e80] ;  /* 0x001e800001a47983 */ /* 0x002ea20000300800 */
[----:B------:R-:W3:Y:S01]  /*a06f0*/  LDL.LU R165, [R1+0x1bd0] ;  /* 0x001bd00001a57983 */ /* 0x000ee20000300800 */
[----:B------:R-:W-:-:S02]  /*a0700*/  ISETP.LT.AND P2, PT, R174, c[0x0][0x178], !P2 ;  /* 0x00005e00ae007a0c */ /* 0x000fc40005741270 */
[----:B------:R-:W-:Y:S02]  /*a0710*/  IADD3 R170, R242, 0x1a9, RZ ;  /* 0x000001a9f2aa7810 */ /* 0x000fe40007ffe0ff */
[----:B------:R-:W-:Y:S02]  /*a0720*/  ISETP.LT.AND P6, PT, R243, c[0x0][0x178], !P0 ;  /* 0x00005e00f3007a0c */ /* 0x000fe400047c1270 */
[----:B------:R-:W-:Y:S02]  /*a0730*/  ISETP.LT.AND P5, PT, R252, c[0x0][0x178], !P0 ;  /* 0x00005e00fc007a0c */ /* 0x000fe400047a1270 */
[----:B------:R-:W-:Y:S02]  /*a0740*/  ISETP.LT.AND P4, PT, R99, c[0x0][0x178], !P0 ;  /* 0x00005e0063007a0c */ /* 0x000fe40004781270 */
[----:B------:R-:W-:Y:S01]  /*a0750*/  ISETP.GE.AND P1, PT, R170, c[0x0][0x17c], PT ;  /* 0x00005f00aa007a0c */ /* 0x000fe20003f26270 */
[C---:B------:R-:W-:Y:S02]  /*a0760*/  IADD3 R170, R3.reuse, c[0x0][0x198], RZ ;  /* 0x0000660003aa7a10 */ /* 0x040fe40007ffe0ff */
[----:B------:R-:W-:Y:S01]  /*a0770*/  IMAD.WIDE R2, R3, 0x4, R4 ;  /* 0x0000000403027825 */ /* 0x000fe200078e0204 */
[----:B------:R-:W-:-:S03]  /*a0780*/  IADD3 R171, R242, 0x1aa, RZ ;  /* 0x000001aaf2ab7810 */ /* 0x000fc60007ffe0ff */
[----:B------:R-:W-:-:S04]  /*a0790*/  IMAD.WIDE R166, R170, 0x4, R162 ;  /* 0x00000004aaa67825 */ /* 0x000fc800078e02a2 */
[C---:B------:R-:W-:Y:S01]  /*a07a0*/  IMAD.WIDE R168, R170.reuse, 0x4, R160 ;  /* 0x00000004aaa87825 */ /* 0x040fe200078e02a0 */
[----:B------:R1:W-:Y:S01]  /*a07b0*/  @P2 STG.E [R2.64], R250 ;  /* 0x000000fa02002986 */ /* 0x0003e2000c101904 */
[----:B------:R-:W-:Y:S02]  /*a07c0*/  ISETP.GE.AND P3, PT, R171, c[0x0][0x17c], PT ;  /* 0x00005f00ab007a0c */ /* 0x000fe40003f66270 */
[C---:B------:R-:W-:Y:S02]  /*a07d0*/  IADD3 R171, R170.reuse, c[0x0][0x198], RZ ;  /* 0x00006600aaab7a10 */ /* 0x040fe40007ffe0ff */
[C---:B-1----:R-:W-:Y:S01]  /*a07e0*/  IMAD.WIDE R2, R170.reuse, 0x4, R6 ;  /* 0x00000004aa027825 */ /* 0x042fe200078e0206 */
[----:B------:R-:W4:Y:S03]  /*a07f0*/  LDL.LU R250, [R1+0x14c4] ;  /* 0x0014c40001fa7983 */ /* 0x000f260000300800 */
[----:B------:R-:W4:Y:S02]  /*a0800*/  LDL.LU R249, [R1+0x1bc0] ;  /* 0x001bc00001f97983 */ /* 0x000f240000300800 */
[----:B------:R-:W4:Y:S02]  /*a0810*/  LDL.LU R173, [R1+0x14d0] ;  /* 0x0014d00001ad7983 */ /* 0x000f240000300800 */
[----:B------:R-:W4:Y:S01]  /*a0820*/  LDL.LU R175, [R1+0x1ef4] ;  /* 0x001ef40001af7983 */ /* 0x000f220000300800 */
[----:B--2---:R-:W-:Y:S01]  /*a0830*/  @P6 STG.E [R166.64], R164 ;  /* 0x000000a4a6006986 */ /* 0x004fe2000c101904 */
[----:B---3--:R-:W-:Y:S02]  /*a0840*/  @P5 STG.E [R168.64], R165 ;  /* 0x000000a5a8005986 */ /* 0x008fe4000c101904 */
[----:B------:R1:W-:Y:S02]  /*a0850*/  @P4 STG.E [R2.64], R172 ;  /* 0x000000ac02004986 */ /* 0x0003e4000c101904 */
[----:B-1----:R-:W-:-:S02]  /*a0860*/  IMAD.WIDE R2, R170, 0x4, R4 ;  /* 0x00000004aa027825 */ /* 0x002fc400078e0204 */
[----:B------:R-:W2:Y:S01]  /*a0870*/  LDL.LU R170, [R1+0x1e84] ;  /* 0x001e840001aa7983 */ /* 0x000ea20000300800 */
[----:B------:R-:W-:Y:S02]  /*a0880*/  ISETP.LT.AND P0, PT, R174, c[0x0][0x178], !P0 ;  /* 0x00005e00ae007a0c */ /* 0x000fe40004701270 */
[----:B------:R-:W-:Y:S02]  /*a0890*/  ISETP.LT.AND P6, PT, R243, c[0x0][0x178], !P1 ;  /* 0x00005e00f3007a0c */ /* 0x000fe40004fc1270 */
[----:B------:R-:W-:Y:S02]  /*a08a0*/  ISETP.LT.AND P5, PT, R252, c[0x0][0x178], !P1 ;  /* 0x00005e00fc007a0c */ /* 0x000fe40004fa1270 */
[----:B------:R-:W-:Y:S02]  /*a08b0*/  ISETP.LT.AND P2, PT, R99, c[0x0][0x178], !P1 ;  /* 0x00005e0063007a0c */ /* 0x000fe40004f41270 */
[----:B------:R-:W-:Y:S01]  /*a08c0*/  ISETP.LT.AND P4, PT, R174, c[0x0][0x178], !P1 ;  /* 0x00005e00ae007a0c */ /* 0x000fe20004f81270 */
[----:B------:R-:W-:Y:S01]  /*a08d0*/  IMAD.WIDE R164, R171, 0x4, R162 ;  /* 0x00000004aba47825 */ /* 0x000fe200078e02a2 */
[----:B------:R-:W-:-:S03]  /*a08e0*/  IADD3 R172, R242, 0x1ab, RZ ;  /* 0x000001abf2ac7810 */ /* 0x000fc60007ffe0ff */
[----:B------:R-:W-:-:S04]  /*a08f0*/  IMAD.WIDE R166, R171, 0x4, R160 ;  /* 0x00000004aba67825 */ /* 0x000fc800078e02a0 */
[C---:B------:R-:W-:Y:S01]  /*a0900*/  IMAD.WIDE R168, R171.reuse, 0x4, R6 ;  /* 0x00000004aba87825 */ /* 0x040fe200078e0206 */
[----:B------:R-:W-:Y:S02]  /*a0910*/  ISETP.GE.AND P1, PT, R172, c[0x0][0x17c], PT ;  /* 0x00005f00ac007a0c */ /* 0x000fe40003f26270 */
[----:B------:R-:W3:Y:S04]  /*a0920*/  LDL.LU R172, [R1+0x1d80] ;  /* 0x001d800001ac7983 */ /* 0x000ee80000300800 */
[----:B------:R1:W-:Y:S02]  /*a0930*/  @P0 STG.E [R2.64], R251 ;  /* 0x000000fb02000986 */ /* 0x0003e4000c101904 */
[C---:B-1----:R-:W-:Y:S01]  /*a0940*/  IMAD.WIDE R2, R171.reuse, 0x4, R4 ;  /* 0x00000004ab027825 */ /* 0x042fe200078e0204 */
[----:B------:R-:W-:Y:S01]  /*a0950*/  IADD3 R171, R171, c[0x0][0x198], RZ ;  /* 0x00006600abab7a10 */ /* 0x000fe20007ffe0ff */
[----:B------:R-:W3:Y:S04]  /*a0960*/  LDL.LU R251, [R1+0x3604] ;  /* 0x0036040001fb7983 */ /* 0x000ee80000300800 */
[----:B--2---:R1:W-:Y:S01]  /*a0970*/  @P6 STG.E [R164.64], R170 ;  /* 0x000000aaa4006986 */ /* 0x0043e2000c101904 */
[----:B----4-:R-:W-:Y:S02]  /*a0980*/  @P5 STG.E [R166.64], R248 ;  /* 0x000000f8a6005986 */ /* 0x010fe4000c101904 */
[----:B------:R2:W-:Y:S02]  /*a0990*/  @P2 STG.E [R168.64], R247 ;  /* 0x000000f7a8002986 */ /* 0x0005e4000c101904 */
[----:B------:R4:W-:Y:S01]  /*a09a0*/  @P4 STG.E [R2.64], R250 ;  /* 0x000000fa02004986 */ /* 0x0009e2000c101904 */
[----:B-1----:R-:W-:Y:S01]  /*a09b0*/  IADD3 R164, R242, 0x1ac, RZ ;  /* 0x000001acf2a47810 */ /* 0x002fe20007ffe0ff */
[----:B--2---:R-:W2:Y:S01]  /*a09c0*/  LDL.LU R247, [R1+0x1d84] ;  /* 0x001d840001f77983 */ /* 0x004ea20000300800 */
[----:B----4-:R-:W4:Y:S02]  /*a09d0*/  LDL.LU R250, [R1+0x1bc4] ;  /* 0x001bc40001fa7983 */ /* 0x010f240000300800 */
[----:B------:R-:W-:Y:S01]  /*a09e0*/  ISETP.GE.AND P2, PT, R164, c[0x0][0x17c], PT ;  /* 0x00005f00a4007a0c */ /* 0x000fe20003f46270 */
[----:B------:R-:W2:Y:S02]  /*a09f0*/  LDL.LU R248, [R1+0x14d4] ;  /* 0x0014d40001f87983 */ /* 0x000ea40000300800 */
[C---:B------:R-:W-:Y:S01]  /*a0a00*/  IMAD.WIDE R168, R171.reuse, 0x4, R162 ;  /* 0x00000004aba87825 */ /* 0x040fe200078e02a2 */
[----:B------:R-:W-:-:S03]  /*a0a10*/  IADD3 R170, R171, c[0x0][0x198], RZ ;  /* 0x00006600abaa7a10 */ /* 0x000fc60007ffe0ff */
[----:B------:R-:W-:-:S04]  /*a0a20*/  IMAD.WIDE R166, R171, 0x4, R160 ;  /* 0x00000004aba67825 */ /* 0x000fc800078e02a0 */
[----:B------:R-:W-:-:S04]  /*a0a30*/  IMAD.WIDE R164, R171, 0x4, R6 ;  /* 0x00000004aba47825 */ /* 0x000fc800078e0206 */
[----:B------:R-:W-:Y:S02]  /*a0a40*/  IMAD.WIDE R2, R171, 0x4, R4 ;  /* 0x00000004ab027825 */ /* 0x000fe400078e0204 */
[----:B------:R-:W2:Y:S01]  /*a0a50*/  LDL.LU R171, [R1+0x1ef0] ;  /* 0x001ef00001ab7983 */ /* 0x000ea20000300800 */
[----:B------:R-:W-:Y:S02]  /*a0a60*/  ISETP.LT.AND P5, PT, R243, c[0x0][0x178], !P3 ;  /* 0x00005e00f3007a0c */ /* 0x000fe40005fa1270 */
[----:B------:R-:W-:Y:S02]  /*a0a70*/  ISETP.LT.AND P0, PT, R252, c[0x0][0x178], !P3 ;  /* 0x00005e00fc007a0c */ /* 0x000fe40005f01270 */
[----:B------:R-:W-:Y:S01]  /*a0a80*/  ISETP.LT.AND P6, PT, R99, c[0x0][0x178], !P3 ;  /* 0x00005e0063007a0c */ /* 0x000fe20005fc1270 */
[----:B------:R-:W-:Y:S01]  /*a0a90*/  ISETP.LT.AND P3, PT, R174, c[0x0][0x178], !P3 ;  /* 0x00005e00ae007a0c */ /* 0x000fe20005f61270 */
[----:B------:R-:W-:-:S07]  /*a0aa0*/  ISETP.LT.AND P4, PT, R243, c[0x0][0x178], !P1 ;  /* 0x00005e00f3007a0c */ /* 0x000fce0004f81270 */
[----:B--2---:R1:W-:Y:S02]  /*a0ab0*/  @P5 STG.E [R168.64], R171 ;  /* 0x000000aba8005986 */ /* 0x0043e4000c101904 */
[----:B---3--:R-:W-:Y:S02]  /*a0ac0*/  @P0 STG.E [R166.64], R172 ;  /* 0x000000aca6000986 */ /* 0x008fe4000c101904 */
[----:B------:R-:W-:Y:S02]  /*a0ad0*/  @P6 STG.E [R164.64], R249 ;  /* 0x000000f9a4006986 */ /* 0x000fe4000c101904 */
[----:B------:R2:W-:Y:S01]  /*a0ae0*/  @P3 STG.E [R2.64], R173 ;  /* 0x000000ad02003986 */ /* 0x0005e2000c101904 */
[----:B------:R-:W-:Y:S01]  /*a0af0*/  ISETP.LT.AND P3, PT, R252, c[0x0][0x178], !P1 ;  /* 0x00005e00fc007a0c */ /* 0x000fe20004f61270 */
[----:B-1----:R-:W-:-:S05]  /*a0b00*/  IMAD.WIDE R168, R170, 0x4, R162 ;  /* 0x00000004aaa87825 */ /* 0x002fca00078e02a2 */
[----:B------:R1:W-:Y:S01]  /*a0b10*/  @P4 STG.E [R168.64], R175 ;  /* 0x000000afa8004986 */ /* 0x0003e2000c101904 */
[----:B------:R-:W-:Y:S02]  /*a0b20*/  ISETP.LT.AND P4, PT, R99, c[0x0][0x178], !P1 ;  /* 0x00005e0063007a0c */ /* 0x000fe40004f81270 */
[----:B--2---:R-:W-:Y:S02]  /*a0b30*/  IADD3 R2, R242, 0x1ad, RZ ;  /* 0x000001adf2027810 */ /* 0x004fe40007ffe0ff */
[----:B------:R-:W-:Y:S01]  /*a0b40*/  ISETP.LT.AND P0, PT, R174, c[0x0][0x178], !P1 ;  /* 0x00005e00ae007a0c */ /* 0x000fe20004f01270 */
[----:B------:R-:W-:Y:S01]  /*a0b50*/  IMAD.WIDE R164, R170, 0x4, R160 ;  /* 0x00000004aaa47825 */ /* 0x000fe200078e02a0 */
[----:B------:R-:W-:-:S03]  /*a0b60*/  ISETP.GE.AND P1, PT, R2, c[0x0][0x17c], PT ;  /* 0x00005f0002007a0c */ /* 0x000fc60003f26270 */
[----:B------:R-:W-:Y:S01]  /*a0b70*/  IMAD.WIDE R2, R170, 0x4, R6 ;  /* 0x00000004aa027825 */ /* 0x000fe200078e0206 */
[----:B-1----:R-:W2:Y:S03]  /*a0b80*/  LDL.LU R169, [R1+0x1ee0] ;  /* 0x001ee00001a97983 */ /* 0x002ea60000300800 */
[----:B------:R-:W3:Y:S02]  /*a0b90*/  LDL.LU R172, [R1+0x1d70] ;  /* 0x001d700001ac7983 */ /* 0x000ee40000300800 */
[----:B------:R-:W2:Y:S02]  /*a0ba0*/  LDL.LU R249, [R1+0x1540] ;  /* 0x0015400001f97983 */ /* 0x000ea40000300800 */
[----:B------:R-:W2:Y:S01]  /*a0bb0*/  LDL.LU R173, [R1+0x1f14] ;  /* 0x001f140001ad7983 */ /* 0x000ea20000300800 */
[----:B------:R-:W2:Y:S04]  /*a0bc0*/  LDL.LU R175, [R1+0x1ee4] ;  /* 0x001ee40001af7983 */ /* 0x000ea80000300800 */
[----:B------:R1:W-:Y:S01]  /*a0bd0*/  @P3 STG.E [R164.64], R247 ;  /* 0x000000f7a4003986 */ /* 0x0003e2000c101904 */
[----:B----4-:R4:W-:Y:S03]  /*a0be0*/  @P4 STG.E [R2.64], R250 ;  /* 0x000000fa02004986 */ /* 0x0109e6000c101904 */
[----:B-1----:R-:W2:Y:S01]  /*a0bf0*/  LDL.LU R247, [R1+0x1d74] ;  /* 0x001d740001f77983 */ /* 0x002ea20000300800 */
[----:B----4-:R-:W4:Y:S02]  /*a0c00*/  LDL.LU R250, [R1+0x3600] ;  /* 0x0036000001fa7983 */ /* 0x010f240000300800 */
[----:B------:R-:W2:Y:S01]  /*a0c10*/  LDL.LU R3, [R1+0x1f10] ;  /* 0x001f100001037983 */ /* 0x000ea20000300800 */
[----:B------:R-:W-:-:S02]  /*a0c20*/  ISETP.LT.AND P6, PT, R243, c[0x0][0x178], !P2 ;  /* 0x00005e00f3007a0c */ /* 0x000fc400057c1270 */
[----:B------:R-:W-:Y:S02]  /*a0c30*/  ISETP.LT.AND P5, PT, R252, c[0x0][0x178], !P2 ;  /* 0x00005e00fc007a0c */ /* 0x000fe400057a1270 */
[C---:B------:R-:W-:Y:S01]  /*a0c40*/  IADD3 R168, R170.reuse, c[0x0][0x198], RZ ;  /* 0x00006600aaa87a10 */ /* 0x040fe20007ffe0ff */
[----:B------:R-:W-:Y:S01]  /*a0c50*/  IMAD.WIDE R170, R170, 0x4, R4 ;  /* 0x00000004aaaa7825 */ /* 0x000fe200078e0204 */
[----:B------:R-:W-:-:S03]  /*a0c60*/  ISETP.LT.AND P3, PT, R99, c[0x0][0x178], !P2 ;  /* 0x00005e0063007a0c */ /* 0x000fc60005761270 */
[----:B------:R-:W-:Y:S02]  /*a0c70*/  ISETP.LT.AND P2, PT, R174, c[0x0][0x178], !P2 ;  /* 0x00005e00ae007a0c */ /* 0x000fe40005741270 */
[----:B------:R-:W-:-:S04]  /*a0c80*/  IMAD.WIDE R166, R168, 0x4, R162 ;  /* 0x00000004a8a67825 */ /* 0x000fc800078e02a2 */
[----:B------:R-:W-:Y:S01]  /*a0c90*/  IMAD.WIDE R164, R168, 0x4, R160 ;  /* 0x00000004a8a47825 */ /* 0x000fe200078e02a0 */
[----:B------:R1:W-:Y:S01]  /*a0ca0*/  @P0 STG.E [R170.64], R248 ;  /* 0x000000f8aa000986 */ /* 0x0003e2000c101904 */
[----:B------:R-:W-:Y:S02]  /*a0cb0*/  ISETP.LT.AND P0, PT, R252, c[0x0][0x178], !P1 ;  /* 0x00005e00fc007a0c */ /* 0x000fe40004f01270 */
[----:B------:R-:W-:Y:S02]  /*a0cc0*/  ISETP.LT.AND P4, PT, R99, c[0x0][0x178], !P1 ;  /* 0x00005e0063007a0c */ /* 0x000fe40004f81270 */
[----:B------:R-:W-:Y:S02]  /*a0cd0*/  IADD3 R2, R168, c[0x0][0x198], RZ ;  /* 0x00006600a8027a10 */ /* 0x000fe40007ffe0ff */
[----:B-1----:R-:W-:Y:S01]  /*a0ce0*/  IADD3 R170, R242, 0x1ae, RZ ;  /* 0x000001aef2aa7810 */ /* 0x002fe20007ffe0ff */
[----:B------:R-:W4:Y:S01]  /*a0cf0*/  LDL.LU R248, [R1+0x1544] ;  /* 0x0015440001f87983 */ /* 0x000f220000300800 */
[----:B------:R-:W4:Y:S03]  /*a0d00*/  LDL.LU R171, [R1+0x1e90] ;  /* 0x001e900001ab7983 */ /* 0x000f260000300800 */
[----:B--2---:R1:W-:Y:S01]  /*a0d10*/  @P6 STG.E [R166.64], R3 ;  /* 0x00000003a6006986 */ /* 0x0043e2000c101904 */
[----:B------:R2:W-:Y:S01]  /*a0d20*/  @P5 STG.E [R164.64], R169 ;  /* 0x000000a9a4005986 */ /* 0x0005e2000c101904 */
[----:B------:R-:W-:-:S02]  /*a0d30*/  ISETP.LT.AND P5, PT, R243, c[0x0][0x178], !P1 ;  /* 0x00005e00f3007a0c */ /* 0x000fc40004fa1270 */
[----:B------:R-:W-:Y:S01]  /*a0d40*/  ISETP.GE.AND P6, PT, R170, c[0x0][0x17c], PT ;  /* 0x00005f00aa007a0c */ /* 0x000fe20003fc6270 */
[----:B-1----:R-:W-:-:S04]  /*a0d50*/  IMAD.WIDE R166, R168, 0x4, R4 ;  /* 0x00000004a8a67825 */ /* 0x002fc800078e0204 */
[----:B--2---:R-:W-:-:S04]  /*a0d60*/  IMAD.WIDE R164, R168, 0x4, R6 ;  /* 0x00000004a8a47825 */ /* 0x004fc800078e0206 */
[----:B------:R-:W-:Y:S01]  /*a0d70*/  IMAD.WIDE R168, R2, 0x4, R162 ;  /* 0x0000000402a87825 */ /* 0x000fe200078e02a2 */
[----:B---3--:R1:W-:Y:S03]  /*a0d80*/  @P3 STG.E [R164.64], R172 ;  /* 0x000000aca4003986 */ /* 0x0083e6000c101904 */
[----:B------:R2:W-:Y:S01]  /*a0d90*/  @P2 STG.E [R166.64], R249 ;  /* 0x000000f9a6002986 */ /* 0x0005e2000c101904 */
[C---:B------:R-:W-:Y:S02]  /*a0da0*/  IADD3 R3, R242.reuse, 0x1af, RZ ;  /* 0x000001aff2037810 */ /* 0x040fe40007ffe0ff */
[----:B------:R-:W-:Y:S01]  /*a0db0*/  IADD3 R170, R242, 0x1b0, RZ ;  /* 0x000001b0f2aa7810 */ /* 0x000fe20007ffe0ff */
[----:B------:R3:W-:Y:S01]  /*a0dc0*/  @P5 STG.E [R168.64], R173 ;  /* 0x000000ada8005986 */ /* 0x0007e2000c101904 */
[----:B------:R-:W-:Y:S01]  /*a0dd0*/  ISETP.GE.AND P3, PT, R3, c[0x0][0x17c], PT ;  /* 0x00005f0003007a0c */ /* 0x000fe20003f66270 */
[----:B-1----:R-:W-:-:S04]  /*a0de0*/  IMAD.WIDE R164, R2, 0x4, R6 ;  /* 0x0000000402a47825 */ /* 0x002fc800078e0206 */
[C---:B--2---:R-:W-:Y:S01]  /*a0df0*/  IMAD.WIDE R166, R2.reuse, 0x4, R160 ;  /* 0x0000000402a67825 */ /* 0x044fe200078e02a0 */
[----:B------:R-:W-:Y:S01]  /*a0e00*/  IADD3 R3, R2, c[0x0][0x198], RZ ;  /* 0x0000660002037a10 */ /* 0x000fe20007ffe0ff */
[----:B---3--:R-:W2:Y:S04]  /*a0e10*/  LDL.LU R173, [R1+0x1f24] ;  /* 0x001f240001ad7983 */ /* 0x008ea80000300800 */
[----:B------:R1:W-:Y:S01]  /*a0e20*/  @P0 STG.E [R166.64], R175 ;  /* 0x000000afa6000986 */ /* 0x0003e2000c101904 */
[----:B------:R3:W-:Y:S01]  /*a0e30*/  @P4 STG.E [R164.64], R247 ;  /* 0x000000f7a4004986 */ /* 0x0007e2000c101904 */
[----:B------:R-:W-:Y:S02]  /*a0e40*/  ISETP.GE.AND P0, PT, R170, c[0x0][0x17c], PT ;  /* 0x00005f00aa007a0c */ /* 0x000fe40003f06270 */
[----:B-1----:R-:W2:Y:S01]  /*a0e50*/  LDL.LU R175, [R1+0x1f04] ;  /* 0x001f040001af7983 */ /* 0x002ea20000300800 */
[----:B---3--:R-:W3:Y:S02]  /*a0e60*/  LDL.LU R247, [R1+0x1e94] ;  /* 0x001e940001f77983 */ /* 0x008ee40000300800 */
[----:B------:R-:W-:-:S02]  /*a0e70*/  IMAD.WIDE R164, R2, 0x4, R4 ;  /* 0x0000000402a47825 */ /* 0x000fc400078e0204 */
[----:B------:R-:W2:Y:S02]  /*a0e80*/  LDL.LU R2, [R1+0x1f00] ;  /* 0x001f000001027983 */ /* 0x000ea40000300800 */
[----:B------:R-:W2:Y:S01]  /*a0e90*/  LDL.LU R170, [R1+0x1f20] ;  /* 0x001f200001aa7983 */ /* 0x000ea20000300800 */
[----:B------:R-:W-:Y:S02]  /*a0ea0*/  ISETP.LT.AND P1, PT, R174, c[0x0][0x178], !P1 ;  /* 0x00005e00ae007a0c */ /* 0x000fe40004f21270 */
[----:B------:R-:W-:Y:S02]  /*a0eb0*/  ISETP.LT.AND P2, PT, R243, c[0x0][0x178], !P6 ;  /* 0x00005e00f3007a0c */ /* 0x000fe40007741270 */
[----:B------:R-:W-:Y:S02]  /*a0ec0*/  ISETP.LT.AND P5, PT, R252, c[0x0][0x178], !P6 ;  /* 0x00005e00fc007a0c */ /* 0x000fe400077a1270 */
[----:B------:R-:W-:Y:S01]  /*a0ed0*/  ISETP.LT.AND P4, PT, R99, c[0x0][0x178], !P6 ;  /* 0x00005e0063007a0c */ /* 0x000fe20007781270 */
[----:B------:R-:W-:-:S02]  /*a0ee0*/  ISETP.LT.AND P6, PT, R174, c[0x0][0x178], !P6 ;  /* 0x00005e00ae007a0c */ /* 0x000fc400077c1270 */
[----:B------:R-:W-:-:S04]  /*a0ef0*/  IMAD.WIDE R166, R3, 0x4, R162 ;  /* 0x0000000403a67825 */ /* 0x000fc800078e02a2 */
[C---:B------:R-:W-:Y:S01]  /*a0f00*/  IMAD.WIDE R168, R3.reuse, 0x4, R160 ;  /* 0x0000000403a87825 */ /* 0x040fe200078e02a0 */
[----:B------:R-:W3:Y:S03]  /*a0f10*/  LDL.LU R172, [R1+0x1e48] ;  /* 0x001e480001ac7983 */ /* 0x000ee60000300800 */
[----:B------:R-:W3:Y:S01]  /*a0f20*/  LDL.LU R249, [R1+0x1758] ;  /* 0x0017580001f97983 */ /* 0x000ee20000300800 */
[----:B----4-:R1:W-:Y:S01]  /*a0f30*/  @P1 STG.E [R164.64], R248 ;  /* 0x000000f8a4001986 */ /* 0x0103e2000c101904 */
[----:B------:R-:W-:Y:S01]  /*a0f40*/  ISETP.LT.AND P1, PT, R252, c[0x0][0x178], !P3 ;  /* 0x00005e00fc007a0c */ /* 0x000fe20005f21270 */
[----:B-1----:R-:W-:Y:S02]  /*a0f50*/  IMAD.WIDE R164, R3, 0x4, R6 ;  /* 0x0000000403a47825 */ /* 0x002fe400078e0206 */
[----:B------:R-:W4:Y:S04]  /*a0f60*/  LDL.LU R248, [R1+0x12b8] ;  /* 0x0012b80001f87983 */ /* 0x000f280000300800 */
[----:B--2---:R1:W-:Y:S01]  /*a0f70*/  @P2 STG.E [R166.64], R170 ;  /* 0x000000aaa6002986 */ /* 0x0043e2000c101904 */
[----:B------:R2:W-:Y:S02]  /*a0f80*/  @P5 STG.E [R168.64], R2 ;  /* 0x00000002a8005986 */ /* 0x0005e4000c101904 */
[----:B------:R3:W-:Y:S01]  /*a0f90*/  @P4 STG.E [R164.64], R171 ;  /* 0x000000aba4004986 */ /* 0x0007e2000c101904 */
[----:B------:R-:W-:Y:S01]  /*a0fa0*/  ISETP.LT.AND P5, PT, R243, c[0x0][0x178], !P3 ;  /* 0x00005e00f3007a0c */ /* 0x000fe20005fa1270 */
[----:B-1----:R-:W-:Y:S01]  /*a0fb0*/  IMAD.WIDE R166, R3, 0x4, R4 ;  /* 0x0000000403a67825 */ /* 0x002fe200078e0204 */
[----:B--2---:R-:W-:-:S02]  /*a0fc0*/  IADD3 R2, R242, 0x1b1, RZ ;  /* 0x000001b1f2027810 */ /* 0x004fc40007ffe0ff */
[----:B------:R-:W-:Y:S02]  /*a0fd0*/  IADD3 R168, R3, c[0x0][0x198], RZ ;  /* 0x0000660003a87a10 */ /* 0x000fe40007ffe0ff */
[----:B------:R1:W-:Y:S01]  /*a0fe0*/  @P6 STG.E [R166.64], R250 ;  /* 0x000000faa6006986 */ /* 0x0003e2000c101904 */
[----:B------:R-:W-:Y:S02]  /*a0ff0*/  ISETP.LT.AND P2, PT, R99, c[0x0][0x178], !P3 ;  /* 0x00005e0063007a0c */ /* 0x000fe40005f41270 */
[----:B------:R-:W-:Y:S01]  /*a1000*/  ISETP.GE.AND P4, PT, R2, c[0x0][0x17c], PT ;  /* 0x00005f0002007a0c */ /* 0x000fe20003f86270 */
[----:B------:R-:W-:-:S04]  /*a1010*/  IMAD.WIDE R2, R168, 0x4, R162 ;  /* 0x00000004a8027825 */ /* 0x000fc800078e02a2 */
[C---:B---3--:R-:W-:Y:S01]  /*a1020*/  IMAD.WIDE R164, R168.reuse, 0x4, R160 ;  /* 0x00000004a8a47825 */ /* 0x048fe200078e02a0 */
[----:B-1----:R-:W2:Y:S04]  /*a1030*/  LDL.LU R250, [R1+0x35fc] ;  /* 0x0035fc0001fa7983 */ /* 0x002ea80000300800 */
[----:B------:R1:W-:Y:S01]  /*a1040*/  @P5 STG.E [R2.64], R173 ;  /* 0x000000ad02005986 */ /* 0x0003e2000c101904 */
[----:B------:R3:W-:Y:S02]  /*a1050*/  @P1 STG.E [R164.64], R175 ;  /* 0x000000afa4001986 */ /* 0x0007e4000c101904 */
[----:B------:R-:W-:Y:S01]  /*a1060*/  IMAD.WIDE R166, R168, 0x4, R6 ;  /* 0x00000004a8a67825 */ /* 0x000fe200078e0206 */
[----:B-1----:R-:W2:Y:S03]  /*a1070*/  LDL.LU R173, [R1+0x1e4c] ;  /* 0x001e4c0001ad7983 */ /* 0x002ea60000300800 */
[----:B---3--:R-:W3:Y:S01]  /*a1080*/  LDL.LU R175, [R1+0x175c] ;  /* 0x00175c0001af7983 */ /* 0x008ee20000300800 */
[----:B------:R1:W-:Y:S04]  /*a1090*/  @P2 STG.E [R166.64], R247 ;  /* 0x000000f7a6002986 */ /* 0x0003e8000c101904 */
[----:B-1----:R-:W3:Y:S01]  /*a10a0*/  LDL.LU R247, [R1+0x12bc] ;  /* 0x0012bc0001f77983 */ /* 0x002ee20000300800 */
[----:B------:R-:W-:-:S02]  /*a10b0*/  ISETP.LT.AND P3, PT, R174, c[0x0][0x178], !P3 ;  /* 0x00005e00ae007a0c */ /* 0x000fc40005f61270 */
[----:B------:R-:W-:Y:S02]  /*a10c0*/  ISETP.LT.AND P6, PT, R243, c[0x0][0x178], !P0 ;  /* 0x00005e00f3007a0c */ /* 0x000fe400047c1270 */
[----:B------:R-:W-:Y:S02]  /*a10d0*/  IADD3 R2, R168, c[0x0][0x198], RZ ;  /* 0x00006600a8027a10 */ /* 0x000fe40007ffe0ff */
[----:B------:R-:W-:Y:S02]  /*a10e0*/  ISETP.LT.AND P5, PT, R252, c[0x0][0x178], !P0 ;  /* 0x00005e00fc007a0c */ /* 0x000fe400047a1270 */
[----:B------:R-:W-:Y:S01]  /*a10f0*/  ISETP.LT.AND P2, PT, R99, c[0x0][0x178], !P0 ;  /* 0x00005e0063007a0c */ /* 0x000fe20004741270 */
[----:B------:R-:W-:Y:S02]  /*a1100*/  ISETP.LT.AND P0, PT, R174, c[0x0][0x178], !P0 ;  /* 0x00005e00ae007a0c */ /* 0x000fe40004701270 */
[----:B------:R-:W-:-:S04]  /*a1110*/  IMAD.WIDE R164, R168, 0x4, R4 ;  /* 0x00000004a8a47825 */ /* 0x000fc800078e0204 */
[----:B------:R-:W-:-:S04]  /*a1120*/  IMAD.WIDE R166, R2, 0x4, R162 ;  /* 0x0000000402a67825 */ /* 0x000fc800078e02a2 */
[----:B------:R-:W-:Y:S01]  /*a1130*/  IMAD.WIDE R168, R2, 0x4, R160 ;  /* 0x0000000402a87825 */ /* 0x000fe200078e02a0 */
[----:B------:R1:W-:Y:S03]  /*a1140*/  @P3 STG.E [R164.64], R251 ;  /* 0x000000fba4003986 */ /* 0x0003e6000c101904 */
[----:B------:R4:W-:Y:S01]  /*a1150*/  @P6 STG.E [R166.64], R172 ;  /* 0x000000aca6006986 */ /* 0x0009e2000c101904 */
[----:B------:R-:W-:Y:S01]  /*a1160*/  IADD3 R3, R242, 0x1b2, RZ ;  /* 0x000001b2f2037810 */ /* 0x000fe20007ffe0ff */
[----:B------:R4:W-:Y:S01]  /*a1170*/  @P5 STG.E [R168.64], R249 ;  /* 0x000000f9a8005986 */ /* 0x0009e2000c101904 */
[----:B------:R-:W-:Y:S02]  /*a1180*/  ISETP.LT.AND P6, PT, R243, c[0x0][0x178], !P4 ;  /* 0x00005e00f3007a0c */ /* 0x000fe400067c1270 */
[----:B------:R-:W-:Y:S01]  /*a1190*/  ISETP.LT.AND P3, PT, R252, c[0x0][0x178], !P4 ;  /* 0x00005e00fc007a0c */ /* 0x000fe20006761270 */
[C---:B-1----:R-:W-:Y:S01]  /*a11a0*/  IMAD.WIDE R164, R2.reuse, 0x4, R6 ;  /* 0x0000000402a47825 */ /* 0x042fe200078e0206 */
[----:B------:R-:W3:Y:S03]  /*a11b0*/  LDL.LU R251, [R1+0x35f8] ;  /* 0x0035f80001fb7983 */ /* 0x000ee60000300800 */
[----:B----4-:R-:W-:-:S04]  /*a11c0*/  IMAD.WIDE R166, R2, 0x4, R4 ;  /* 0x0000000402a67825 */ /* 0x010fc800078e0204 */
[----:B------:R-:W4:Y:S02]  /*a11d0*/  LDL.LU R170, [R1+0x1e58] ;  /* 0x001e580001aa7983 */ /* 0x000f240000300800 */
[----:B------:R-:W4:Y:S01]  /*a11e0*/  LDL.LU R171, [R1+0x13f8] ;  /* 0x0013f80001ab7983 */ /* 0x000f220000300800 */
[----:B------:R1:W-:Y:S01]  /*a11f0*/  @P2 STG.E [R164.64], R248 ;  /* 0x000000f8a4002986 */ /* 0x0003e2000c101904 */
[----:B------:R-:W-:Y:S01]  /*a1200*/  ISETP.GE.AND P1, PT, R3, c[0x0][0x17c], PT ;  /* 0x00005f0003007a0c */ /* 0x000fe20003f26270 */
[----:B------:R-:W-:Y:S01]  /*a1210*/  IADD3 R3, R2, c[0x0][0x198], RZ ;  /* 0x0000660002037a10 */ /* 0x000fe20007ffe0ff */
[----:B------:R-:W-:Y:S02]  /*a1220*/  IADD3 R168, R242, 0x1b3, RZ ;  /* 0x000001b3f2a87810 */ /* 0x000fe40007ffe0ff */
[----:B------:R-:W-:Y:S02]  /*a1230*/  ISETP.LT.AND P5, PT, R99, c[0x0][0x178], !P4 ;  /* 0x00005e0063007a0c */ /* 0x000fe400067a1270 */
[----:B------:R-:W-:Y:S01]  /*a1240*/  ISETP.GE.AND P2, PT, R168, c[0x0][0x17c], PT ;  /* 0x00005f00a8007a0c */ /* 0x000fe20003f46270 */
[----:B------:R-:W-:-:S04]  /*a1250*/  IMAD.WIDE R168, R3, 0x4, R160 ;  /* 0x0000000403a87825 */ /* 0x000fc800078e02a0 */
[C---:B-1----:R-:W-:Y:S01]  /*a1260*/  IMAD.WIDE R164, R3.reuse, 0x4, R162 ;  /* 0x0000000403a47825 */ /* 0x042fe200078e02a2 */
[----:B--2---:R1:W-:Y:S04]  /*a1270*/  @P0 STG.E [R166.64], R250 ;  /* 0x000000faa6000986 */ /* 0x0043e8000c101904 */
[----:B-1----:R-:W2:Y:S01]  /*a1280*/  LDL.LU R250, [R1+0x1828] ;  /* 0x0018280001fa7983 */ /* 0x002ea20000300800 */
[----:B------:R-:W2:Y:S03]  /*a1290*/  LDL.LU R249, [R1+0xf98] ;  /* 0x000f980001f97983 */ /* 0x000ea60000300800 */
[----:B------:R1:W-:Y:S01]  /*a12a0*/  @P6 STG.E [R164.64], R173 ;  /* 0x000000ada4006986 */ /* 0x0003e2000c101904 */
[----:B------:R-:W2:Y:S02]  /*a12b0*/  LDL.LU R248, [R1+0x1e5c] ;  /* 0x001e5c0001f87983 */ /* 0x000ea40000300800 */
[----:B---3--:R3:W-:Y:S02]  /*a12c0*/  @P3 STG.E [R168.64], R175 ;  /* 0x000000afa8003986 */ /* 0x0087e4000c101904 */
[----:B------:R-:W-:Y:S01]  /*a12d0*/  IMAD.WIDE R166, R3, 0x4, R6 ;  /* 0x0000000403a67825 */ /* 0x000fe200078e0206 */
[----:B-1----:R-:W2:Y:S04]  /*a12e0*/  LDL.LU R173, [R1+0x182c] ;  /* 0x00182c0001ad7983 */ /* 0x002ea80000300800 */
[----:B---3--:R-:W3:Y:S04]  /*a12f0*/  LDL.LU R175, [R1+0x13fc] ;  /* 0x0013fc0001af7983 */ /* 0x008ee80000300800 */
[----:B------:R1:W-:Y:S04]  /*a1300*/  @P5 STG.E [R166.64], R247 ;  /* 0x000000f7a6005986 */ /* 0x0003e8000c101904 */
[----:B-1----:R-:W3:Y:S01]  /*a1310*/  LDL.LU R247, [R1+0xf9c] ;  /* 0x000f9c0001f77983 */ /* 0x002ee20000300800 */
[----:B------:R-:W-:-:S02]  /*a1320*/  ISETP.LT.AND P4, PT, R174, c[0x0][0x178], !P4 ;  /* 0x00005e00ae007a0c */ /* 0x000fc40006781270 */
[----:B------:R-:W-:Y:S02]  /*a1330*/  ISETP.LT.AND P0, PT, R243, c[0x0][0x178], !P1 ;  /* 0x00005e00f3007a0c */ /* 0x000fe40004f01270 */
[C---:B------:R-:W-:Y:S01]  /*a1340*/  ISETP.LT.AND P3, PT, R252.reuse, c[0x0][0x178], !P1 ;  /* 0x00005e00fc007a0c */ /* 0x040fe20004f61270 */
[C---:B------:R-:W-:Y:S01]  /*a1350*/  IMAD.WIDE R164, R3.reuse, 0x4, R4 ;  /* 0x0000000403a47825 */ /* 0x040fe200078e0204 */
[----:B------:R-:W-:Y:S02]  /*a1360*/  IADD3 R166, R3, c[0x0][0x198], RZ ;  /* 0x0000660003a67a10 */ /* 0x000fe40007ffe0ff */
[----:B------:R-:W-:Y:S02]  /*a1370*/  ISETP.LT.AND P6, PT, R99, c[0x0][0x178], !P1 ;  /* 0x00005e0063007a0c */ /* 0x000fe40004fc1270 */
[----:B------:R-:W-:Y:S02]  /*a1380*/  ISETP.LT.AND P5, PT, R252, c[0x0][0x178], !P2 ;  /* 0x00005e00fc007a0c */ /* 0x000fe400057a1270 */
[----:B------:R-:W-:Y:S01]  /*a1390*/  IADD3 R167, R242, 0x1b4, RZ ;  /* 0x000001b4f2a77810 */ /* 0x000fe20007ffe0ff */
[----:B------:R-:W3:Y:S01]  /*a13a0*/  LDL.LU R172, [R1+0x15c8] ;  /* 0x0015c80001ac7983 */ /* 0x000ee20000300800 */
[----:B------:R-:W-:-:S03]  /*a13b0*/  IMAD.WIDE R2, R166, 0x4, R162 ;  /* 0x00000004a6027825 */ /* 0x000fc600078e02a2 */
[----:B------:R1:W-:Y:S01]  /*a13c0*/  @P4 STG.E [R164.64], R251 ;  /* 0x000000fba4004986 */ /* 0x0003e2000c101904 */
[----:B------:R-:W-:Y:S02]  /*a13d0*/  ISETP.LT.AND P1, PT, R174, c[0x0][0x178], !P1 ;  /* 0x00005e00ae007a0c */ /* 0x000fe40004f21270 */
[----:B------:R-:W-:Y:S01]  /*a13e0*/  ISETP.LT.AND P4, PT, R243, c[0x0][0x178], !P2 ;  /* 0x00005e00f3007a0c */ /* 0x000fe20005781270 */
[----:B----4-:R4:W-:Y:S02]  /*a13f0*/  @P0 STG.E [R2.64], R170 ;  /* 0x000000aa02000986 */ /* 0x0109e4000c101904 */
[----:B-1----:R-:W-:-:S04]  /*a1400*/  IMAD.WIDE R164, R166, 0x4, R160 ;  /* 0x00000004a6a47825 */ /* 0x002fc800078e02a0 */
[C---:B----4-:R-:W-:Y:S01]  /*a1410*/  IMAD.WIDE R2, R166.reuse, 0x4, R6 ;  /* 0x00000004a6027825 */ /* 0x050fe200078e0206 */
[----:B------:R-:W4:Y:S01]  /*a1420*/  LDL.LU R251, [R1+0x1838] ;  /* 0x0018380001fb7983 */ /* 0x000f220000300800 */
[----:B------:R-:W-:Y:S02]  /*a1430*/  IADD3 R170, R166, c[0x0][0x198], RZ ;  /* 0x00006600a6aa7a10 */ /* 0x000fe40007ffe0ff */
[----:B------:R-:W-:-:S03]  /*a1440*/  ISETP.GE.AND P0, PT, R167, c[0x0][0x17c], PT ;  /* 0x00005f00a7007a0c */ /* 0x000fc60003f06270 */
[----:B------:R-:W-:Y:S01]  /*a1450*/  IMAD.WIDE R168, R170, 0x4, R160 ;  /* 0x00000004aaa87825 */ /* 0x000fe200078e02a0 */
[----:B--2---:R1:W-:Y:S01]  /*a1460*/  @P3 STG.E [R164.64], R250 ;  /* 0x000000faa4003986 */ /* 0x0043e2000c101904 */
[----:B------:R-:W-:Y:S02]  /*a1470*/  ISETP.LT.AND P3, PT, R99, c[0x0][0x178], !P2 ;  /* 0x00005e0063007a0c */ /* 0x000fe40005761270 */
[----:B------:R-:W-:Y:S02]  /*a1480*/  ISETP.LT.AND P2, PT, R174, c[0x0][0x178], !P2 ;  /* 0x00005e00ae007a0c */ /* 0x000fe40005741270 */
[----:B------:R2:W-:Y:S02]  /*a1490*/  @P6 STG.E [R2.64], R171 ;  /* 0x000000ab02006986 */ /* 0x0005e4000c101904 */
[----:B-1----:R-:W-:-:S04]  /*a14a0*/  IMAD.WIDE R164, R166, 0x4, R4 ;  /* 0x00000004a6a47825 */ /* 0x002fc800078e0204 */
[----:B------:R-:W-:-:S04]  /*a14b0*/  IMAD.WIDE R166, R170, 0x4, R162 ;  /* 0x00000004aaa67825 */ /* 0x000fc800078e02a2 */
[C---:B--2---:R-:W-:Y:S01]  /*a14c0*/  IMAD.WIDE R2, R170.reuse, 0x4, R6 ;  /* 0x00000004aa027825 */ /* 0x044fe200078e0206 */
[----:B------:R1:W-:Y:S03]  /*a14d0*/  @P1 STG.E [R164.64], R249 ;  /* 0x000000f9a4001986 */ /* 0x0003e6000c101904 */
[----:B------:R2:W-:Y:S02]  /*a14e0*/  @P4 STG.E [R166.64], R248 ;  /* 0x000000f8a6004986 */ /* 0x0005e4000c101904 */
[----:B------:R3:W-:Y:S02]  /*a14f0*/  @P5 STG.E [R168.64], R173 ;  /* 0x000000ada8005986 */ /* 0x0007e4000c101904 */
[----:B---3--:R3:W-:Y:S01]  /*a1500*/  @P3 STG.E [R2.64], R175 ;  /* 0x000000af02003986 */ /* 0x0087e2000c101904 */
[----:B-1----:R-:W4:Y:S01]  /*a1510*/  LDL.LU R249, [R1+0x12f8] ;  /* 0x0012f80001f97983 */ /* 0x002f220000300800 */
[----:B--2---:R-:W2:Y:S02]  /*a1520*/  LDL.LU R248, [R1+0x1e6c] ;  /* 0x001e6c0001f87983 */ /* 0x004ea40000300800 */
[----:B------:R-:W2:Y:S02]  /*a1530*/  LDL.LU R173, [R1+0x183c] ;  /* 0x00183c0001ad7983 */ /* 0x000ea40000300800 */
[----:B---3--:R-:W-:-:S05]  /*a1540*/  IMAD.WIDE R2, R170, 0x4, R4 ;  /* 0x00000004aa027825 */ /* 0x008fca00078e0204 */
[----:B------:R1:W-:Y:S04]  /*a1550*/  @P2 STG.E [R2.64], R247 ;  /* 0x000000f702002986 */ /* 0x0003e8000c101904 */
[----:B-1----:R-:W3:Y:S01]  /*a1560*/  LDL.LU R3, [R1+0x1e68] ;  /* 0x001e680001037983 */ /* 0x002ee20000300800 */
[----:B------:R-:W2:Y:S02]  /*a1570*/  LDL.LU R175, [R1+0x15cc] ;  /* 0x0015cc0001af7983 */ /* 0x000ea40000300800 */
[----:B------:R-:W2:Y:S01]  /*a1580*/  LDL.LU R247, [R1+0x12fc] ;  /* 0x0012fc0001f77983 */ /* 0x000ea20000300800 */
[----:B------:R-:W-:Y:S02]  /*a1590*/  ISETP.LT.AND P6, PT, R243, c[0x0][0x178], !P0 ;  /* 0x00005e00f3007a0c */ /* 0x000fe400047c1270 */
[----:B------:R-:W-:-:S02]  /*a15a0*/  ISETP.LT.AND P4, PT, R252, c[0x0][0x178], !P0 ;  /* 0x00005e00fc007a0c */ /* 0x000fc40004781270 */
[----:B------:R-:W-:Y:S02]  /*a15b0*/  ISETP.LT.AND P5, PT, R99, c[0x0][0x178], !P0 ;  /* 0x00005e0063007a0c */ /* 0x000fe400047a1270 */
[----:B------:R-:W-:Y:S02]  /*a15c0*/  IADD3 R164, R242, 0x1b5, RZ ;  /* 0x000001b5f2a47810 */ /* 0x000fe40007ffe0ff */
[----:B------:R-:W-:Y:S02]  /*a15d0*/  IADD3 R171, R170, c[0x0][0x198], RZ ;  /* 0x00006600aaab7a10 */ /* 0x000fe40007ffe0ff */
[----:B------:R-:W-:Y:S01]  /*a15e0*/  IADD3 R166, R242, 0x1b6, RZ ;  /* 0x000001b6f2a67810 */ /* 0x000fe20007ffe0ff */
[----:B------:R-:W2:Y:S01]  /*a15f0*/  LDL.LU R170, [R1+0x1a08] ;  /* 0x001a080001aa7983 */ /* 0x000ea20000300800 */
[----:B------:R-:W-:Y:S01]  /*a1600*/  ISETP.GE.AND P1, PT, R164, c[0x0][0x17c], PT ;  /* 0x00005f00a4007a0c */ /* 0x000fe20003f26270 */
[----:B------:R-:W2:Y:S02]  /*a1610*/  LDL.LU R250, [R1+0x15d8] ;  /* 0x0015d80001fa7983 */ /* 0x000ea40000300800 */
[----:B------:R-:W-:Y:S01]  /*a1620*/  IMAD.WIDE R164, R171, 0x4, R162 ;  /* 0x00000004aba47825 */ /* 0x000fe200078e02a2 */
[----:B------:R-:W-:-:S03]  /*a1630*/  ISETP.GE.AND P3, PT, R166, c[0x0][0x17c], PT ;  /* 0x00005f00a6007a0c */ /* 0x000fc60003f66270 */
[----:B------:R-:W-:-:S04]  /*a1640*/  IMAD.WIDE R166, R171, 0x4, R160 ;  /* 0x00000004aba67825 */ /* 0x000fc800078e02a0 */
[----:B------:R-:W-:Y:S01]  /*a1650*/  IMAD.WIDE R168, R171, 0x4, R6 ;  /* 0x00000004aba87825 */ /* 0x000fe200078e0206 */
[----:B------:R-:W-:Y:S02]  /*a1660*/  ISETP.LT.AND P0, PT, R174, c[0x0][0x178], !P0 ;  /* 0x00005e00ae007a0c */ /* 0x000fe40004701270 */
[----:B------:R-:W-:Y:S01]  /*a1670*/  ISETP.LT.AND P2, PT, R99, c[0x0][0x178], !P1 ;  /* 0x00005e0063007a0c */ /* 0x000fe20004f41270 */
[----:B---3--:R1:W-:Y:S01]  /*a1680*/  @P6 STG.E [R164.64], R3 ;  /* 0x00000003a4006986 */ /* 0x0083e2000c101904 */
[----:B----4-:R-:W-:Y:S02]  /*a1690*/  @P4 STG.E [R166.64], R251 ;  /* 0x000000fba6004986 */ /* 0x010fe4000c101904 */
[----:B------:R3:W-:Y:S01]  /*a16a0*/  @P5 STG.E [R168.64], R172 ;  /* 0x000000aca8005986 */ /* 0x0007e2000c101904 */
[----:B------:R-:W-:Y:S01]  /*a16b0*/  ISETP.LT.AND P4, PT, R243, c[0x0][0x178], !P1 ;  /* 0x00005e00f3007a0c */ /* 0x000fe20004f81270 */
[C---:B-1----:R-:W-:Y:S01]  /*a16c0*/  IMAD.WIDE R2, R171.reuse, 0x4, R4 ;  /* 0x00000004ab027825 */ /* 0x042fe200078e0204 */
[----:B---3--:R-:W-:-:S02]  /*a16d0*/  IADD3 R169, R171, c[0x0][0x198], RZ ;  /* 0x00006600aba97a10 */ /* 0x008fc40007ffe0ff */
[----:B------:R-:W3:Y:S01]  /*a16e0*/  LDL.LU R171, [R1+0x1e78] ;  /* 0x001e780001ab7983 */ /* 0x000ee20000300800 */
[----:B------:R-:W-:-:S03]  /*a16f0*/  ISETP.LT.AND P5, PT, R252, c[0x0][0x178], !P1 ;  /* 0x00005e00fc007a0c */ /* 0x000fc60004fa1270 */
[----:B------:R1:W-:Y:S01]  /*a1700*/  @P0 STG.E [R2.64], R249 ;  /* 0x000000f902000986 */ /* 0x0003e2000c101904 */
[----:B------:R-:W-:-:S04]  /*a1710*/  IMAD.WIDE R164, R169, 0x4, R162 ;  /* 0x00000004a9a47825 */ /* 0x000fc800078e02a2 */
[----:B------:R-:W4:Y:S01]  /*a1720*/  LDL.LU R172, [R1+0x1408] ;  /* 0x0014080001ac7983 */ /* 0x000f220000300800 */
[----:B------:R-:W-:Y:S01]  /*a1730*/  ISETP.LT.AND P1, PT, R174, c[0x0][0x178], !P1 ;  /* 0x00005e00ae007a0c */ /* 0x000fe20004f21270 */
[C---:B------:R-:W-:Y:S01]  /*a1740*/  IMAD.WIDE R166, R169.reuse, 0x4, R160 ;  /* 0x00000004a9a67825 */ /* 0x040fe200078e02a0 */
[----:B--2---:R2:W-:Y:S03]  /*a1750*/  @P4 STG.E [R164.64], R248 ;  /* 0x000000f8a4004986 */ /* 0x0045e6000c101904 */
[C---:B-1----:R-:W-:Y:S01]  /*a1760*/  IMAD.WIDE R2, R169.reuse, 0x4, R6 ;  /* 0x00000004a9027825 */ /* 0x042fe200078e0206 */
[----:B------:R1:W-:Y:S04]  /*a1770*/  @P5 STG.E [R166.64], R173 ;  /* 0x000000ada6005986 */ /* 0x0003e8000c101904 */
[----:B--2---:R-:W2:Y:S04]  /*a1780*/  LDL.LU R248, [R1+0x1e7c] ;  /* 0x001e7c0001f87983 */ /* 0x004ea80000300800 */
[----:B------:R1:W-:Y:S01]  /*a1790*/  @P2 STG.E [R2.64], R175 ;  /* 0x000000af02002986 */ /* 0x0003e2000c101904 */
[----:B------:R-:W-:-:S03]  /*a17a0*/  IMAD.WIDE R164, R169, 0x4, R4 ;  /* 0x00000004a9a47825 */ /* 0x000fc600078e0204 */
[----:B-1----:R-:W2:Y:S04]  /*a17b0*/  LDL.LU R173, [R1+0x1a0c] ;  /* 0x001a0c0001ad7983 */ /* 0x002ea80000300800 */
[----:B------:R-:W2:Y:S04]  /*a17c0*/  LDL.LU R175, [R1+0x15dc] ;  /* 0x0015dc0001af7983 */ /* 0x000ea80000300800 */
[----:B------:R1:W-:Y:S01]  /*a17d0*/  @P1 STG.E [R164.64], R247 ;  /* 0x000000f7a4001986 */ /* 0x0003e2000c101904 */
[----:B------:R-:W2:Y:S03]  /*a17e0*/  LDL.LU R249, [R1+0x140c] ;  /* 0x00140c0001f97983 */ /* 0x000ea60000300800 */
[----:B-1----:R-:W2:Y:S01]  /*a17f0*/  LDL.LU R247, [R1+0x1e88] ;  /* 0x001e880001f77983 */ /* 0x002ea20000300800 */
[----:B------:R-:W-:-:S02]  /*a1800*/  IADD3 R168, R242, 0x1b7, RZ ;  /* 0x000001b7f2a87810 */ /* 0x000fc40007ffe0ff */
[----:B------:R-:W-:Y:S02]  /*a1810*/  ISETP.LT.AND P6, PT, R243, c[0x0][0x178], !P3 ;  /* 0x00005e00f3007a0c */ /* 0x000fe40005fc1270 */
[----:B------:R-:W-:Y:S02]  /*a1820*/  ISETP.LT.AND P5, PT, R252, c[0x0][0x178], !P3 ;  /* 0x00005e00fc007a0c */ /* 0x000fe40005fa1270 */
[----:B------:R-:W-:Y:S02]  /*a1830*/  ISETP.LT.AND P4, PT, R99, c[0x0][0x178], !P3 ;  /* 0x00005e0063007a0c */ /* 0x000fe40005f81270 */
[----:B------:R-:W-:Y:S01]  /*a1840*/  ISETP.GE.AND P0, PT, R168, c[0x0][0x17c], PT ;  /* 0x00005f00a8007a0c */ /* 0x000fe20003f06270 */
[----:B------:R-:W-:Y:S01]  /*a1850*/  IADD3 R168, R169, c[0x0][0x198], RZ ;  /* 0x00006600a9a87a10 */ /* 0x000fe20007ffe0ff */
[----:B------:R-:W2:Y:S04]  /*a1860*/  LDL.LU R251, [R1+0x14c8] ;  /* 0x0014c80001fb7983 */ /* 0x000ea80000300800 */
[----:B------:R-:W-:Y:S01]  /*a1870*/  IMAD.WIDE R166, R168, 0x4, R162 ;  /* 0x00000004a8a67825 */ /* 0x000fe200078e02a2 */
[----:B------:R-:W-:-:S03]  /*a1880*/  ISETP.LT.AND P3, PT, R174, c[0x0][0x178], !P3 ;  /* 0x00005e00ae007a0c */ /* 0x000fc60005f61270 */
[----:B------:R-:W-:-:S04]  /*a1890*/  IMAD.WIDE R164, R168, 0x4, R160 ;  /* 0x00000004a8a47825 */ /* 0x000fc800078e02a0 */
[----:B------:R-:W-:Y:S01]  /*a18a0*/  IMAD.WIDE R2, R168, 0x4, R6 ;  /* 0x00000004a8027825 */ /* 0x000fe200078e0206 */
[----:B------:R-:W-:Y:S01]  /*a18b0*/  ISETP.LT.AND P2, PT, R252, c[0x0][0x178], !P0 ;  /* 0x00005e00fc007a0c */ /* 0x000fe20004741270 */
[----:B---3--:R1:W-:Y:S01]  /*a18c0*/  @P6 STG.E [R166.64], R171 ;  /* 0x000000aba6006986 */ /* 0x0083e2000c101904 */
[----:B------:R-:W-:Y:S01]  /*a18d0*/  ISETP.LT.AND P6, PT, R243, c[0x0][0x178], !P0 ;  /* 0x00005e00f3007a0c */ /* 0x000fe200047c1270 */
[----:B------:R-:W-:Y:S02]  /*a18e0*/  @P5 STG.E [R164.64], R170 ;  /* 0x000000aaa4005986 */ /* 0x000fe4000c101904 */
[----:B------:R3:W-:Y:S01]  /*a18f0*/  @P4 STG.E [R2.64], R250 ;  /* 0x000000fa02004986 */ /* 0x0007e2000c101904 */
[----:B-1----:R-:W-:-:S04]  /*a1900*/  IADD3 R166, R242, 0x1b8, RZ ;  /* 0x000001b8f2a67810 */ /* 0x002fc80007ffe0ff */
[----:B------:R-:W-:Y:S01]  /*a1910*/  ISETP.GE.AND P1, PT, R166, c[0x0][0x17c], PT ;  /* 0x00005f00a6007a0c */ /* 0x000fe20003f26270 */
[C---:B------:R-:W-:Y:S02]  /*a1920*/  IADD3 R166, R168.reuse, c[0x0][0x198], RZ ;  /* 0x00006600a8a67a10 */ /* 0x040fe40007ffe0ff */
[----:B------:R-:W-:Y:S01]  /*a1930*/  IMAD.WIDE R168, R168, 0x4, R4 ;  /* 0x00000004a8a87825 */ /* 0x000fe200078e0204 */
[----:B------:R-:W-:-:S03]  /*a1940*/  ISETP.LT.AND P5, PT, R99, c[0x0][0x178], !P0 ;  /* 0x00005e0063007a0c */ /* 0x000fc600047a1270 */
[----:B---3--:R-:W-:Y:S01]  /*a1950*/  IMAD.WIDE R2, R166, 0x4, R162 ;  /* 0x00000004a6027825 */ /* 0x008fe200078e02a2 */
[----:B----4-:R-:W-:Y:S01]  /*a1960*/  @P3 STG.E [R168.64], R172 ;  /* 0x000000aca8003986 */ /* 0x010fe2000c101904 */
[----:B------:R-:W-:Y:S02]  /*a1970*/  ISETP.LT.AND P0, PT, R174, c[0x0][0x178], !P0 ;  /* 0x00005e00ae007a0c */ /* 0x000fe40004701270 */
[C---:B------:R-:W-:Y:S01]  /*a1980*/  IMAD.WIDE R164, R166.reuse, 0x4, R160 ;  /* 0x00000004a6a47825 */ /* 0x040fe200078e02a0 */
[----:B--2---:R1:W-:Y:S01]  /*a1990*/  @P6 STG.E [R2.64], R248 ;  /* 0x000000f802006986 */ /* 0x0043e2000c101904 */
[----:B------:R-:W-:Y:S02]  /*a19a0*/  ISETP.LT.AND P6, PT, R243, c[0x0][0x178], !P1 ;  /* 0x00005e00f3007a0c */ /* 0x000fe40004fc1270 */
[C---:B------:R-:W-:Y:S01]  /*a19b0*/  IADD3 R170, R166.reuse, c[0x0][0x198], RZ ;  /* 0x00006600a6aa7a10 */ /* 0x040fe20007ffe0ff */
[----:B------:R-:W-:Y:S02]  /*a19c0*/  @P2 STG.E [R164.64], R173 ;  /* 0x000000ada4002986 */ /* 0x000fe4000c101904 */
[----:B-1----:R-:W-:-:S04]  /*a19d0*/  IMAD.WIDE R2, R166, 0x4, R6 ;  /* 0x00000004a6027825 */ /* 0x002fc800078e0206 */
[----:B------:R-:W-:Y:S01]  /*a19e0*/  IMAD.WIDE R168, R166, 0x4, R4 ;  /* 0x00000004a6a87825 */ /* 0x000fe200078e0204 */
[----:B------:R1:W-:Y:S04]  /*a19f0*/  @P5 STG.E [R2.64], R175 ;  /* 0x000000af02005986 */ /* 0x0003e8000c101904 */
[----:B------:R2:W-:Y:S01]  /*a1a00*/  @P0 STG.E [R168.64], R249 ;  /* 0x000000f9a8000986 */ /* 0x0005e2000c101904 */
[----:B-1----:R-:W3:Y:S01]  /*a1a10*/  LDL.LU R175, [R1+0x1e8c] ;  /* 0x001e8c0001af7983 */ /* 0x002ee20000300800 */
[----:B------:R-:W4:Y:S02]  /*a1a20*/  LDL.LU R250, [R1+0x1bdc] ;  /* 0x001bdc0001fa7983 */ /* 0x000f240000300800 */
[----:B------:R-:W-:-:S04]  /*a1a30*/  IMAD.WIDE R2, R170, 0x4, R162 ;  /* 0x00000004aa027825 */ /* 0x000fc800078e02a2 */
[----:B------:R-:W3:Y:S01]  /*a1a40*/  LDL.LU R248, [R1+0x19fc] ;  /* 0x0019fc0001f87983 */ /* 0x000ee20000300800 */
[----:B------:R-:W3:Y:S01]  /*a1a50*/  LDL.LU R173, [R1+0x14cc] ;  /* 0x0014cc0001ad7983 */ /* 0x000ee20000300800 */
[----:B------:R-:W3:Y:S02]  /*a1a60*/  LDL.LU R171, [R1+0x1bc8] ;  /* 0x001bc80001ab7983 */ /* 0x000ee40000300800 */
[----:B------:R-:W3:Y:S02]  /*a1a70*/  LDL.LU R172, [R1+0x14d8] ;  /* 0x0014d80001ac7983 */ /* 0x000ee40000300800 */
[----:B--2---:R-:W2:Y:S01]  /*a1a80*/  LDL.LU R249, [R1+0x1efc] ;  /* 0x001efc0001f97983 */ /* 0x004ea20000300800 */
[----:B------:R1:W-:Y:S04]  /*a1a90*/  @P6 STG.E [R2.64], R247 ;  /* 0x000000f702006986 */ /* 0x0003e8000c101904 */
[----:B-1----:R-:W2:Y:S01]  /*a1aa0*/  LDL.LU R247, [R1+0x35f4] ;  /* 0x0035f40001f77983 */ /* 0x002ea20000300800 */
[----:B------:R-:W2:Y:S02]  /*a1ab0*/  LDL.LU R2, [R1+0x1bd8] ;  /* 0x001bd80001027983 */ /* 0x000ea40000300800 */
[----:B------:R-:W3:Y:S01]  /*a1ac0*/  LDL.LU R3, [R1+0x19f8] ;  /* 0x0019f80001037983 */ /* 0x000ee20000300800 */
[----:B------:R-:W-:-:S02]  /*a1ad0*/  ISETP.LT.AND P3, PT, R252, c[0x0][0x178], !P1 ;  /* 0x00005e00fc007a0c */ /* 0x000fc40004f61270 */
[----:B------:R-:W-:Y:S02]  /*a1ae0*/  ISETP.LT.AND P2, PT, R99, c[0x0][0x178], !P1 ;  /* 0x00005e0063007a0c */ /* 0x000fe40004f41270 */
[C---:B------:R-:W-:Y:S02]  /*a1af0*/  IADD3 R164, R242.reuse, 0x1ba, RZ ;  /* 0x000001baf2a47810 */ /* 0x040fe40007ffe0ff */
[----:B------:R-:W-:Y:S01]  /*a1b00*/  IADD3 R167, R242, 0x1b9, RZ ;  /* 0x000001b9f2a77810 */ /* 0x000fe20007ffe0ff */
[----:B------:R-:W-:Y:S01]  /*a1b10*/  ISETP.LT.AND P1, PT, R174, c[0x0][0x178], !P1 ;  /* 0x00005e00ae007a0c */ /* 0x000fe20004f21270 */
[----:B------:R-:W-:Y:S02]  /*a1b20*/  ISETP.GE.AND P5, PT, R164, c[0x0][0x17c], PT ;  /* 0x00005f00a4007a0c */ /* 0x000fe40003fa6270 */
[----:B------:R-:W-:Y:S01]  /*a1b30*/  ISETP.GE.AND P4, PT, R167, c[0x0][0x17c], PT ;  /* 0x00005f00a7007a0c */ /* 0x000fe20003f86270 */
[----:B------:R-:W-:-:S04]  /*a1b40*/  IMAD.WIDE R164, R170, 0x4, R160 ;  /* 0x00000004aaa47825 */ /* 0x000fc800078e02a0 */
[----:B------:R-:W-:-:S04]  /*a1b50*/  IMAD.WIDE R166, R170, 0x4, R6 ;  /* 0x00000004aaa67825 */ /* 0x000fc800078e0206 */
[C---:B------:R-:W-:Y:S01]  /*a1b60*/  IMAD.WIDE R168, R170.reuse, 0x4, R4 ;  /* 0x00000004aaa87825 */ /* 0x040fe200078e0204 */
[----:B------:R-:W-:Y:S01]  /*a1b70*/  IADD3 R170, R170, c[0x0][0x198], RZ ;  /* 0x00006600aaaa7a10 */ /* 0x000fe20007ffe0ff */
[----:B--2---:R1:W-:Y:S02]  /*a1b80*/  @P3 STG.E [R164.64], R2 ;  /* 0x00000002a4003986 */ /* 0x0043e4000c101904 */
[----:B---3--:R2:W-:Y:S01]  /*a1b90*/  @P2 STG.E [R166.64], R3 ;  /* 0x00000003a6002986 */ /* 0x0085e2000c101904 */
[----:B------:R-:W-:Y:S01]  /*a1ba0*/  ISETP.LT.AND P2, PT, R243, c[0x0][0x178], !P4 ;  /* 0x00005e00f3007a0c */ /* 0x000fe20006741270 */
[----:B------:R3:W-:Y:S01]  /*a1bb0*/  @P1 STG.E [R168.64], R251 ;  /* 0x000000fba8001986 */ /* 0x0007e2000c101904 */
[----:B------:R-:W-:Y:S02]  /*a1bc0*/  ISETP.LT.AND P3, PT, R252, c[0x0][0x178], !P4 ;  /* 0x00005e00fc007a0c */ /* 0x000fe40006761270 */
[----:B------:R-:W-:Y:S01]  /*a1bd0*/  ISETP.LT.AND P1, PT, R99, c[0x0][0x178], !P4 ;  /* 0x00005e0063007a0c */ /* 0x000fe20006721270 */
[----:B------:R-:W-:Y:S01]  /*a1be0*/  ISETP.LT.AND P4, PT, R174, c[0x0][0x178], !P4 ;  /* 0x00005e00ae007a0c */ /* 0x000fe20006781270 */
[----:B-1----:R-:W-:Y:S01]  /*a1bf0*/  IADD3 R2, R242, 0x1bb, RZ ;  /* 0x000001bbf2027810 */ /* 0x002fe20007ffe0ff */
[----:B--2---:R-:W-:-:S04]  /*a1c00*/  IMAD.WIDE R166, R170, 0x4, R162 ;  /* 0x00000004aaa67825 */ /* 0x004fc800078e02a2 */
[----:B------:R-:W-:Y:S01]  /*a1c10*/  IMAD.WIDE R164, R170, 0x4, R6 ;  /* 0x00000004aaa47825 */ /* 0x000fe200078e0206 */
[----:B---3--:R-:W2:Y:S01]  /*a1c20*/  LDL.LU R169, [R1+0x1ef8] ;  /* 0x001ef80001a97983 */ /* 0x008ea20000300800 */
[----:B------:R-:W-:Y:S02]  /*a1c30*/  ISETP.GE.AND P0, PT, R2, c[0x0][0x17c], PT ;  /* 0x00005f0002007a0c */ /* 0x000fe40003f06270 */
[C---:B------:R-:W-:Y:S01]  /*a1c40*/  IMAD.WIDE R2, R170.reuse, 0x4, R160 ;  /* 0x00000004aa027825 */ /* 0x040fe200078e02a0 */
[----:B------:R1:W-:Y:S04]  /*a1c50*/  @P2 STG.E [R166.64], R175 ;  /* 0x000000afa6002986 */ /* 0x0003e8000c101904 */
[----:B----4-:R-:W-:Y:S01]  /*a1c60*/  @P3 STG.E [R2.64], R250 ;  /* 0x000000fa02003986 */ /* 0x010fe2000c101904 */
[----:B------:R3:W-:Y:S02]  /*a1c70*/  @P1 STG.E [R164.64], R248 ;  /* 0x000000f8a4001986 */ /* 0x0007e4000c101904 */
[C---:B-1----:R-:W-:Y:S01]  /*a1c80*/  IMAD.WIDE R166, R170.reuse, 0x4, R4 ;  /* 0x00000004aaa67825 */ /* 0x042fe200078e0204 */
[----:B------:R-:W4:Y:S01]  /*a1c90*/  LDL.LU R175, [R1+0x1d8c] ;  /* 0x001d8c0001af7983 */ /* 0x000f220000300800 */
[----:B------:R-:W-:-:S03]  /*a1ca0*/  IADD3 R168, R170, c[0x0][0x198], RZ ;  /* 0x00006600aaa87a10 */ /* 0x000fc60007ffe0ff */
[----:B------:R1:W-:Y:S04]  /*a1cb0*/  @P4 STG.E [R166.64], R173 ;  /* 0x000000ada6004986 */ /* 0x0003e8000c101904 */
[----:B---3--:R-:W3:Y:S01]  /*a1cc0*/  LDL.LU R248, [R1+0x1bcc] ;  /* 0x001bcc0001f87983 */ /* 0x008ee20000300800 */
[----:B-1----:R-:W-:-:S03]  /*a1cd0*/  IADD3 R167, R242, 0x1bc, RZ ;  /* 0x000001bcf2a77810 */ /* 0x002fc60007ffe0ff */
[----:B------:R-:W3:Y:S01]  /*a1ce0*/  LDL.LU R173, [R1+0x14dc] ;  /* 0x0014dc0001ad7983 */ /* 0x000ee20000300800 */
[----:B------:R-:W3:Y:S02]  /*a1cf0*/  LDL.LU R170, [R1+0x1f18] ;  /* 0x001f180001aa7983 */ /* 0x000ee40000300800 */
[----:B------:R-:W3:Y:S02]  /*a1d00*/  LDL.LU R251, [R1+0x1ee8] ;  /* 0x001ee80001fb7983 */ /* 0x000ee40000300800 */
[----:B------:R-:W3:Y:S01]  /*a1d10*/  LDL.LU R250, [R1+0x1d78] ;  /* 0x001d780001fa7983 */ /* 0x000ee20000300800 */
[----:B------:R-:W-:Y:S02]  /*a1d20*/  ISETP.GE.AND P2, PT, R167, c[0x0][0x17c], PT ;  /* 0x00005f00a7007a0c */ /* 0x000fe40003f46270 */
[----:B------:R-:W3:Y:S01]  /*a1d30*/  LDL.LU R167, [R1+0x1d88] ;  /* 0x001d880001a77983 */ /* 0x000ee20000300800 */
[----:B------:R-:W-:Y:S02]  /*a1d40*/  ISETP.LT.AND P6, PT, R243, c[0x0][0x178], !P5 ;  /* 0x00005e00f3007a0c */ /* 0x000fe40006fc1270 */
[----:B------:R-:W-:-:S02]  /*a1d50*/  ISETP.LT.AND P1, PT, R252, c[0x0][0x178], !P5 ;  /* 0x00005e00fc007a0c */ /* 0x000fc40006f21270 */
[----:B------:R-:W-:Y:S01]  /*a1d60*/  ISETP.LT.AND P3, PT, R99, c[0x0][0x178], !P5 ;  /* 0x00005e0063007a0c */ /* 0x000fe20006f61270 */
[----:B------:R-:W-:Y:S02]  /*a1d70*/  ISETP.LT.AND P5, PT, R174, c[0x0][0x178], !P5 ;  /* 0x00005e00ae007a0c */ /* 0x000fe40006fa1270 */
[----:B------:R-:W-:-:S04]  /*a1d80*/  IMAD.WIDE R2, R168, 0x4, R162 ;  /* 0x00000004a8027825 */ /* 0x000fc800078e02a2 */
[C---:B------:R-:W-:Y:S01]  /*a1d90*/  IMAD.WIDE R164, R168.reuse, 0x4, R160 ;  /* 0x00000004a8a47825 */ /* 0x040fe200078e02a0 */
[----:B------:R-:W-:Y:S02]  /*a1da0*/  IADD3 R166, R168, c[0x0][0x198], RZ ;  /* 0x00006600a8a67a10 */ /* 0x000fe40007ffe0ff */
[----:B------:R-:W-:Y:S01]  /*a1db0*/  ISETP.LT.AND P4, PT, R252, c[0x0][0x178], !P0 ;  /* 0x00005e00fc007a0c */ /* 0x000fe20004781270 */
[----:B--2---:R1:W-:Y:S01]  /*a1dc0*/  @P6 STG.E [R2.64], R169 ;  /* 0x000000a902006986 */ /* 0x0043e2000c101904 */
[----:B------:R-:W-:Y:S01]  /*a1dd0*/  ISETP.LT.AND P6, PT, R243, c[0x0][0x178], !P0 ;  /* 0x00005e00f3007a0c */ /* 0x000fe200047c1270 */
[----:B-1----:R-:W-:-:S04]  /*a1de0*/  IMAD.WIDE R2, R168, 0x4, R6 ;  /* 0x00000004a8027825 */ /* 0x002fc800078e0206 */
[----:B------:R-:W-:Y:S01]  /*a1df0*/  IMAD.WIDE R168, R168, 0x4, R4 ;  /* 0x00000004a8a87825 */ /* 0x000fe200078e0204 */
[----:B---3--:R-:W-:Y:S03]  /*a1e00*/  @P1 STG.E [R164.64], R167 ;  /* 0x000000a7a4001986 */ /* 0x008fe6000c101904 */
[----:B------:R-:W-:Y:S02]  /*a1e10*/  @P3 STG.E [R2.64], R171 ;  /* 0x000000ab02003986 */ /* 0x000fe4000c101904 */
[----:B------:R1:W-:Y:S02]  /*a1e20*/  @P5 STG.E [R168.64], R172 ;  /* 0x000000aca8005986 */ /* 0x0003e4000c101904 */
[----:B-1----:R-:W2:Y:S01]  /*a1e30*/  LDL.LU R172, [R1+0x1548] ;  /* 0x0015480001ac7983 */ /* 0x002ea20000300800 */
[----:B------:R-:W-:-:S04]  /*a1e40*/  IMAD.WIDE R164, R166, 0x4, R162 ;  /* 0x00000004a6a47825 */ /* 0x000fc800078e02a2 */
[C---:B------:R-:W-:Y:S01]  /*a1e50*/  IMAD.WIDE R2, R166.reuse, 0x4, R160 ;  /* 0x00000004a6027825 */ /* 0x040fe200078e02a0 */
[----:B------:R-:W-:Y:S04]  /*a1e60*/  @P6 STG.E [R164.64], R249 ;  /* 0x000000f9a4006986 */ /* 0x000fe8000c101904 */
[----:B----4-:R1:W-:Y:S02]  /*a1e70*/  @P4 STG.E [R2.64], R175 ;  /* 0x000000af02004986 */ /* 0x0103e4000c101904 */
[----:B-1----:R-:W3:Y:S01]  /*a1e80*/  LDL.LU R175, [R1+0x1f1c] ;  /* 0x001f1c0001af7983 */ /* 0x002ee20000300800 */
[----:B------:R-:W-:Y:S01]  /*a1e90*/  ISETP.LT.AND P5, PT, R99, c[0x0][0x178], !P0 ;  /* 0x00005e0063007a0c */ /* 0x000fe200047a1270 */
[----:B------:R-:W-:-:S04]  /*a1ea0*/  IMAD.WIDE R2, R166, 0x4, R6 ;  /* 0x00000004a6027825 */ /* 0x000fc800078e0206 */
[----:B------:R-:W4:Y:S08]  /*a1eb0*/  LDL.LU R249, [R1+0x1eec] ;  /* 0x001eec0001f97983 */ /* 0x000f300000300800 */
[----:B------:R1:W-:Y:S04]  /*a1ec0*/  @P5 STG.E [R2.64], R248 ;  /* 0x000000f802005986 */ /* 0x0003e8000c101904 */
[----:B-1----:R-:W4:Y:S01]  /*a1ed0*/  LDL.LU R248, [R1+0x1d7c] ;  /* 0x001d7c0001f87983 */ /* 0x002f220000300800 */
[----:B------:R-:W-:-:S02]  /*a1ee0*/  ISETP.LT.AND P0, PT, R174, c[0x0][0x178], !P0 ;  /* 0x00005e00ae007a0c */ /* 0x000fc40004701270 */
[----:B------:R-:W-:Y:S02]  /*a1ef0*/  ISETP.LT.AND P1, PT, R243, c[0x0][0x178], !P2 ;  /* 0x00005e00f3007a0c */ /* 0x000fe40005721270 */
[----:B------:R-:W-:Y:S02]  /*a1f00*/  IADD3 R168, R166, c[0x0][0x198], RZ ;  /* 0x00006600a6a87a10 */ /* 0x000fe40007ffe0ff */
[----:B------:R-:W-:Y:S02]  /*a1f10*/  ISETP.LT.AND P3, PT, R252, c[0x0][0x178], !P2 ;  /* 0x00005e00fc007a0c */ /* 0x000fe40005761270 */
[----:B------:R-:W-:Y:S01]  /*a1f20*/  ISETP.LT.AND P6, PT, R99, c[0x0][0x178], !P2 ;  /* 0x00005e0063007a0c */ /* 0x000fe200057c1270 */
[----:B------:R-:W-:Y:S01]  /*a1f30*/  IMAD.WIDE R164, R166, 0x4, R4 ;  /* 0x00000004a6a47825 */ /* 0x000fe200078e0204 */
[----:B------:R-:W-:-:S03]  /*a1f40*/  ISETP.LT.AND P2, PT, R174, c[0x0][0x178], !P2 ;  /* 0x00005e00ae007a0c */ /* 0x000fc60005741270 */
[----:B------:R-:W-:Y:S01]  /*a1f50*/  IMAD.WIDE R2, R168, 0x4, R162 ;  /* 0x00000004a8027825 */ /* 0x000fe200078e02a2 */
[C---:B------:R-:W-:Y:S02]  /*a1f60*/  IADD3 R167, R242.reuse, 0x1be, RZ ;  /* 0x000001bef2a77810 */ /* 0x040fe40007ffe0ff */
[----:B------:R-:W-:Y:S02]  /*a1f70*/  IADD3 R169, R242, 0x1bd, RZ ;  /* 0x000001bdf2a97810 */ /* 0x000fe40007ffe0ff */
[----:B------:R-:W-:Y:S01]  /*a1f80*/  ISETP.GE.AND P5, PT, R167, c[0x0][0x17c], PT ;  /* 0x00005f00a7007a0c */ /* 0x000fe20003fa6270 */
[----:B------:R1:W-:Y:S01]  /*a1f90*/  @P0 STG.E [R164.64], R173 ;  /* 0x000000ada4000986 */ /* 0x0003e2000c101904 */
[----:B------:R1:W-:Y:S01]  /*a1fa0*/  @P1 STG.E [R2.64], R170 ;  /* 0x000000aa02001986 */ /* 0x0003e2000c101904 */
[----:B------:R-:W-:Y:S01]  /*a1fb0*/  ISETP.GE.AND P4, PT, R169, c[0x0][0x17c], PT ;  /* 0x00005f00a9007a0c */ /* 0x000fe20003f86270 */
[----:B------:R-:W-:-:S03]  /*a1fc0*/  IMAD.WIDE R166, R168, 0x4, R6 ;  /* 0x00000004a8a67825 */ /* 0x000fc600078e0206 */
[----:B------:R-:W-:Y:S01]  /*a1fd0*/  ISETP.LT.AND P0, PT, R243, c[0x0][0x178], !P4 ;  /* 0x00005e00f3007a0c */ /* 0x000fe20006701270 */
[C---:B-1----:R-:W-:Y:S01]  /*a1fe0*/  IMAD.WIDE R164, R168.reuse, 0x4, R160 ;  /* 0x00000004a8a47825 */ /* 0x042fe200078e02a0 */
[----:B------:R-:W-:-:S03]  /*a1ff0*/  IADD3 R170, R168, c[0x0][0x198], RZ ;  /* 0x00006600a8aa7a10 */ /* 0x000fc60007ffe0ff */
[----:B------:R-:W-:Y:S01]  /*a2000*/  IMAD.WIDE R168, R168, 0x4, R4 ;  /* 0x00000004a8a87825 */ /* 0x000fe200078e0204 */
[----:B------:R-:W4:Y:S04]  /*a2010*/  LDL.LU R173, [R1+0x154c] ;  /* 0x00154c0001ad7983 */ /* 0x000f280000300800 */
[----:B------:R1:W-:Y:S01]  /*a2020*/  @P3 STG.E [R164.64], R251 ;  /* 0x000000fba4003986 */ /* 0x0003e2000c101904 */
[----:B------:R-:W-:Y:S02]  /*a2030*/  @P6 STG.E [R166.64], R250 ;  /* 0x000000faa6006986 */ /* 0x000fe4000c101904 */
[----:B------:R-:W4:Y:S02]  /*a2040*/  LDL.LU R171, [R1+0x1f08] ;  /* 0x001f080001ab7983 */ /* 0x000f240000300800 */
[----:B------:R-:W-:Y:S01]  /*a2050*/  IMAD.WIDE R2, R170, 0x4, R162 ;  /* 0x00000004aa027825 */ /* 0x000fe200078e02a2 */
[----:B------:R-:W-:-:S02]  /*a2060*/  ISETP.LT.AND P1, PT, R252, c[0x0][0x178], !P4 ;  /* 0x00005e00fc007a0c */ /* 0x000fc40006721270 */
[----:B------:R-:W-:Y:S02]  /*a2070*/  ISETP.LT.AND P6, PT, R99, c[0x0][0x178], !P4 ;  /* 0x00005e0063007a0c */ /* 0x000fe400067c1270 */
[----:B-1----:R-:W-:-:S04]  /*a2080*/  IADD3 R164, R242, 0x1bf, RZ ;  /* 0x000001bff2a47810 */ /* 0x002fc80007ffe0ff */
[----:B------:R-:W-:Y:S01]  /*a2090*/  ISETP.GE.AND P3, PT, R164, c[0x0][0x17c], PT ;  /* 0x00005f00a4007a0c */ /* 0x000fe20003f66270 */
[C---:B------:R-:W-:Y:S01]  /*a20a0*/  IMAD.WIDE R164, R170.reuse, 0x4, R6 ;  /* 0x00000004aaa47825 */ /* 0x040fe200078e0206 */
[----:B--2---:R1:W-:Y:S04]  /*a20b0*/  @P2 STG.E [R168.64], R172 ;  /* 0x000000aca8002986 */ /* 0x0043e8000c101904 */
[----:B-1----:R-:W2:Y:S01]  /*a20c0*/  LDL.LU R169, [R1+0x1f28] ;  /* 0x001f280001a97983 */ /* 0x002ea20000300800 */
[----:B------:R-:W2:Y:S02]  /*a20d0*/  LDL.LU R251, [R1+0x1e98] ;  /* 0x001e980001fb7983 */ /* 0x000ea40000300800 */
[----:B------:R-:W2:Y:S01]  /*a20e0*/  LDL.LU R250, [R1+0x1558] ;  /* 0x0015580001fa7983 */ /* 0x000ea20000300800 */
[----:B---3--:R1:W-:Y:S04]  /*a20f0*/  @P0 STG.E [R2.64], R175 ;  /* 0x000000af02000986 */ /* 0x0083e8000c101904 */
[----:B-1----:R-:W3:Y:S01]  /*a2100*/  LDL.LU R175, [R1+0x1f2c] ;  /* 0x001f2c0001af7983 */ /* 0x002ee20000300800 */
[----:B------:R-:W-:-:S04]  /*a2110*/  IMAD.WIDE R2, R170, 0x4, R160 ;  /* 0x00000004aa027825 */ /* 0x000fc800078e02a0 */
[----:B------:R-:W3:Y:S01]  /*a2120*/  LDL.LU R172, [R1+0x1f0c] ;  /* 0x001f0c0001ac7983 */ /* 0x000ee20000300800 */
[----:B----4-:R1:W-:Y:S04]  /*a2130*/  @P1 STG.E [R2.64], R249 ;  /* 0x000000f902001986 */ /* 0x0103e8000c101904 */
[----:B------:R4:W-:Y:S04]  /*a2140*/  @P6 STG.E [R164.64], R248 ;  /* 0x000000f8a4006986 */ /* 0x0009e8000c101904 */
[----:B-1----:R-:W3:Y:S04]  /*a2150*/  LDL.LU R249, [R1+0x1e9c] ;  /* 0x001e9c0001f97983 */ /* 0x002ee80000300800 */
[----:B----4-:R-:W4:Y:S01]  /*a2160*/  LDL.LU R248, [R1+0x155c] ;  /* 0x00155c0001f87983 */ /* 0x010f220000300800 */
[----:B------:R-:W-:-:S02]  /*a2170*/  ISETP.LT.AND P4, PT, R174, c[0x0][0x178], !P4 ;  /* 0x00005e00ae007a0c */ /* 0x000fc40006781270 */
[----:B------:R-:W-:Y:S02]  /*a2180*/  IADD3 R166, R242, 0x1c0, RZ ;  /* 0x000001c0f2a67810 */ /* 0x000fe40007ffe0ff */
[----:B------:R-:W-:Y:S02]  /*a2190*/  ISETP.LT.AND P0, PT, R243, c[0x0][0x178], !P5 ;  /* 0x00005e00f3007a0c */ /* 0x000fe40006f01270 */
[----:B------:R-:W-:Y:S02]  /*a21a0*/  IADD3 R168, R170, c[0x0][0x198], RZ ;  /* 0x00006600aaa87a10 */ /* 0x000fe40007ffe0ff */
[----:B------:R-:W-:Y:S01]  /*a21b0*/  ISETP.GE.AND P2, PT, R166, c[0x0][0x17c], PT ;  /* 0x00005f00a6007a0c */ /* 0x000fe20003f46270 */
[----:B------:R-:W-:Y:S01]  /*a21c0*/  IMAD.WIDE R166, R170, 0x4, R4 ;  /* 0x00000004aaa67825 */ /* 0x000fe200078e0204 */
[----:B------:R-:W-:-:S03]  /*a21d0*/  ISETP.LT.AND P1, PT, R252, c[0x0][0x178], !P5 ;  /* 0x00005e00fc007a0c */ /* 0x000fc60006f21270 */
[----:B------:R-:W-:Y:S01]  /*a21e0*/  IMAD.WIDE R2, R168, 0x4, R162 ;  /* 0x00000004a8027825 */ /* 0x000fe200078e02a2 */
[----:B------:R-:W-:-:S03]  /*a21f0*/  ISETP.LT.AND P6, PT, R99, c[0x0][0x178], !P5 ;  /* 0x00005e0063007a0c */ /* 0x000fc60006fc1270 */
[----:B------:R-:W-:Y:S02]  /*a2200*/  ISETP.LT.AND P5, PT, R174, c[0x0][0x178], !P5 ;  /* 0x00005e00ae007a0c */ /* 0x000fe40006fa1270 */
[----:B------:R-:W-:Y:S01]  /*a2210*/  IMAD.WIDE R164, R168, 0x4, R160 ;  /* 0x00000004a8a47825 */ /* 0x000fe200078e02a0 */
[----:B------:R1:W-:Y:S01]  /*a2220*/  @P4 STG.E [R166.64], R173 ;  /* 0x000000ada6004986 */ /* 0x0003e2000c101904 */
[----:B------:R-:W-:Y:S02]  /*a2230*/  ISETP.LT.AND P4, PT, R243, c[0x0][0x178], !P3 ;  /* 0x00005e00f3007a0c */ /* 0x000fe40005f81270 */
[----:B-1----:R-:W-:Y:S01]  /*a2240*/  IADD3 R166, R242, 0x1c1, RZ ;  /* 0x000001c1f2a67810 */ /* 0x002fe20007ffe0ff */
[----:B------:R-:W4:Y:S04]  /*a2250*/  LDL.LU R173, [R1+0xf80] ;  /* 0x000f800001ad7983 */ /* 0x000f280000300800 */
[----:B--2---:R1:W-:Y:S01]  /*a2260*/  @P0 STG.E [R2.64], R169 ;  /* 0x000000a902000986 */ /* 0x0043e2000c101904 */
[----:B------:R-:W-:Y:S01]  /*a2270*/  ISETP.GE.AND P0, PT, R166, c[0x0][0x17c], PT ;  /* 0x00005f00a6007a0c */ /* 0x000fe20003f06270 */
[----:B------:R-:W-:-:S02]  /*a2280*/  IADD3 R166, R168, c[0x0][0x198], RZ ;  /* 0x00006600a8a67a10 */ /* 0x000fc40007ffe0ff */
[----:B------:R2:W-:Y:S02]  /*a2290*/  @P1 STG.E [R164.64], R171 ;  /* 0x000000aba4001986 */ /* 0x0005e4000c101904 */
[----:B-1----:R-:W-:-:S04]  /*a22a0*/  IMAD.WIDE R2, R168, 0x4, R6 ;  /* 0x00000004a8027825 */ /* 0x002fc800078e0206 */
[----:B------:R-:W-:-:S04]  /*a22b0*/  IMAD.WIDE R168, R168, 0x4, R4 ;  /* 0x00000004a8a87825 */ /* 0x000fc800078e0204 */
[----:B--2---:R-:W-:Y:S01]  /*a22c0*/  IMAD.WIDE R164, R166, 0x4, R162 ;  /* 0x00000004a6a47825 */ /* 0x004fe200078e02a2 */
[----:B------:R-:W-:Y:S03]  /*a22d0*/  @P6 STG.E [R2.64], R251 ;  /* 0x000000fb02006986 */ /* 0x000fe6000c101904 */
[----:B------:R-:W-:Y:S02]  /*a22e0*/  @P5 STG.E [R168.64], R250 ;  /* 0x000000faa8005986 */ /* 0x000fe4000c101904 */
[----:B---3--:R1:W-:Y:S02]  /*a22f0*/  @P4 STG.E [R164.64], R175 ;  /* 0x000000afa4004986 */ /* 0x0083e4000c101904 */
[----:B-1----:R-:W2:Y:S01]  /*a2300*/  LDL.LU R175, [R1+0xf84] ;  /* 0x000f840001af7983 */ /* 0x002ea20000300800 */
[----:B------:R-:W-:Y:S02]  /*a2310*/  ISETP.LT.AND P1, PT, R252, c[0x0][0x178], !P3 ;  /* 0x00005e00fc007a0c */ /* 0x000fe40005f21270 */
[----:B------:R-:W-:Y:S01]  /*a2320*/  ISETP.LT.AND P5, PT, R99, c[0x0][0x178], !P3 ;  /* 0x00005e0063007a0c */ /* 0x000fe20005fa1270 */
[----:B------:R-:W-:-:S02]  /*a2330*/  ISETP.LT.AND P3, PT, R174, c[0x0][0x178], !P3 ;  /* 0x00005e00ae007a0c */ /* 0x000fc40005f61270 */
[C---:B------:R-:W-:Y:S01]  /*a2340*/  IMAD.WIDE R164, R166.reuse, 0x4, R160 ;  /* 0x00000004a6a47825 */ /* 0x040fe200078e02a0 */
[----:B------:R-:W-:-:S03]  /*a2350*/  IADD3 R168, R166, c[0x0][0x198], RZ ;  /* 0x00006600a6a87a10 */ /* 0x000fc60007ffe0ff */
[----:B------:R-:W-:-:S04]  /*a2360*/  IMAD.WIDE R2, R166, 0x4, R6 ;  /* 0x00000004a6027825 */ /* 0x000fc800078e0206 */
[----:B------:R-:W-:Y:S01]  /*a2370*/  IMAD.WIDE R166, R166, 0x4, R4 ;  /* 0x00000004a6a67825 */ /* 0x000fe200078e0204 */
[----:B------:R-:W-:Y:S03]  /*a2380*/  @P1 STG.E [R164.64], R172 ;  /* 0x000000aca4001986 */ /* 0x000fe6000c101904 */
[----:B------:R-:W-:Y:S02]  /*a2390*/  @P5 STG.E [R2.64], R249 ;  /* 0x000000f902005986 */ /* 0x000fe4000c101904 */
[----:B----4-:R1:W-:Y:S02]  /*a23a0*/  @P3 STG.E [R166.64], R248 ;  /* 0x000000f8a6003986 */ /* 0x0103e4000c101904 */
[----:B-1----:R-:W3:Y:S01]  /*a23b0*/  LDL.LU R248, [R1+0xf8c] ;  /* 0x000f8c0001f87983 */ /* 0x002ee20000300800 */
[----:B------:R-:W4:Y:S01]  /*a23c0*/  LDL.LU R249, [R1+0xf88] ;  /* 0x000f880001f97983 */ /* 0x000f220000300800 */
[----:B------:R-:W-:-:S02]  /*a23d0*/  ISETP.LT.AND P6, PT, R243, c[0x0][0x178], !P2 ;  /* 0x00005e00f3007a0c */ /* 0x000fc400057c1270 */
[----:B------:R-:W-:Y:S01]  /*a23e0*/  ISETP.LT.AND P4, PT, R252, c[0x0][0x178], !P2 ;  /* 0x00005e00fc007a0c */ /* 0x000fe20005781270 */
[----:B------:R-:W-:Y:S01]  /*a23f0*/  IMAD.WIDE R164, R168, 0x4, R162 ;  /* 0x00000004a8a47825 */ /* 0x000fe200078e02a2 */
[----:B------:R-:W-:-:S03]  /*a2400*/  ISETP.LT.AND P3, PT, R99, c[0x0][0x178], !P2 ;  /* 0x00005e0063007a0c */ /* 0x000fc60005761270 */
[----:B------:R-:W-:Y:S01]  /*a2410*/  IMAD.WIDE R2, R168, 0x4, R160 ;  /* 0x00000004a8027825 */ /* 0x000fe200078e02a0 */
[----:B------:R-:W-:Y:S02]  /*a2420*/  ISETP.LT.AND P2, PT, R174, c[0x0][0x178], !P2 ;  /* 0x00005e00ae007a0c */ /* 0x000fe40005741270 */
[----:B------:R-:W-:Y:S02]  /*a2430*/  ISETP.LT.AND P5, PT, R252, c[0x0][0x178], !P0 ;  /* 0x00005e00fc007a0c */ /* 0x000fe400047a1270 */
[----:B------:R-:W-:Y:S02]  /*a2440*/  IADD3 R171, R168, c[0x0][0x198], RZ ;  /* 0x00006600a8ab7a10 */ /* 0x000fe40007ffe0ff */
[----:B------:R-:W-:Y:S01]  /*a2450*/  IADD3 R169, R242, 0x1c2, RZ ;  /* 0x000001c2f2a97810 */ /* 0x000fe20007ffe0ff */
[----:B------:R1:W-:Y:S01]  /*a2460*/  @P6 STG.E [R164.64], R173 ;  /* 0x000000ada4006986 */ /* 0x0003e2000c101904 */
[----:B------:R-:W-:Y:S01]  /*a2470*/  ISETP.LT.AND P6, PT, R243, c[0x0][0x178], !P0 ;  /* 0x00005e00f3007a0c */ /* 0x000fe200047c1270 */
[----:B------:R1:W-:Y:S01]  /*a2480*/  @P4 STG.E [R2.64], R212 ;  /* 0x000000d402004986 */ /* 0x0003e2000c101904 */
[----:B------:R-:W-:-:S02]  /*a2490*/  ISETP.LT.AND P4, PT, R99, c[0x0][0x178], !P0 ;  /* 0x00005e0063007a0c */ /* 0x000fc40004781270 */
[----:B------:R-:W-:Y:S01]  /*a24a0*/  ISETP.GE.AND P1, PT, R169, c[0x0][0x17c], PT ;  /* 0x00005f00a9007a0c */ /* 0x000fe20003f26270 */
[----:B------:R-:W-:Y:S01]  /*a24b0*/  IMAD.WIDE R166, R171, 0x4, R162 ;  /* 0x00000004aba67825 */ /* 0x000fe200078e02a2 */
[----:B------:R-:W-:-:S03]  /*a24c0*/  ISETP.LT.AND P0, PT, R174, c[0x0][0x178], !P0 ;  /* 0x00005e00ae007a0c */ /* 0x000fc60004701270 */
[----:B-1----:R-:W-:-:S04]  /*a24d0*/  IMAD.WIDE R164, R168, 0x4, R4 ;  /* 0x00000004a8a47825 */ /* 0x002fc800078e0204 */
[----:B------:R-:W-:-:S04]  /*a24e0*/  IMAD.WIDE R2, R168, 0x4, R6 ;  /* 0x00000004a8027825 */ /* 0x000fc800078e0206 */
[----:B------:R-:W-:-:S04]  /*a24f0*/  IMAD.WIDE R168, R171, 0x4, R160 ;  /* 0x00000004aba87825 */ /* 0x000fc800078e02a0 */
[----:B------:R-:W-:Y:S01]  /*a2500*/  IMAD.WIDE R172, R171, 0x4, R6 ;  /* 0x00000004abac7825 */ /* 0x000fe200078e0206 */
[----:B------:R1:W-:Y:S03]  /*a2510*/  @P3 STG.E [R2.64], R60 ;  /* 0x0000003c02003986 */ /* 0x0003e6000c101904 */
[----:B------:R1:W-:Y:S01]  /*a2520*/  @P2 STG.E [R164.64], R92 ;  /* 0x0000005ca4002986 */ /* 0x0003e2000c101904 */
[----:B------:R-:W-:Y:S02]  /*a2530*/  ISETP.LT.AND P2, PT, R99, c[0x0][0x178], !P1 ;  /* 0x00005e0063007a0c */ /* 0x000fe40004f41270 */
[----:B------:R-:W-:-:S04]  /*a2540*/  IADD3 R170, R242, 0x1c3, RZ ;  /* 0x000001c3f2aa7810 */ /* 0x000fc80007ffe0ff */
[----:B------:R-:W-:Y:S01]  /*a2550*/  ISETP.GE.AND P3, PT, R170, c[0x0][0x17c], PT ;  /* 0x00005f00aa007a0c */ /* 0x000fe20003f66270 */
[C---:B------:R-:W-:Y:S02]  /*a2560*/  IADD3 R170, R242.reuse, 0x1c4, RZ ;  /* 0x000001c4f2aa7810 */ /* 0x040fe40007ffe0ff */
[----:B-1----:R-:W-:Y:S01]  /*a2570*/  IMAD.WIDE R2, R171, 0x4, R4 ;  /* 0x00000004ab027825 */ /* 0x002fe200078e0204 */
[----:B------:R-:W-:Y:S01]  /*a2580*/  IADD3 R92, R242, 0x1c5, RZ ;  /* 0x000001c5f25c7810 */ /* 0x000fe20007ffe0ff */
[----:B--2---:R1:W-:Y:S02]  /*a2590*/  @P6 STG.E [R166.64], R175 ;  /* 0x000000afa6006986 */ /* 0x0043e4000c101904 */
[----:B------:R-:W-:Y:S01]  /*a25a0*/  @P5 STG.E [R168.64], R213 ;  /* 0x000000d5a8005986 */ /* 0x000fe2000c101904 */
[----:B------:R-:W-:Y:S02]  /*a25b0*/  ISETP.LT.AND P6, PT, R243, c[0x0][0x178], !P1 ;  /* 0x00005e00f3007a0c */ /* 0x000fe40004fc1270 */
[----:B------:R-:W-:Y:S01]  /*a25c0*/  ISETP.LT.AND P5, PT, R252, c[0x0][0x178], !P1 ;  /* 0x00005e00fc007a0c */ /* 0x000fe20004fa1270 */
[----:B------:R2:W-:Y:S01]  /*a25d0*/  @P4 STG.E [R172.64], R61 ;  /* 0x0000003dac004986 */ /* 0x0005e2000c101904 */
[----:B------:R-:W-:-:S02]  /*a25e0*/  ISETP.LT.AND P4, PT, R174, c[0x0][0x178], !P1 ;  /* 0x00005e00ae007a0c */ /* 0x000fc40004f81270 */
[----:B-1----:R-:W-:Y:S01]  /*a25f0*/  IADD3 R175, R171, c[0x0][0x198], RZ ;  /* 0x00006600abaf7a10 */ /* 0x002fe20007ffe0ff */
[----:B------:R-:W-:Y:S04]  /*a2600*/  @P0 STG.E [R2.64], R93 ;  /* 0x0000005d02000986 */ /* 0x000fe8000c101904 */
[----:B--2---:R-:W-:-:S04]  /*a2610*/  IMAD.WIDE R60, R175, 0x4, R162 ;  /* 0x00000004af3c7825 */ /* 0x004fc800078e02a2 */
[----:B------:R-:W-:-:S04]  /*a2620*/  IMAD.WIDE R164, R175, 0x4, R160 ;  /* 0x00000004afa47825 */ /* 0x000fc800078e02a0 */
[----:B------:R-:W-:-:S04]  /*a2630*/  IMAD.WIDE R166, R175, 0x4, R6 ;  /* 0x00000004afa67825 */ /* 0x000fc800078e0206 */
[----:B------:R-:W-:Y:S01]  /*a2640*/  IMAD.WIDE R168, R175, 0x4, R4 ;  /* 0x00000004afa87825 */ /* 0x000fe200078e0204 */
[----:B------:R-:W-:Y:S03]  /*a2650*/  @P6 STG.E [R60.64], R236 ;  /* 0x000000ec3c006986 */ /* 0x000fe6000c101904 */
[----:B------:R1:W-:Y:S01]  /*a2660*/  @P5 STG.E [R164.64], R28 ;  /* 0x0000001ca4005986 */ /* 0x0003e2000c101904 */
[----:B------:R-:W-:Y:S02]  /*a2670*/  ISETP.GE.AND P1, PT, R170, c[0x0][0x17c], PT ;  /* 0x00005f00aa007a0c */ /* 0x000fe40003f26270 */
[----:B------:R-:W-:Y:S02]  /*a2680*/  ISETP.LT.AND P5, PT, R243, c[0x0][0x178], !P3 ;  /* 0x00005e00f3007a0c */ /* 0x000fe40005fa1270 */
[----:B------:R-:W-:Y:S01]  /*a2690*/  ISETP.LT.AND P0, PT, R252, c[0x0][0x178], !P3 ;  /* 0x00005e00fc007a0c */ /* 0x000fe20005f01270 */
[----:B------:R2:W-:Y:S01]  /*a26a0*/  @P2 STG.E [R166.64], R56 ;  /* 0x00000038a6002986 */ /* 0x0005e2000c101904 */
[----:B------:R-:W-:-:S02]  /*a26b0*/  ISETP.LT.AND P6, PT, R99, c[0x0][0x178], !P3 ;  /* 0x00005e0063007a0c */ /* 0x000fc40005fc1270 */
[----:B------:R-:W-:Y:S01]  /*a26c0*/  IADD3 R175, R175, c[0x0][0x198], RZ ;  /* 0x00006600afaf7a10 */ /* 0x000fe20007ffe0ff */
[----:B------:R-:W-:Y:S01]  /*a26d0*/  ISETP.LT.AND P3, PT, R174, c[0x0][0x178], !P3 ;  /* 0x00005e00ae007a0c */ /* 0x000fe20005f61270 */
[----:B------:R-:W-:Y:S01]  /*a26e0*/  @P4 STG.E [R168.64], R88 ;  /* 0x00000058a8004986 */ /* 0x000fe2000c101904 */
[----:B------:R-:W-:Y:S02]  /*a26f0*/  ISETP.LT.AND P4, PT, R243, c[0x0][0x178], !P1 ;  /* 0x00005e00f3007a0c */ /* 0x000fe40004f81270 */
[C---:B------:R-:W-:Y:S02]  /*a2700*/  IADD3 R171, R175.reuse, c[0x0][0x198], RZ ;  /* 0x00006600afab7a10 */ /* 0x040fe40007ffe0ff */
[----:B------:R-:W-:Y:S01]  /*a2710*/  ISETP.GE.AND P2, PT, R92, c[0x0][0x17c], PT ;  /* 0x00005f005c007a0c */ /* 0x000fe20003f46270 */
[----:B-1----:R-:W-:-:S04]  /*a2720*/  IMAD.WIDE R164, R175, 0x4, R162 ;  /* 0x00000004afa47825 */ /* 0x002fc800078e02a2 */
[----:B------:R-:W-:-:S04]  /*a2730*/  IMAD.WIDE R92, R175, 0x4, R160 ;  /* 0x00000004af5c7825 */ /* 0x000fc800078e02a0 */
[----:B------:R-:W-:-:S04]  /*a2740*/  IMAD.WIDE R60, R175, 0x4, R6 ;  /* 0x00000004af3c7825 */ /* 0x000fc800078e0206 */
[----:B------:R-:W-:-:S04]  /*a2750*/  IMAD.WIDE R2, R175, 0x4, R4 ;  /* 0x00000004af027825 */ /* 0x000fc800078e0204 */
[----:B--2---:R-:W-:Y:S01]  /*a2760*/  IMAD.WIDE R166, R171, 0x4, R162 ;  /* 0x00000004aba67825 */ /* 0x004fe200078e02a2 */
[----:B------:R1:W-:Y:S03]  /*a2770*/  @P5 STG.E [R164.64], R237 ;  /* 0x000000eda4005986 */ /* 0x0003e6000c101904 */
[----:B------:R2:W-:Y:S02]  /*a2780*/  @P0 STG.E [R92.64], R29 ;  /* 0x0000001d5c000986 */ /* 0x0005e4000c101904 */
[----:B------:R-:W-:Y:S02]  /*a2790*/  @P6 STG.E [R60.64], R57 ;  /* 0x000000393c006986 */ /* 0x000fe4000c101904 */
[----:B------:R3:W-:Y:S01]  /*a27a0*/  @P3 STG.E [R2.64], R89 ;  /* 0x0000005902003986 */ /* 0x0007e2000c101904 */
[----:B------:R-:W-:Y:S01]  /*a27b0*/  ISETP.LT.AND P3, PT, R252, c[0x0][0x178], !P1 ;  /* 0x00005e00fc007a0c */ /* 0x000fe20004f61270 */
[----:B------:R4:W-:Y:S01]  /*a27c0*/  @P4 STG.E [R166.64], R228 ;  /* 0x000000e4a6004986 */ /* 0x0009e2000c101904 */
[----:B------:R-:W-:-:S02]  /*a27d0*/  ISETP.LT.AND P4, PT, R99, c[0x0][0x178], !P1 ;  /* 0x00005e0063007a0c */ /* 0x000fc40004f81270 */
[----:B------:R-:W-:Y:S02]  /*a27e0*/  ISETP.LT.AND P0, PT, R174, c[0x0][0x178], !P1 ;  /* 0x00005e00ae007a0c */ /* 0x000fe40004f01270 */
[----:B------:R-:W-:Y:S02]  /*a27f0*/  ISETP.LT.AND P6, PT, R243, c[0x0][0x178], !P2 ;  /* 0x00005e00f3007a0c */ /* 0x000fe400057c1270 */
[----:B------:R-:W-:Y:S02]  /*a2800*/  ISETP.LT.AND P5, PT, R252, c[0x0][0x178], !P2 ;  /* 0x00005e00fc007a0c */ /* 0x000fe400057a1270 */
[----:B------:R-:W-:Y:S02]  /*a2810*/  IADD3 R56, R242, 0x1c6, RZ ;  /* 0x000001c6f2387810 */ /* 0x000fe40007ffe0ff */
[C---:B-1----:R-:W-:Y:S01]  /*a2820*/  IADD3 R165, R171.reuse, c[0x0][0x198], RZ ;  /* 0x00006600aba57a10 */ /* 0x042fe20007ffe0ff */
[----:B--2---:R-:W-:Y:S01]  /*a2830*/  IMAD.WIDE R28, R171, 0x4, R160 ;  /* 0x00000004ab1c7825 */ /* 0x004fe200078e02a0 */
[----:B------:R-:W-:-:S03]  /*a2840*/  ISETP.GE.AND P1, PT, R56, c[0x0][0x17c], PT ;  /* 0x00005f0038007a0c */ /* 0x000fc60003f26270 */
[----:B---3--:R-:W-:-:S04]  /*a2850*/  IMAD.WIDE R2, R171, 0x4, R6 ;  /* 0x00000004ab027825 */ /* 0x008fc800078e0206 */
[----:B------:R-:W-:-:S04]  /*a2860*/  IMAD.WIDE R56, R171, 0x4, R4 ;  /* 0x00000004ab387825 */ /* 0x000fc800078e0204 */
[----:B------:R-:W-:-:S04]  /*a2870*/  IMAD.WIDE R60, R165, 0x4, R162 ;  /* 0x00000004a53c7825 */ /* 0x000fc800078e02a2 */
[----:B------:R-:W-:Y:S01]  /*a2880*/  IMAD.WIDE R88, R165, 0x4, R160 ;  /* 0x00000004a5587825 */ /* 0x000fe200078e02a0 */
[----:B------:R1:W-:Y:S03]  /*a2890*/  @P3 STG.E [R28.64], R24 ;  /* 0x000000181c003986 */ /* 0x0003e6000c101904 */
[----:B------:R2:W-:Y:S02]  /*a28a0*/  @P4 STG.E [R2.64], R52 ;  /* 0x0000003402004986 */ /* 0x0005e4000c101904 */
[----:B------:R3:W-:Y:S02]  /*a28b0*/  @P0 STG.E [R56.64], R84 ;  /* 0x0000005438000986 */ /* 0x0007e4000c101904 */
[----:B------:R-:W-:Y:S01]  /*a28c0*/  @P6 STG.E [R60.64], R229 ;  /* 0x000000e53c006986 */ /* 0x000fe2000c101904 */
[----:B------:R-:W-:Y:S01]  /*a28d0*/  ISETP.LT.AND P3, PT, R99, c[0x0][0x178], !P2 ;  /* 0x00005e0063007a0c */ /* 0x000fe20005761270 */
[----:B------:R3:W-:Y:S01]  /*a28e0*/  @P5 STG.E [R88.64], R25 ;  /* 0x0000001958005986 */ /* 0x0007e2000c101904 */
[----:B------:R-:W-:-:S02]  /*a28f0*/  ISETP.LT.AND P2, PT, R174, c[0x0][0x178], !P2 ;  /* 0x00005e00ae007a0c */ /* 0x000fc40005741270 */
[----:B------:R-:W-:Y:S02]  /*a2900*/  ISETP.LT.AND P5, PT, R243, c[0x0][0x178], !P1 ;  /* 0x00005e00f3007a0c */ /* 0x000fe40004fa1270 */
[----:B----4-:R-:W-:Y:S02]  /*a2910*/  IADD3 R167, R165, c[0x0][0x198], RZ ;  /* 0x00006600a5a77a10 */ /* 0x010fe40007ffe0ff */
[----:B------:R-:W-:Y:S02]  /*a2920*/  IADD3 R93, R242, 0x1c7, RZ ;  /* 0x000001c7f25d7810 */ /* 0x000fe40007ffe0ff */
[----:B------:R-:W-:Y:S02]  /*a2930*/  ISETP.LT.AND P0, PT, R252, c[0x0][0x178], !P1 ;  /* 0x00005e00fc007a0c */ /* 0x000fe40004f01270 */
[----:B------:R-:W-:Y:S01]  /*a2940*/  ISETP.LT.AND P4, PT, R99, c[0x0][0x178], !P1 ;  /* 0x00005e0063007a0c */ /* 0x000fe20004f81270 */
[----:B-1----:R-:W-:-:S04]  /*a2950*/  IMAD.WIDE R28, R165, 0x4, R4 ;  /* 0x00000004a51c7825 */ /* 0x002fc800078e0204 */
[----:B--2---:R-:W-:-:S04]  /*a2960*/  IMAD.WIDE R2, R165, 0x4, R6 ;  /* 0x00000004a5027825 */ /* 0x004fc800078e0206 */
[----:B---3--:R-:W-:Y:S01]  /*a2970*/  IMAD.WIDE R56, R167, 0x4, R162 ;  /* 0x00000004a7387825 */ /* 0x008fe200078e02a2 */
[----:B------:R-:W-:Y:S02]  /*a2980*/  ISETP.GE.AND P6, PT, R93, c[0x0][0x17c], PT ;  /* 0x00005f005d007a0c */ /* 0x000fe40003fc6270 */
[----:B------:R-:W-:Y:S01]  /*a2990*/  ISETP.LT.AND P1, PT, R174, c[0x0][0x178], !P1 ;  /* 0x00005e00ae007a0c */ /* 0x000fe20004f21270 */
[----:B------:R1:W-:Y:S01]  /*a29a0*/  @P3 STG.E [R2.64], R53 ;  /* 0x0000003502003986 */ /* 0x0003e2000c101904 */
[----:B------:R2:W-:Y:S02]  /*a29b0*/  @P2 STG.E [R28.64], R85 ;  /* 0x000000551c002986 */ /* 0x0005e4000c101904 */
[----:B------:R-:W-:Y:S01]  /*a29c0*/  @P5 STG.E [R56.64], R220 ;  /* 0x000000dc38005986 */ /* 0x000fe2000c101904 */
[----:B------:R-:W-:Y:S01]  /*a29d0*/  ISETP.LT.AND P2, PT, R243, c[0x0][0x178], !P6 ;  /* 0x00005e00f3007a0c */ /* 0x000fe20007741270 */
[----:B------:R-:W-:Y:S01]  /*a29e0*/  IMAD.WIDE R24, R167, 0x4, R160 ;  /* 0x00000004a7187825 */ /* 0x000fe200078e02a0 */
[----:B------:R-:W-:-:S03]  /*a29f0*/  ISETP.LT.AND P5, PT, R252, c[0x0][0x178], !P6 ;  /* 0x00005e00fc007a0c */ /* 0x000fc600077a1270 */
[C---:B------:R-:W-:Y:S01]  /*a2a00*/  IMAD.WIDE R60, R167.reuse, 0x4, R6 ;  /* 0x00000004a73c7825 */ /* 0x040fe200078e0206 */
[----:B------:R-:W-:Y:S02]  /*a2a10*/  IADD3 R89, R167, c[0x0][0x198], RZ ;  /* 0x00006600a7597a10 */ /* 0x000fe40007ffe0ff */
[----:B------:R-:W-:Y:S01]  /*a2a20*/  IADD3 R92, R242, 0x1c8, RZ ;  /* 0x000001c8f25c7810 */ /* 0x000fe20007ffe0ff */
[----:B------:R3:W-:Y:S01]  /*a2a30*/  @P0 STG.E [R24.64], R20 ;  /* 0x0000001418000986 */ /* 0x0007e2000c101904 */
[----:B------:R-:W-:Y:S01]  /*a2a40*/  @P4 STG.E [R60.64], R48 ;  /* 0x000000303c004986 */ /* 0x000fe2000c101904 */
[----:B------:R-:W-:Y:S01]  /*a2a50*/  ISETP.LT.AND P4, PT, R99, c[0x0][0x178], !P6 ;  /* 0x00005e0063007a0c */ /* 0x000fe20007781270 */
[----:B-1----:R-:W-:-:S04]  /*a2a60*/  IMAD.WIDE R2, R167, 0x4, R4 ;  /* 0x00000004a7027825 */ /* 0x002fc800078e0204 */
[----:B--2---:R-:W-:-:S04]  /*a2a70*/  IMAD.WIDE R28, R89, 0x4, R162 ;  /* 0x00000004591c7825 */ /* 0x004fc800078e02a2 */
[----:B------:R-:W-:Y:S01]  /*a2a80*/  IMAD.WIDE R52, R89, 0x4, R160 ;  /* 0x0000000459347825 */ /* 0x000fe200078e02a0 */
[----:B------:R-:W-:Y:S02]  /*a2a90*/  ISETP.LT.AND P6, PT, R174, c[0x0][0x178], !P6 ;  /* 0x00005e00ae007a0c */ /* 0x000fe400077c1270 */
[----:B------:R-:W-:Y:S01]  /*a2aa0*/  ISETP.GE.AND P3, PT, R92, c[0x0][0x17c], PT ;  /* 0x00005f005c007a0c */ /* 0x000fe20003f66270 */
[----:B------:R1:W-:Y:S01]  /*a2ab0*/  @P1 STG.E [R2.64], R80 ;  /* 0x0000005002001986 */ /* 0x0003e2000c101904 */
[----:B------:R-:W-:Y:S02]  /*a2ac0*/  @P2 STG.E [R28.64], R221 ;  /* 0x000000dd1c002986 */ /* 0x000fe4000c101904 */
[----:B------:R2:W-:Y:S01]  /*a2ad0*/  @P5 STG.E [R52.64], R21 ;  /* 0x0000001534005986 */ /* 0x0005e2000c101904 */
[----:B------:R-:W-:Y:S02]  /*a2ae0*/  IADD3 R84, R242, 0x1c9, RZ ;  /* 0x000001c9f2547810 */ /* 0x000fe40007ffe0ff */
[----:B------:R-:W-:Y:S01]  /*a2af0*/  ISETP.LT.AND P5, PT, R243, c[0x0][0x178], !P3 ;  /* 0x00005e00f3007a0c */ /* 0x000fe20005fa1270 */
[----:B---3--:R-:W-:Y:S01]  /*a2b00*/  IMAD.WIDE R24, R89, 0x4, R6 ;  /* 0x0000000459187825 */ /* 0x008fe200078e0206 */
[----:B------:R-:W-:-:S03]  /*a2b10*/  ISETP.LT.AND P1, PT, R252, c[0x0][0x178], !P3 ;  /* 0x00005e00fc007a0c */ /* 0x000fc60005f21270 */
[----:B------:R-:W-:Y:S01]  /*a2b20*/  IMAD.WIDE R56, R89, 0x4, R4 ;  /* 0x0000000459387825 */ /* 0x000fe200078e0204 */
[----:B------:R-:W-:Y:S02]  /*a2b30*/  ISETP.LT.AND P2, PT, R99, c[0x0][0x178], !P3 ;  /* 0x00005e0063007a0c */ /* 0x000fe40005f41270 */
[----:B------:R-:W-:Y:S02]  /*a2b40*/  IADD3 R89, R89, c[0x0][0x198], RZ ;  /* 0x0000660059597a10 */ /* 0x000fe40007ffe0ff */
[----:B------:R-:W-:Y:S02]  /*a2b50*/  ISETP.GE.AND P0, PT, R84, c[0x0][0x17c], PT ;  /* 0x00005f0054007a0c */ /* 0x000fe40003f06270 */
[----:B------:R-:W-:Y:S01]  /*a2b60*/  IADD3 R20, R242, 0x1ca, RZ ;  /* 0x000001caf2147810 */ /* 0x000fe20007ffe0ff */
[----:B------:R3:W-:Y:S01]  /*a2b70*/  @P4 STG.E [R24.64], R49 ;  /* 0x0000003118004986 */ /* 0x0007e2000c101904 */
[----:B------:R-:W-:Y:S01]  /*a2b80*/  @P6 STG.E [R56.64], R81 ;  /* 0x0000005138006986 */ /* 0x000fe2000c101904 */
[----:B------:R-:W-:-:S02]  /*a2b90*/  ISETP.LT.AND P3, PT, R174, c[0x0][0x178], !P3 ;  /* 0x00005e00ae007a0c */ /* 0x000fc40005f61270 */
[----:B------:R-:W-:Y:S01]  /*a2ba0*/  ISETP.GE.AND P4, PT, R20, c[0x0][0x17c], PT ;  /* 0x00005f0014007a0c */ /* 0x000fe20003f86270 */
[----:B-1----:R-:W-:Y:S01]  /*a2bb0*/  IMAD.WIDE R2, R89, 0x4, R162 ;  /* 0x0000000459027825 */ /* 0x002fe200078e02a2 */
[----:B------:R-:W-:-:S03]  /*a2bc0*/  ISETP.LT.AND P6, PT, R243, c[0x0][0x178], !P0 ;  /* 0x00005e00f3007a0c */ /* 0x000fc600047c1270 */
[----:B--2---:R-:W-:-:S04]  /*a2bd0*/  IMAD.WIDE R20, R89, 0x4, R160 ;  /* 0x0000000459147825 */ /* 0x004fc800078e02a0 */
[C---:B------:R-:W-:Y:S01]  /*a2be0*/  IMAD.WIDE R28, R89.reuse, 0x4, R6 ;  /* 0x00000004591c7825 */ /* 0x040fe200078e0206 */
[C---:B------:R-:W-:Y:S01]  /*a2bf0*/  IADD3 R61, R89.reuse, c[0x0][0x198], RZ ;  /* 0x00006600593d7a10 */ /* 0x040fe20007ffe0ff */
[----:B------:R1:W-:Y:S02]  /*a2c00*/  @P5 STG.E [R2.64], R244 ;  /* 0x000000f402005986 */ /* 0x0003e4000c101904 */
[----:B------:R-:W-:Y:S01]  /*a2c10*/  @P1 STG.E [R20.64], R208 ;  /* 0x000000d014001986 */ /* 0x000fe2000c101904 */
[----:B------:R-:W-:Y:S01]  /*a2c20*/  ISETP.LT.AND P5, PT, R252, c[0x0][0x178], !P0 ;  /* 0x00005e00fc007a0c */ /* 0x000fe200047a1270 */
[----:B------:R2:W-:Y:S02]  /*a2c30*/  @P2 STG.E [R28.64], R44 ;  /* 0x0000002c1c002986 */ /* 0x0005e4000c101904 */
[----:B---3--:R-:W-:-:S04]  /*a2c40*/  IMAD.WIDE R24, R89, 0x4, R4 ;  /* 0x0000000459187825 */ /* 0x008fc800078e0204 */
[----:B------:R-:W-:Y:S01]  /*a2c50*/  IMAD.WIDE R48, R61, 0x4, R162 ;  /* 0x000000043d307825 */ /* 0x000fe200078e02a2 */
[----:B------:R-:W-:-:S03]  /*a2c60*/  ISETP.LT.AND P2, PT, R99, c[0x0][0x178], !P0 ;  /* 0x00005e0063007a0c */ /* 0x000fc60004741270 */
[----:B------:R-:W-:Y:S01]  /*a2c70*/  ISETP.LT.AND P0, PT, R174, c[0x0][0x178], !P0 ;  /* 0x00005e00ae007a0c */ /* 0x000fe20004701270 */
[----:B------:R3:W-:Y:S01]  /*a2c80*/  @P3 STG.E [R24.64], R76 ;  /* 0x0000004c18003986 */ /* 0x0007e2000c101904 */
[----:B------:R4:W-:Y:S01]  /*a2c90*/  @P6 STG.E [R48.64], R245 ;  /* 0x000000f530006986 */ /* 0x0009e2000c101904 */
[----:B------:R-:W-:Y:S01]  /*a2ca0*/  ISETP.LT.AND P6, PT, R243, c[0x0][0x178], !P4 ;  /* 0x00005e00f3007a0c */ /* 0x000fe200067c1270 */
[----:B------:R-:W-:Y:S01]  /*a2cb0*/  IMAD.WIDE R52, R61, 0x4, R160 ;  /* 0x000000043d347825 */ /* 0x000fe200078e02a0 */
[----:B------:R-:W-:-:S03]  /*a2cc0*/  ISETP.LT.AND P3, PT, R252, c[0x0][0x178], !P4 ;  /* 0x00005e00fc007a0c */ /* 0x000fc60006761270 */
[C---:B-1----:R-:W-:Y:S01]  /*a2cd0*/  IMAD.WIDE R2, R61.reuse, 0x4, R6 ;  /* 0x000000043d027825 */ /* 0x042fe200078e0206 */
[----:B------:R-:W-:Y:S02]  /*a2ce0*/  IADD3 R57, R61, c[0x0][0x198], RZ ;  /* 0x000066003d397a10 */ /* 0x000fe40007ffe0ff */
[C---:B--2---:R-:W-:Y:S02]  /*a2cf0*/  IADD3 R28, R242.reuse, 0x1cc, RZ ;  /* 0x000001ccf21c7810 */ /* 0x044fe40007ffe0ff */
[----:B------:R-:W-:Y:S01]  /*a2d00*/  IADD3 R56, R242, 0x1cb, RZ ;  /* 0x000001cbf2387810 */ /* 0x000fe20007ffe0ff */
[----:B------:R1:W-:Y:S01]  /*a2d10*/  @P5 STG.E [R52.64], R209 ;  /* 0x000000d134005986 */ /* 0x0003e2000c101904 */
[----:B------:R-:W-:Y:S01]  /*a2d20*/  ISETP.LT.AND P5, PT, R99, c[0x0][0x178], !P4 ;  /* 0x00005e0063007a0c */ /* 0x000fe200067a1270 */
[----:B------:R-:W-:-:S04]  /*a2d30*/  IMAD.WIDE R20, R61, 0x4, R4 ;  /* 0x000000043d147825 */ /* 0x000fc800078e0204 */
[----:B------:R2:W-:Y:S01]  /*a2d40*/  @P2 STG.E [R2.64], R45 ;  /* 0x0000002d02002986 */ /* 0x0005e2000c101904 */
[----:B------:R-:W-:Y:S01]  /*a2d50*/  ISETP.LT.AND P4, PT, R174, c[0x0][0x178], !P4 ;  /* 0x00005e00ae007a0c */ /* 0x000fe20006781270 */
[----:B---3--:R-:W-:Y:S01]  /*a2d60*/  IMAD.WIDE R24, R57, 0x4, R162 ;  /* 0x0000000439187825 */ /* 0x008fe200078e02a2 */
[----:B------:R-:W-:-:S03]  /*a2d70*/  ISETP.GE.AND P2, PT, R28, c[0x0][0x17c], PT ;  /* 0x00005f001c007a0c */ /* 0x000fc60003f46270 */
[----:B------:R-:W-:Y:S01]  /*a2d80*/  IMAD.WIDE R28, R57, 0x4, R160 ;  /* 0x00000004391c7825 */ /* 0x000fe200078e02a0 */
[----:B------:R-:W-:Y:S01]  /*a2d90*/  ISETP.GE.AND P1, PT, R56, c[0x0][0x17c], PT ;  /* 0x00005f0038007a0c */ /* 0x000fe20003f26270 */
[----:B------:R3:W-:Y:S02]  /*a2da0*/  @P0 STG.E [R20.64], R77 ;  /* 0x0000004d14000986 */ /* 0x0007e4000c101904 */
[----:B------:R3:W-:Y:S02]  /*a2db0*/  @P6 STG.E [R24.64], R232 ;  /* 0x000000e818006986 */ /* 0x0007e4000c101904 */
[----:B------:R3:W-:Y:S01]  /*a2dc0*/  @P3 STG.E [R28.64], R16 ;  /* 0x000000101c003986 */ /* 0x0007e2000c101904 */
[----:B------:R-:W-:Y:S01]  /*a2dd0*/  ISETP.LT.AND P0, PT, R243, c[0x0][0x178], !P1 ;  /* 0x00005e00f3007a0c */ /* 0x000fe20004f01270 */
[----:B----4-:R-:W-:Y:S01]  /*a2de0*/  IMAD.WIDE R48, R57, 0x4, R6 ;  /* 0x0000000439307825 */ /* 0x010fe200078e0206 */
[----:B------:R-:W-:-:S03]  /*a2df0*/  ISETP.LT.AND P3, PT, R252, c[0x0][0x178], !P1 ;  /* 0x00005e00fc007a0c */ /* 0x000fc60004f61270 */
[C---:B-1----:R-:W-:Y:S01]  /*a2e00*/  IMAD.WIDE R52, R57.reuse, 0x4, R4 ;  /* 0x0000000439347825 */ /* 0x042fe200078e0204 */
[----:B------:R-:W-:Y:S02]  /*a2e10*/  IADD3 R57, R57, c[0x0][0x198], RZ ;  /* 0x0000660039397a10 */ /* 0x000fe40007ffe0ff */
[----:B------:R-:W-:Y:S01]  /*a2e20*/  ISETP.LT.AND P6, PT, R99, c[0x0][0x178], !P1 ;  /* 0x00005e0063007a0c */ /* 0x000fe20004fc1270 */
[----:B------:R1:W-:Y:S01]  /*a2e30*/  @P5 STG.E [R48.64], R40 ;  /* 0x0000002830005986 */ /* 0x0003e2000c101904 */
[----:B------:R-:W-:Y:S01]  /*a2e40*/  @P4 STG.E [R52.64], R72 ;  /* 0x0000004834004986 */ /* 0x000fe2000c101904 */
[----:B------:R-:W-:Y:S01]  /*a2e50*/  ISETP.LT.AND P1, PT, R174, c[0x0][0x178], !P1 ;  /* 0x00005e00ae007a0c */ /* 0x000fe20004f21270 */
[----:B--2---:R-:W-:Y:S01]  /*a2e60*/  IMAD.WIDE R2, R57, 0x4, R162 ;  /* 0x0000000439027825 */ /* 0x004fe200078e02a2 */
[----:B------:R-:W-:Y:S02]  /*a2e70*/  ISETP.LT.AND P4, PT, R243, c[0x0][0x178], !P2 ;  /* 0x00005e00f3007a0c */ /* 0x000fe40005781270 */
[----:B------:R-:W-:Y:S01]  /*a2e80*/  ISETP.LT.AND P5, PT, R252, c[0x0][0x178], !P2 ;  /* 0x00005e00fc007a0c */ /* 0x000fe200057a1270 */
[----:B---3--:R-:W-:Y:S01]  /*a2e90*/  IMAD.WIDE R20, R57, 0x4, R160 ;  /* 0x0000000439147825 */ /* 0x008fe200078e02a0 */
[----:B------:R-:W-:-:S02]  /*a2ea0*/  IADD3 R44, R242, 0x1cd, RZ ;  /* 0x000001cdf22c7810 */ /* 0x000fc40007ffe0ff */
[C---:B------:R-:W-:Y:S01]  /*a2eb0*/  IADD3 R61, R57.reuse, c[0x0][0x198], RZ ;  /* 0x00006600393d7a10 */ /* 0x040fe20007ffe0ff */
[----:B------:R2:W-:Y:S01]  /*a2ec0*/  @P0 STG.E [R2.64], R233 ;  /* 0x000000e902000986 */ /* 0x0005e2000c101904 */
[----:B------:R-:W-:-:S04]  /*a2ed0*/  IMAD.WIDE R24, R57, 0x4, R6 ;  /* 0x0000000439187825 */ /* 0x000fc800078e0206 */
[----:B------:R-:W-:Y:S01]  /*a2ee0*/  @P3 STG.E [R20.64], R17 ;  /* 0x0000001114003986 */ /* 0x000fe2000c101904 */
[----:B------:R-:W-:Y:S01]  /*a2ef0*/  ISETP.GE.AND P0, PT, R44, c[0x0][0x17c], PT ;  /* 0x00005f002c007a0c */ /* 0x000fe20003f06270 */
[----:B------:R-:W-:Y:S01]  /*a2f00*/  IMAD.WIDE R28, R57, 0x4, R4 ;  /* 0x00000004391c7825 */ /* 0x000fe200078e0204 */
[----:B------:R-:W-:-:S03]  /*a2f10*/  ISETP.LT.AND P3, PT, R99, c[0x0][0x178], !P2 ;  /* 0x00005e0063007a0c */ /* 0x000fc60005761270 */
[----:B------:R-:W-:-:S04]  /*a2f20*/  IMAD.WIDE R44, R61, 0x4, R162 ;  /* 0x000000043d2c7825 */ /* 0x000fc800078e02a2 */
[----:B-1----:R-:W-:Y:S01]  /*a2f30*/  IMAD.WIDE R48, R61, 0x4, R160 ;  /* 0x000000043d307825 */ /* 0x002fe200078e02a0 */
[----:B------:R1:W-:Y:S03]  /*a2f40*/  @P6 STG.E [R24.64], R41 ;  /* 0x0000002918006986 */ /* 0x0003e6000c101904 */
[----:B------:R3:W-:Y:S01]  /*a2f50*/  @P1 STG.E [R28.64], R73 ;  /* 0x000000491c001986 */ /* 0x0007e2000c101904 */
[----:B------:R-:W-:Y:S01]  /*a2f60*/  ISETP.LT.AND P2, PT, R174, c[0x0][0x178], !P2 ;  /* 0x00005e00ae007a0c */ /* 0x000fe20005741270 */
[----:B------:R4:W-:Y:S01]  /*a2f70*/  @P4 STG.E [R44.64], R224 ;  /* 0x000000e02c004986 */ /* 0x0009e2000c101904 */
[----:B------:R-:W-:Y:S01]  /*a2f80*/  ISETP.LT.AND P6, PT, R243, c[0x0][0x178], !P0 ;  /* 0x00005e00f3007a0c */ /* 0x000fe200047c1270 */
[----:B------:R-:W-:Y:S01]  /*a2f90*/  @P5 STG.E [R48.64], R12 ;  /* 0x0000000c30005986 */ /* 0x000fe2000c101904 */
[----:B------:R-:W-:Y:S02]  /*a2fa0*/  ISETP.LT.AND P4, PT, R252, c[0x0][0x178], !P0 ;  /* 0x00005e00fc007a0c */ /* 0x000fe40004781270 */
[----:B------:R-:W-:Y:S01]  /*a2fb0*/  IADD3 R16, R242, 0x1ce, RZ ;  /* 0x000001cef2107810 */ /* 0x000fe20007ffe0ff */
[----:B--2---:R-:W-:Y:S01]  /*a2fc0*/  IMAD.WIDE R2, R61, 0x4, R6 ;  /* 0x000000043d027825 */ /* 0x004fe200078e0206 */
[----:B------:R-:W-:-:S02]  /*a2fd0*/  ISETP.LT.AND P5, PT, R99, c[0x0][0x178], !P0 ;  /* 0x00005e0063007a0c */ /* 0x000fc400047a1270 */
[C---:B-1----:R-:W-:Y:S02]  /*a2fe0*/  IADD3 R41, R61.reuse, c[0x0][0x198], RZ ;  /* 0x000066003d297a10 */ /* 0x042fe40007ffe0ff */
[----:B------:R-:W-:Y:S02]  /*a2ff0*/  IADD3 R24, R242, 0x1cf, RZ ;  /* 0x000001cff2187810 */ /* 0x000fe40007ffe0ff */
[----:B------:R-:W-:Y:S01]  /*a3000*/  ISETP.GE.AND P1, PT, R16, c[0x0][0x17c], PT ;  /* 0x00005f0010007a0c */ /* 0x000fe20003f26270 */
[----:B------:R1:W-:Y:S01]  /*a3010*/  @P3 STG.E [R2.64], R36 ;  /* 0x0000002402003986 */ /* 0x0003e2000c101904 */
[----:B------:R-:W-:-:S04]  /*a3020*/  IMAD.WIDE R16, R61, 0x4, R4 ;  /* 0x000000043d107825 */ /* 0x000fc800078e0204 */
[----:B------:R-:W-:Y:S01]  /*a3030*/  IMAD.WIDE R20, R41, 0x4, R162 ;  /* 0x0000000429147825 */ /* 0x000fe200078e02a2 */
[----:B------:R-:W-:-:S03]  /*a3040*/  ISETP.GE.AND P3, PT, R24, c[0x0][0x17c], PT ;  /* 0x00005f0018007a0c */ /* 0x000fc60003f66270 */
[----:B------:R-:W-:-:S04]  /*a3050*/  IMAD.WIDE R24, R41, 0x4, R160 ;  /* 0x0000000429187825 */ /* 0x000fc800078e02a0 */
[----:B---3--:R-:W-:Y:S01]  /*a3060*/  IMAD.WIDE R28, R41, 0x4, R6 ;  /* 0x00000004291c7825 */ /* 0x008fe200078e0206 */
[----:B------:R2:W-:Y:S03]  /*a3070*/  @P2 STG.E [R16.64], R68 ;  /* 0x0000004410002986 */ /* 0x0005e6000c101904 */
[----:B------:R-:W-:Y:S01]  /*a3080*/  @P6 STG.E [R20.64], R225 ;  /* 0x000000e114006986 */ /* 0x000fe2000c101904 */
[----:B------:R-:W-:Y:S01]  /*a3090*/  ISETP.LT.AND P0, PT, R174, c[0x0][0x178], !P0 ;  /* 0x00005e00ae007a0c */ /* 0x000fe20004701270 */
[----:B------:R3:W-:Y:S01]  /*a30a0*/  @P4 STG.E [R24.64], R13 ;  /* 0x0000000d18004986 */ /* 0x0007e2000c101904 */
[----:B------:R3:W-:Y:S01]  /*a30b0*/  @P5 STG.E [R28.64], R37 ;  /* 0x000000251c005986 */ /* 0x0007e2000c101904 */
[----:B------:R-:W-:Y:S02]  /*a30c0*/  ISETP.LT.AND P4, PT, R243, c[0x0][0x178], !P1 ;  /* 0x00005e00f3007a0c */ /* 0x000fe40004f81270 */
[----:B------:R-:W-:-:S02]  /*a30d0*/  ISETP.LT.AND P5, PT, R252, c[0x0][0x178], !P1 ;  /* 0x00005e00fc007a0c */ /* 0x000fc40004fa1270 */
[----:B------:R-:W-:Y:S02]  /*a30e0*/  ISETP.LT.AND P2, PT, R99, c[0x0][0x178], !P1 ;  /* 0x00005e0063007a0c */ /* 0x000fe40004f41270 */
[----:B----4-:R-:W-:Y:S01]  /*a30f0*/  IADD3 R45, R41, c[0x0][0x198], RZ ;  /* 0x00006600292d7a10 */ /* 0x010fe20007ffe0ff */
[----:B------:R-:W-:Y:S01]  /*a3100*/  ISETP.LT.AND P1, PT, R174, c[0x0][0x178], !P1 ;  /* 0x00005e00ae007a0c */ /* 0x000fe20004f21270 */
[----:B------:R-:W-:Y:S01]  /*a3110*/  ISETP.LT.AND P6, PT, R243, c[0x0][0x178], !P3 ;  /* 0x00005e00f3007a0c */ /* 0x000fe20005fc1270 */
[----:B-1----:R-:W-:-:S04]  /*a3120*/  IMAD.WIDE R2, R41, 0x4, R4 ;  /* 0x0000000429027825 */ /* 0x002fc800078e0204 */
[----:B--2---:R-:W-:-:S04]  /*a3130*/  IMAD.WIDE R16, R45, 0x4, R162 ;  /* 0x000000042d107825 */ /* 0x004fc800078e02a2 */
[C---:B---3--:R-:W-:Y:S01]  /*a3140*/  IMAD.WIDE R12, R45.reuse, 0x4, R160 ;  /* 0x000000042d0c7825 */ /* 0x048fe200078e02a0 */
[C---:B------:R-:W-:Y:S02]  /*a3150*/  IADD3 R37, R45.reuse, c[0x0][0x198], RZ ;  /* 0x000066002d257a10 */ /* 0x040fe40007ffe0ff */
[----:B------:R-:W-:Y:S01]  /*a3160*/  IADD3 R36, R242, 0x1d0, RZ ;  /* 0x000001d0f2247810 */ /* 0x000fe20007ffe0ff */
[----:B------:R-:W-:-:S04]  /*a3170*/  IMAD.WIDE R20, R45, 0x4, R6 ;  /* 0x000000042d147825 */ /* 0x000fc800078e0206 */
[----:B------:R-:W-:Y:S01]  /*a3180*/  IMAD.WIDE R24, R45, 0x4, R4 ;  /* 0x000000042d187825 */ /* 0x000fe200078e0204 */
[----:B------:R1:W-:Y:S03]  /*a3190*/  @P0 STG.E [R2.64], R69 ;  /* 0x0000004502000986 */ /* 0x0003e6000c101904 */
[----:B------:R-:W-:-:S04]  /*a31a0*/  IMAD.WIDE R28, R37, 0x4, R162 ;  /* 0x00000004251c7825 */ /* 0x000fc800078e02a2 */
[----:B------:R-:W-:Y:S01]  /*a31b0*/  @P4 STG.E [R16.64], R216 ;  /* 0x000000d810004986 */ /* 0x000fe2000c101904 */
[----:B------:R-:W-:Y:S01]  /*a31c0*/  ISETP.GE.AND P0, PT, R36, c[0x0][0x17c], PT ;  /* 0x00005f0024007a0c */ /* 0x000fe20003f06270 */
[----:B------:R2:W-:Y:S01]  /*a31d0*/  @P5 STG.E [R12.64], R8 ;  /* 0x000000080c005986 */ /* 0x0005e2000c101904 */
[----:B------:R-:W-:Y:S01]  /*a31e0*/  ISETP.LT.AND P5, PT, R252, c[0x0][0x178], !P3 ;  /* 0x00005e00fc007a0c */ /* 0x000fe20005fa1270 */
[----:B------:R3:W-:Y:S01]  /*a31f0*/  @P2 STG.E [R20.64], R32 ;  /* 0x0000002014002986 */ /* 0x0007e2000c101904 */
[----:B------:R-:W-:Y:S01]  /*a3200*/  ISETP.LT.AND P4, PT, R99, c[0x0][0x178], !P3 ;  /* 0x00005e0063007a0c */ /* 0x000fe20005f81270 */
[----:B------:R4:W-:Y:S01]  /*a3210*/  @P1 STG.E [R24.64], R64 ;  /* 0x0000004018001986 */ /* 0x0009e2000c101904 */
[----:B------:R4:W-:Y:S01]  /*a3220*/  @P6 STG.E [R28.64], R217 ;  /* 0x000000d91c006986 */ /* 0x0009e2000c101904 */
[----:B------:R-:W-:Y:S02]  /*a3230*/  ISETP.LT.AND P3, PT, R174, c[0x0][0x178], !P3 ;  /* 0x00005e00ae007a0c */ /* 0x000fe40005f61270 */
[----:B------:R-:W-:-:S02]  /*a3240*/  ISETP.LT.AND P6, PT, R243, c[0x0][0x178], !P0 ;  /* 0x00005e00f3007a0c */ /* 0x000fc400047c1270 */
[----:B------:R-:W-:Y:S02]  /*a3250*/  ISETP.LT.AND P2, PT, R252, c[0x0][0x178], !P0 ;  /* 0x00005e00fc007a0c */ /* 0x000fe40004741270 */
[C---:B------:R-:W-:Y:S01]  /*a3260*/  IADD3 R41, R37.reuse, c[0x0][0x198], RZ ;  /* 0x0000660025297a10 */ /* 0x040fe20007ffe0ff */
[----:B-1----:R-:W-:Y:S01]  /*a3270*/  IMAD.WIDE R2, R37, 0x4, R160 ;  /* 0x0000000425027825 */ /* 0x002fe200078e02a0 */
[----:B------:R-:W-:-:S03]  /*a3280*/  IADD3 R36, R242, 0x1d1, RZ ;  /* 0x000001d1f2247810 */ /* 0x000fc60007ffe0ff */
[----:B--2---:R-:W-:-:S04]  /*a3290*/  IMAD.WIDE R12, R37, 0x4, R6 ;  /* 0x00000004250c7825 */ /* 0x004fc800078e0206 */
[----:B------:R-:W-:-:S04]  /*a32a0*/  IMAD.WIDE R16, R37, 0x4, R4 ;  /* 0x0000000425107825 */ /* 0x000fc800078e0204 */
[C---:B---3--:R-:W-:Y:S01]  /*a32b0*/  IMAD.WIDE R20, R41.reuse, 0x4, R162 ;  /* 0x0000000429147825 */ /* 0x048fe200078e02a2 */
[----:B------:R-:W-:Y:S01]  /*a32c0*/  ISETP.GE.AND P1, PT, R36, c[0x0][0x17c], PT ;  /* 0x00005f0024007a0c */ /* 0x000fe20003f26270 */
[----:B------:R1:W-:Y:S02]  /*a32d0*/  @P5 STG.E [R2.64], R9 ;  /* 0x0000000902005986 */ /* 0x0003e4000c101904 */
[----:B----4-:R-:W-:-:S04]  /*a32e0*/  IMAD.WIDE R24, R41, 0x4, R160 ;  /* 0x0000000429187825 */ /* 0x010fc800078e02a0 */
[----:B------:R2:W-:Y:S01]  /*a32f0*/  @P4 STG.E [R12.64], R33 ;  /* 0x000000210c004986 */ /* 0x0005e2000c101904 */
[----:B------:R-:W-:Y:S01]  /*a3300*/  ISETP.LT.AND P5, PT, R99, c[0x0][0x178], !P0 ;  /* 0x00005e0063007a0c */ /* 0x000fe200047a1270 */
[----:B------:R3:W-:Y:S01]  /*a3310*/  @P3 STG.E [R16.64], R65 ;  /* 0x0000004110003986 */ /* 0x0007e2000c101904 */
[----:B------:R4:W-:Y:S01]  /*a3320*/  @P6 STG.E [R20.64], R249 ;  /* 0x000000f914006986 */ /* 0x0009e2000c101904 */
[----:B------:R-:W-:Y:S02]  /*a3330*/  ISETP.LT.AND P0, PT, R174, c[0x0][0x178], !P0 ;  /* 0x00005e00ae007a0c */ /* 0x000fe40004701270 */
[----:B------:R-:W-:Y:S01]  /*a3340*/  ISETP.LT.AND P6, PT, R243, c[0x0][0x178], !P1 ;  /* 0x00005e00f3007a0c */ /* 0x000fe20004fc1270 */
[----:B------:R4:W-:Y:S01]  /*a3350*/  @P2 STG.E [R24.64], R214 ;  /* 0x000000d618002986 */ /* 0x0009e2000c101904 */
[----:B------:R-:W-:Y:S02]  /*a3360*/  ISETP.LT.AND P3, PT, R252, c[0x0][0x178], !P1 ;  /* 0x00005e00fc007a0c */ /* 0x000fe40004f61270 */
[----:B------:R-:W-:-:S02]  /*a3370*/  IADD3 R8, R242, 0x1d2, RZ ;  /* 0x000001d2f2087810 */ /* 0x000fc40007ffe0ff */
[----:B------:R-:W-:Y:S02]  /*a3380*/  ISETP.LT.AND P2, PT, R99, c[0x0][0x178], !P1 ;  /* 0x00005e0063007a0c */ /* 0x000fe40004f41270 */
[C---:B------:R-:W-:Y:S01]  /*a3390*/  IADD3 R29, R41.reuse, c[0x0][0x198], RZ ;  /* 0x00006600291d7a10 */ /* 0x040fe20007ffe0ff */
[----:B------:R-:W-:Y:S01]  /*a33a0*/  ISETP.LT.AND P1, PT, R174, c[0x0][0x178], !P1 ;  /* 0x00005e00ae007a0c */ /* 0x000fe20004f21270 */
[----:B------:R-:W-:Y:S01]  /*a33b0*/  ISETP.GE.AND P4, PT, R8, c[0x0][0x17c], PT ;  /* 0x00005f0008007a0c */ /* 0x000fe20003f86270 */
[----:B-1----:R-:W-:-:S04]  /*a33c0*/  IMAD.WIDE R2, R41, 0x4, R6 ;  /* 0x0000000429027825 */ /* 0x002fc800078e0206 */
[----:B------:R-:W-:-:S04]  /*a33d0*/  IMAD.WIDE R8, R41, 0x4, R4 ;  /* 0x0000000429087825 */ /* 0x000fc800078e0204 */
[----:B--2---:R-:W-:-:S04]  /*a33e0*/  IMAD.WIDE R12, R29, 0x4, R162 ;  /* 0x000000041d0c7825 */ /* 0x004fc800078e02a2 */
[----:B---3--:R-:W-:-:S04]  /*a33f0*/  IMAD.WIDE R16, R29, 0x4, R160 ;  /* 0x000000041d107825 */ /* 0x008fc800078e02a0 */
[C---:B----4-:R-:W-:Y:S01]  /*a3400*/  IMAD.WIDE R20, R29.reuse, 0x4, R6 ;  /* 0x000000041d147825 */ /* 0x050fe200078e0206 */
[----:B------:R1:W-:Y:S03]  /*a3410*/  @P5 STG.E [R2.64], R62 ;  /* 0x0000003e02005986 */ /* 0x0003e6000c101904 */
[----:B------:R2:W-:Y:S02]  /*a3420*/  @P0 STG.E [R8.64], R94 ;  /* 0x0000005e08000986 */ /* 0x0005e4000c101904 */
[----:B------:R-:W-:-:S04]  /*a3430*/  IMAD.WIDE R24, R29, 0x4, R4 ;  /* 0x000000041d187825 */ /* 0x000fc800078e0204 */
[----:B------:R3:W-:Y:S01]  /*a3440*/  @P6 STG.E [R12.64], R248 ;  /* 0x000000f80c006986 */ /* 0x0007e2000c101904 */
[----:B------:R4:W-:Y:S01]  /*a3450*/  @P3 STG.E [R16.64], R215 ;  /* 0x000000d710003986 */ /* 0x0009e2000c101904 */
[----:B------:R1:W-:Y:S01]  /*a3460*/  @P2 STG.E [R20.64], R63 ;  /* 0x0000003f14002986 */ /* 0x0003e2000c101904 */
[----:B------:R-:W-:Y:S02]  /*a3470*/  IADD3 R28, R242, 0x1d3, RZ ;  /* 0x000001d3f21c7810 */ /* 0x000fe40007ffe0ff */
[----:B------:R-:W-:Y:S01]  /*a3480*/  ISETP.LT.AND P2, PT, R243, c[0x0][0x178], !P4 ;  /* 0x00005e00f3007a0c */ /* 0x000fe20006741270 */
[----:B------:R-:W-:Y:S01]  /*a3490*/  @P1 STG.E [R24.64], R95 ;  /* 0x0000005f18001986 */ /* 0x000fe2000c101904 */
[----:B------:R-:W-:Y:S02]  /*a34a0*/  ISETP.LT.AND P3, PT, R252, c[0x0][0x178], !P4 ;  /* 0x00005e00fc007a0c */ /* 0x000fe40006761270 */
[----:B------:R-:W-:Y:S02]  /*a34b0*/  ISETP.LT.AND P1, PT, R99, c[0x0][0x178], !P4 ;  /* 0x00005e0063007a0c */ /* 0x000fe40006721270 */
[----:B------:R-:W-:-:S02]  /*a34c0*/  IADD3 R29, R29, c[0x0][0x198], RZ ;  /* 0x000066001d1d7a10 */ /* 0x000fc40007ffe0ff */
[----:B------:R-:W-:Y:S01]  /*a34d0*/  ISETP.GE.AND P5, PT, R28, c[0x0][0x17c], PT ;  /* 0x00005f001c007a0c */ /* 0x000fe20003fa6270 */
[----:B------:R-:W-:-:S03]  /*a34e0*/  ISETP.LT.AND P4, PT, R174, c[0x0][0x178], !P4 ;  /* 0x00005e00ae007a0c */ /* 0x000fc60006781270 */
[----:B------:R-:W-:Y:S01]  /*a34f0*/  ISETP.LT.AND P6, PT, R243, c[0x0][0x178], !P5 ;  /* 0x00005e00f3007a0c */ /* 0x000fe20006fc1270 */
[----:B-1----:R-:W-:-:S04]  /*a3500*/  IMAD.WIDE R2, R29, 0x4, R162 ;  /* 0x000000041d027825 */ /* 0x002fc800078e02a2 */
[----:B--2---:R-:W-:-:S04]  /*a3510*/  IMAD.WIDE R8, R29, 0x4, R160 ;  /* 0x000000041d087825 */ /* 0x004fc800078e02a0 */
[C---:B---3--:R-:W-:Y:S01]  /*a3520*/  IMAD.WIDE R12, R29.reuse, 0x4, R6 ;  /* 0x000000041d0c7825 */ /* 0x048fe200078e0206 */
[C---:B------:R-:W-:Y:S02]  /*a3530*/  IADD3 R33, R29.reuse, c[0x0][0x198], RZ ;  /* 0x000066001d217a10 */ /* 0x040fe40007ffe0ff */
[----:B------:R-:W-:Y:S01]  /*a3540*/  IADD3 R28, R242, 0x1d4, RZ ;  /* 0x000001d4f21c7810 */ /* 0x000fe20007ffe0ff */
[----:B------:R1:W-:Y:S01]  /*a3550*/  @P2 STG.E [R2.64], R238 ;  /* 0x000000ee02002986 */ /* 0x0003e2000c101904 */
[----:B------:R2:W-:Y:S02]  /*a3560*/  @P3 STG.E [R8.64], R30 ;  /* 0x0000001e08003986 */ /* 0x0005e4000c101904 */
[----:B----4-:R-:W-:-:S04]  /*a3570*/  IMAD.WIDE R16, R29, 0x4, R4 ;  /* 0x000000041d107825 */ /* 0x010fc800078e0204 */
[----:B------:R3:W-:Y:S02]  /*a3580*/  @P1 STG.E [R12.64], R58 ;  /* 0x0000003a0c001986 */ /* 0x0007e4000c101904 */
[----:B------:R-:W-:Y:S01]  /*a3590*/  IMAD.WIDE R20, R33, 0x4, R162 ;  /* 0x0000000421147825 */ /* 0x000fe200078e02a2 */
[----:B------:R-:W-:Y:S02]  /*a35a0*/  ISETP.LT.AND P1, PT, R252, c[0x0][0x178], !P5 ;  /* 0x00005e00fc007a0c */ /* 0x000fe40006f21270 */
[----:B------:R-:W-:Y:S02]  /*a35b0*/  ISETP.LT.AND P3, PT, R99, c[0x0][0x178], !P5 ;  /* 0x00005e0063007a0c */ /* 0x000fe40006f61270 */
[----:B------:R-:W-:Y:S01]  /*a35c0*/  ISETP.GE.AND P0, PT, R28, c[0x0][0x17c], PT ;  /* 0x00005f001c007a0c */ /* 0x000fe20003f06270 */
[----:B------:R-:W-:Y:S01]  /*a35d0*/  ISETP.LT.AND P5, PT, R174, c[0x0][0x178], !P5 ;  /* 0x00005e00ae007a0c */ /* 0x000fe20006fa1270 */
[----:B------:R4:W-:Y:S01]  /*a35e0*/  @P4 STG.E [R16.64], R90 ;  /* 0x0000005a10004986 */ /* 0x0009e2000c101904 */
[----:B------:R4:W-:Y:S01]  /*a35f0*/  @P6 STG.E [R20.64], R239 ;  /* 0x000000ef14006986 */ /* 0x0009e2000c101904 */
[----:B------:R-:W-:Y:S01]  /*a3600*/  ISETP.LT.AND P6, PT, R243, c[0x0][0x178], !P0 ;  /* 0x00005e00f3007a0c */ /* 0x000fe200047c1270 */
[C---:B-1----:R-:W-:Y:S01]  /*a3610*/  IMAD.WIDE R2, R33.reuse, 0x4, R160 ;  /* 0x0000000421027825 */ /* 0x042fe200078e02a0 */
[----:B------:R-:W-:-:S03]  /*a3620*/  IADD3 R29, R33, c[0x0][0x198], RZ ;  /* 0x00006600211d7a10 */ /* 0x000fc60007ffe0ff */
[----:B--2---:R-:W-:Y:S01]  /*a3630*/  IMAD.WIDE R8, R33, 0x4, R6 ;  /* 0x0000000421087825 */ /* 0x004fe200078e0206 */
[----:B------:R-:W-:-:S03]  /*a3640*/  IADD3 R24, R242, 0x1d5, RZ ;  /* 0x000001d5f2187810 */ /* 0x000fc60007ffe0ff */
[----:B---3--:R-:W-:Y:S01]  /*a3650*/  IMAD.WIDE R12, R33, 0x4, R4 ;  /* 0x00000004210c7825 */ /* 0x008fe200078e0204 */
[----:B------:R-:W-:Y:S01]  /*a3660*/  ISETP.LT.AND P4, PT, R252, c[0x0][0x178], !P0 ;  /* 0x00005e00fc007a0c */ /* 0x000fe20004781270 */
[----:B------:R1:W-:Y:S01]  /*a3670*/  @P1 STG.E [R2.64], R31 ;  /* 0x0000001f02001986 */ /* 0x0003e2000c101904 */
[----:B------:R-:W-:Y:S01]  /*a3680*/  ISETP.GE.AND P2, PT, R24, c[0x0][0x17c], PT ;  /* 0x00005f0018007a0c */ /* 0x000fe20003f46270 */
[----:B------:R2:W-:Y:S02]  /*a3690*/  @P3 STG.E [R8.64], R59 ;  /* 0x0000003b08003986 */ /* 0x0005e4000c101904 */
[----:B----4-:R-:W-:Y:S01]  /*a36a0*/  IMAD.WIDE R16, R29, 0x4, R162 ;  /* 0x000000041d107825 */ /* 0x010fe200078e02a2 */
[----:B------:R3:W-:Y:S01]  /*a36b0*/  @P5 STG.E [R12.64], R91 ;  /* 0x0000005b0c005986 */ /* 0x0007e2000c101904 */
[----:B------:R-:W-:Y:S02]  /*a36c0*/  ISETP.LT.AND P5, PT, R99, c[0x0][0x178], !P0 ;  /* 0x00005e0063007a0c */ /* 0x000fe400047a1270 */
[----:B------:R-:W-:Y:S01]  /*a36d0*/  ISETP.LT.AND P0, PT, R174, c[0x0][0x178], !P0 ;  /* 0x00005e00ae007a0c */ /* 0x000fe20004701270 */
[----:B------:R-:W-:Y:S01]  /*a36e0*/  ISETP.LT.AND P1, PT, R243, c[0x0][0x178], !P2 ;  /* 0x00005e00f3007a0c */ /* 0x000fe20005721270 */
[----:B------:R4:W-:Y:S01]  /*a36f0*/  @P6 STG.E [R16.64], R230 ;  /* 0x000000e610006986 */ /* 0x0009e2000c101904 */
[----:B------:R-:W-:Y:S01]  /*a3700*/  ISETP.LT.AND P3, PT, R252, c[0x0][0x178], !P2 ;  /* 0x00005e00fc007a0c */ /* 0x000fe20005761270 */
[----:B------:R-:W-:-:S04]  /*a3710*/  IMAD.WIDE R20, R29, 0x4, R160 ;  /* 0x000000041d147825 */ /* 0x000fc800078e02a0 */
[----:B-1----:R-:W-:Y:S01]  /*a3720*/  IMAD.WIDE R2, R29, 0x4, R6 ;  /* 0x000000041d027825 */ /* 0x002fe200078e0206 */
[----:B------:R-:W-:-:S03]  /*a3730*/  ISETP.LT.AND P6, PT, R99, c[0x0][0x178], !P2 ;  /* 0x00005e0063007a0c */ /* 0x000fc600057c1270 */
[C---:B--2---:R-:W-:Y:S01]  /*a3740*/  IMAD.WIDE R8, R29.reuse, 0x4, R4 ;  /* 0x000000041d087825 */ /* 0x044fe200078e0204 */
[----:B------:R-:W-:Y:S02]  /*a3750*/  IADD3 R29, R29, c[0x0][0x198], RZ ;  /* 0x000066001d1d7a10 */ /* 0x000fe40007ffe0ff */
[----:B------:R-:W-:Y:S01]  /*a3760*/  IADD3 R25, R242, 0x1d6, RZ ;  /* 0x000001d6f2197810 */ /* 0x000fe20007ffe0ff */
[----:B------:R1:W-:Y:S02]  /*a3770*/  @P4 STG.E [R20.64], R26 ;  /* 0x0000001a14004986 */ /* 0x0003e4000c101904 */
[----:B---3--:R-:W-:-:S04]  /*a3780*/  IMAD.WIDE R12, R29, 0x4, R162 ;  /* 0x000000041d0c7825 */ /* 0x008fc800078e02a2 */
[----:B----4-:R-:W-:Y:S01]  /*a3790*/  IMAD.WIDE R16, R29, 0x4, R160 ;  /* 0x000000041d107825 */ /* 0x010fe200078e02a0 */
[----:B------:R-:W-:Y:S01]  /*a37a0*/  ISETP.GE.AND P4, PT, R25, c[0x0][0x17c], PT ;  /* 0x00005f0019007a0c */ /* 0x000fe20003f86270 */
[----:B------:R2:W-:Y:S02]  /*a37b0*/  @P5 STG.E [R2.64], R54 ;  /* 0x0000003602005986 */ /* 0x0005e4000c101904 */
[----:B------:R3:W-:Y:S01]  /*a37c0*/  @P0 STG.E [R8.64], R86 ;  /* 0x0000005608000986 */ /* 0x0007e2000c101904 */
[----:B------:R-:W-:Y:S01]  /*a37d0*/  ISETP.LT.AND P2, PT, R174, c[0x0][0x178], !P2 ;  /* 0x00005e00ae007a0c */ /* 0x000fe20005741270 */
[----:B------:R4:W-:Y:S02]  /*a37e0*/  @P1 STG.E [R12.64], R231 ;  /* 0x000000e70c001986 */ /* 0x0009e4000c101904 */
[----:B-1----:R-:W-:Y:S01]  /*a37f0*/  IMAD.WIDE R20, R29, 0x4, R6 ;  /* 0x000000041d147825 */ /* 0x002fe200078e0206 */
[----:B------:R-:W-:Y:S01]  /*a3800*/  ISETP.LT.AND P0, PT, R243, c[0x0][0x178], !P4 ;  /* 0x00005e00f3007a0c */ /* 0x000fe20006701270 */
[----:B------:R1:W-:Y:S03]  /*a3810*/  @P3 STG.E [R16.64], R27 ;  /* 0x0000001b10003986 */ /* 0x0003e6000c101904 */
[----:B------:R1:W-:Y:S01]  /*a3820*/  @P6 STG.E [R20.64], R55 ;  /* 0x0000003714006986 */ /* 0x0003e2000c101904 */
[----:B------:R-:W-:-:S02]  /*a3830*/  ISETP.LT.AND P1, PT, R252, c[0x0][0x178], !P4 ;  /* 0x00005e00fc007a0c */ /* 0x000fc40006721270 */
[----:B------:R-:W-:Y:S02]  /*a3840*/  ISETP.LT.AND P6, PT, R99, c[0x0][0x178], !P4 ;  /* 0x00005e0063007a0c */ /* 0x000fe400067c1270 */
[C---:B------:R-:W-:Y:S02]  /*a3850*/  IADD3 R25, R29.reuse, c[0x0][0x198], RZ ;  /* 0x000066001d197a10 */ /* 0x040fe40007ffe0ff */
[----:B------:R-:W-:Y:S01]  /*a3860*/  IADD3 R24, R242, 0x1d7, RZ ;  /* 0x000001d7f2187810 */ /* 0x000fe20007ffe0ff */
[----:B--2---:R-:W-:-:S04]  /*a3870*/  IMAD.WIDE R2, R29, 0x4, R4 ;  /* 0x000000041d027825 */ /* 0x004fc800078e0204 */
[----:B---3--:R-:W-:-:S04]  /*a3880*/  IMAD.WIDE R8, R25, 0x4, R162 ;  /* 0x0000000419087825 */ /* 0x008fc800078e02a2 */
[----:B----4-:R-:W-:Y:S01]  /*a3890*/  IMAD.WIDE R12, R25, 0x4, R160 ;  /* 0x00000004190c7825 */ /* 0x010fe200078e02a0 */
[----:B------:R-:W-:-:S03]  /*a38a0*/  ISETP.GE.AND P5, PT, R24, c[0x0][0x17c], PT ;  /* 0x00005f0018007a0c */ /* 0x000fc60003fa6270 */
[----:B-1----:R-:W-:Y:S01]  /*a38b0*/  IMAD.WIDE R16, R25, 0x4, R6 ;  /* 0x0000000419107825 */ /* 0x002fe200078e0206 */
[----:B------:R1:W-:Y:S01]  /*a38c0*/  @P2 STG.E [R2.64], R87 ;  /* 0x0000005702002986 */ /* 0x0003e2000c101904 */
[----:B------:R-:W-:Y:S02]  /*a38d0*/  ISETP.LT.AND P4, PT, R174, c[0x0][0x178], !P4 ;  /* 0x00005e00ae007a0c */ /* 0x000fe40006781270 */
[----:B------:R2:W-:Y:S01]  /*a38e0*/  @P0 STG.E [R8.64], R222 ;  /* 0x000000de08000986 */ /* 0x0005e2000c101904 */
[----:B------:R-:W-:Y:S01]  /*a38f0*/  ISETP.LT.AND P0, PT, R243, c[0x0][0x178], !P5 ;  /* 0x00005e00f3007a0c */ /* 0x000fe20006f01270 */
[----:B------:R3:W-:Y:S01]  /*a3900*/  @P1 STG.E [R12.64], R22 ;  /* 0x000000160c001986 */ /* 0x0007e2000c101904 */
[----:B------:R4:W-:Y:S01]  /*a3910*/  @P6 STG.E [R16.64], R50 ;  /* 0x0000003210006986 */ /* 0x0009e2000c101904 */
[----:B------:R-:W-:Y:S02]  /*a3920*/  ISETP.LT.AND P1, PT, R252, c[0x0][0x178], !P5 ;  /* 0x00005e00fc007a0c */ /* 0x000fe40006f21270 */
[----:B------:R-:W-:-:S02]  /*a3930*/  ISETP.LT.AND P6, PT, R99, c[0x0][0x178], !P5 ;  /* 0x00005e0063007a0c */ /* 0x000fc40006fc1270 */
[C---:B------:R-:W-:Y:S01]  /*a3940*/  IADD3 R27, R25.reuse, c[0x0][0x198], RZ ;  /* 0x00006600191b7a10 */ /* 0x040fe20007ffe0ff */
[----:B------:R-:W-:Y:S01]  /*a3950*/  ISETP.LT.AND P5, PT, R174, c[0x0][0x178], !P5 ;  /* 0x00005e00ae007a0c */ /* 0x000fe20006fa1270 */
[----:B------:R-:W-:Y:S01]  /*a3960*/  IADD3 R24, R242, 0x1d8, RZ ;  /* 0x000001d8f2187810 */ /* 0x000fe20007ffe0ff */
[----:B------:R-:W-:-:S04]  /*a3970*/  IMAD.WIDE R20, R25, 0x4, R4 ;  /* 0x0000000419147825 */ /* 0x000fc800078e0204 */
[----:B-1----:R-:W-:-:S04]  /*a3980*/  IMAD.WIDE R2, R27, 0x4, R162 ;  /* 0x000000041b027825 */ /* 0x002fc800078e02a2 */
[----:B--2---:R-:W-:-:S04]  /*a3990*/  IMAD.WIDE R8, R27, 0x4, R160 ;  /* 0x000000041b087825 */ /* 0x004fc800078e02a0 */
[----:B---3--:R-:W-:Y:S01]  /*a39a0*/  IMAD.WIDE R12, R27, 0x4, R6 ;  /* 0x000000041b0c7825 */ /* 0x008fe200078e0206 */
[----:B------:R-:W-:-:S03]  /*a39b0*/  ISETP.GE.AND P3, PT, R24, c[0x0][0x17c], PT ;  /* 0x00005f0018007a0c */ /* 0x000fc60003f66270 */
[----:B----4-:R-:W-:Y:S01]  /*a39c0*/  IMAD.WIDE R16, R27, 0x4, R4 ;  /* 0x000000041b107825 */ /* 0x010fe200078e0204 */
[----:B------:R-:W-:Y:S01]  /*a39d0*/  IADD3 R24, R242, 0x1d9, RZ ;  /* 0x000001d9f2187810 */ /* 0x000fe20007ffe0ff */
[----:B------:R1:W-:Y:S02]  /*a39e0*/  @P4 STG.E [R20.64], R82 ;  /* 0x0000005214004986 */ /* 0x0003e4000c101904 */
[----:B------:R-:W-:Y:S02]  /*a39f0*/  @P0 STG.E [R2.64], R223 ;  /* 0x000000df02000986 */ /* 0x000fe4000c101904 */
[----:B------:R2:W-:Y:S01]  /*a3a00*/  @P1 STG.E [R8.64], R23 ;  /* 0x0000001708001986 */ /* 0x0005e2000c101904 */
[----:B------:R-:W-:Y:S01]  /*a3a10*/  ISETP.LT.AND P4, PT, R243, c[0x0][0x178], !P3 ;  /* 0x00005e00f3007a0c */ /* 0x000fe20005f81270 */
[----:B------:R3:W-:Y:S01]  /*a3a20*/  @P6 STG.E [R12.64], R51 ;  /* 0x000000330c006986 */ /* 0x0007e2000c101904 */
[----:B------:R-:W-:Y:S02]  /*a3a30*/  ISETP.GE.AND P2, PT, R24, c[0x0][0x17c], PT ;  /* 0x00005f0018007a0c */ /* 0x000fe40003f46270 */
[----:B------:R-:W-:Y:S01]  /*a3a40*/  ISETP.LT.AND P1, PT, R252, c[0x0][0x178], !P3 ;  /* 0x00005e00fc007a0c */ /* 0x000fe20005f21270 */
[----:B------:R4:W-:Y:S01]  /*a3a50*/  @P5 STG.E [R16.64], R83 ;  /* 0x0000005310005986 */ /* 0x0009e2000c101904 */
[----:B------:R-:W-:-:S02]  /*a3a60*/  ISETP.LT.AND P5, PT, R99, c[0x0][0x178], !P3 ;  /* 0x00005e0063007a0c */ /* 0x000fc40005fa1270 */
[----:B------:R-:W-:Y:S01]  /*a3a70*/  IADD3 R25, R27, c[0x0][0x198], RZ ;  /* 0x000066001b197a10 */ /* 0x000fe20007ffe0ff */
[----:B------:R-:W-:Y:S01]  /*a3a80*/  ISETP.LT.AND P3, PT, R174, c[0x0][0x178], !P3 ;  /* 0x00005e00ae007a0c */ /* 0x000fe20005f61270 */
[----:B------:R-:W-:-:S03]  /*a3a90*/  ISETP.LT.AND P6, PT, R243, c[0x0][0x178], !P2 ;  /* 0x00005e00f3007a0c */ /* 0x000fc600057c1270 */
[C---:B-1----:R-:W-:Y:S01]  /*a3aa0*/  IMAD.WIDE R20, R25.reuse, 0x4, R162 ;  /* 0x0000000419147825 */ /* 0x042fe200078e02a2 */
[----:B--2---:R-:W-:-:S03]  /*a3ab0*/  IADD3 R23, R25, c[0x0][0x198], RZ ;  /* 0x0000660019177a10 */ /* 0x004fc60007ffe0ff */
[----:B------:R-:W-:-:S04]  /*a3ac0*/  IMAD.WIDE R2, R25, 0x4, R160 ;  /* 0x0000000419027825 */ /* 0x000fc800078e02a0 */
[----:B------:R-:W-:Y:S01]  /*a3ad0*/  IMAD.WIDE R8, R25, 0x4, R6 ;  /* 0x0000000419087825 */ /* 0x000fe200078e0206 */
[----:B------:R-:W-:-:S03]  /*a3ae0*/  IADD3 R24, R242, 0x1da, RZ ;  /* 0x000001daf2187810 */ /* 0x000fc60007ffe0ff */
[----:B---3--:R-:W-:Y:S01]  /*a3af0*/  IMAD.WIDE R12, R25, 0x4, R4 ;  /* 0x00000004190c7825 */ /* 0x008fe200078e0204 */
[----:B------:R1:W-:Y:S03]  /*a3b00*/  @P4 STG.E [R20.64], R246 ;  /* 0x000000f614004986 */ /* 0x0003e6000c101904 */
[----:B----4-:R-:W-:-:S04]  /*a3b10*/  IMAD.WIDE R16, R23, 0x4, R162 ;  /* 0x0000000417107825 */ /* 0x010fc800078e02a2 */
[----:B------:R2:W-:Y:S01]  /*a3b20*/  @P1 STG.E [R2.64], R210 ;  /* 0x000000d202001986 */ /* 0x0005e2000c101904 */
[----:B------:R-:W-:Y:S01]  /*a3b30*/  ISETP.GE.AND P0, PT, R24, c[0x0][0x17c], PT ;  /* 0x00005f0018007a0c */ /* 0x000fe20003f06270 */
[----:B------:R3:W-:Y:S01]  /*a3b40*/  @P5 STG.E [R8.64], R46 ;  /* 0x0000002e08005986 */ /* 0x0007e2000c101904 */
[----:B------:R-:W-:Y:S01]  /*a3b50*/  ISETP.LT.AND P4, PT, R252, c[0x0][0x178], !P2 ;  /* 0x00005e00fc007a0c */ /* 0x000fe20005781270 */
[----:B------:R4:W-:Y:S01]  /*a3b60*/  @P3 STG.E [R12.64], R78 ;  /* 0x0000004e0c003986 */ /* 0x0009e2000c101904 */
[----:B------:R-:W-:Y:S01]  /*a3b70*/  ISETP.LT.AND P3, PT, R99, c[0x0][0x178], !P2 ;  /* 0x00005e0063007a0c */ /* 0x000fe20005761270 */
[----:B------:R4:W-:Y:S01]  /*a3b80*/  @P6 STG.E [R16.64], R247 ;  /* 0x000000f710006986 */ /* 0x0009e2000c101904 */
[----:B------:R-:W-:Y:S02]  /*a3b90*/  ISETP.LT.AND P2, PT, R174, c[0x0][0x178], !P2 ;  /* 0x00005e00ae007a0c */ /* 0x000fe40005741270 */
[----:B------:R-:W-:Y:S02]  /*a3ba0*/  ISETP.LT.AND P6, PT, R243, c[0x0][0x178], !P0 ;  /* 0x00005e00f3007a0c */ /* 0x000fe400047c1270 */
[----:B------:R-:W-:-:S02]  /*a3bb0*/  ISETP.LT.AND P5, PT, R252, c[0x0][0x178], !P0 ;  /* 0x00005e00fc007a0c */ /* 0x000fc400047a1270 */
[C---:B------:R-:W-:Y:S01]  /*a3bc0*/  IADD3 R25, R23.reuse, c[0x0][0x198], RZ ;  /* 0x0000660017197a10 */ /* 0x040fe20007ffe0ff */
[----:B-1----:R-:W-:Y:S01]  /*a3bd0*/  IMAD.WIDE R20, R23, 0x4, R160 ;  /* 0x0000000417147825 */ /* 0x002fe200078e02a0 */
[----:B------:R-:W-:-:S03]  /*a3be0*/  IADD3 R22, R242, 0x1db, RZ ;  /* 0x000001dbf2167810 */ /* 0x000fc60007ffe0ff */
[----:B--2---:R-:W-:-:S04]  /*a3bf0*/  IMAD.WIDE R2, R23, 0x4, R6 ;  /* 0x0000000417027825 */ /* 0x004fc800078e0206 */
[----:B---3--:R-:W-:-:S04]  /*a3c00*/  IMAD.WIDE R8, R23, 0x4, R4 ;  /* 0x0000000417087825 */ /* 0x008fc800078e0204 */
[----:B----4-:R-:W-:-:S04]  /*a3c10*/  IMAD.WIDE R12, R25, 0x4, R162 ;  /* 0x00000004190c7825 */ /* 0x010fc800078e02a2 */
[----:B------:R-:W-:Y:S01]  /*a3c20*/  IMAD.WIDE R16, R25, 0x4, R160 ;  /* 0x0000000419107825 */ /* 0x000fe200078e02a0 */
[----:B------:R-:W-:Y:S01]  /*a3c30*/  ISETP.GE.AND P1, PT, R22, c[0x0][0x17c], PT ;  /* 0x00005f0016007a0c */ /* 0x000fe20003f26270 */
[----:B------:R1:W-:Y:S02]  /*a3c40*/  @P4 STG.E [R20.64], R211 ;  /* 0x000000d314004986 */ /* 0x0003e4000c101904 */
[----:B------:R2:W-:Y:S01]  /*a3c50*/  @P3 STG.E [R2.64], R47 ;  /* 0x0000002f02003986 */ /* 0x0005e2000c101904 */
[----:B------:R-:W-:Y:S01]  /*a3c60*/  ISETP.LT.AND P4, PT, R99, c[0x0][0x178], !P0 ;  /* 0x00005e0063007a0c */ /* 0x000fe20004781270 */
[----:B------:R3:W-:Y:S01]  /*a3c70*/  @P2 STG.E [R8.64], R79 ;  /* 0x0000004f08002986 */ /* 0x0007e2000c101904 */
[----:B------:R4:W-:Y:S01]  /*a3c80*/  @P6 STG.E [R12.64], R234 ;  /* 0x000000ea0c006986 */ /* 0x0009e2000c101904 */
[----:B------:R-:W-:Y:S01]  /*a3c90*/  ISETP.LT.AND P0, PT, R174, c[0x0][0x178], !P0 ;  /* 0x00005e00ae007a0c */ /* 0x000fe20004701270 */
[----:B------:R4:W-:Y:S01]  /*a3ca0*/  @P5 STG.E [R16.64], R18 ;  /* 0x0000001210005986 */ /* 0x0009e2000c101904 */
[----:B------:R-:W-:-:S02]  /*a3cb0*/  ISETP.LT.AND P6, PT, R243, c[0x0][0x178], !P1 ;  /* 0x00005e00f3007a0c */ /* 0x000fc40004fc1270 */
[----:B------:R-:W-:Y:S02]  /*a3cc0*/  ISETP.LT.AND P5, PT, R252, c[0x0][0x178], !P1 ;  /* 0x00005e00fc007a0c */ /* 0x000fe40004fa1270 */
[----:B------:R-:W-:Y:S02]  /*a3cd0*/  ISETP.LT.AND P2, PT, R99, c[0x0][0x178], !P1 ;  /* 0x00005e0063007a0c */ /* 0x000fe40004f41270 */
[C---:B------:R-:W-:Y:S01]  /*a3ce0*/  IADD3 R23, R25.reuse, c[0x0][0x198], RZ ;  /* 0x0000660019177a10 */ /* 0x040fe20007ffe0ff */
[----:B-1----:R-:W-:-:S04]  /*a3cf0*/  IMAD.WIDE R20, R25, 0x4, R6 ;  /* 0x0000000419147825 */ /* 0x002fc800078e0206 */
[----:B--2---:R-:W-:Y:S01]  /*a3d00*/  IMAD.WIDE R2, R25, 0x4, R4 ;  /* 0x0000000419027825 */ /* 0x004fe200078e0204 */
[----:B------:R-:W-:-:S03]  /*a3d10*/  IADD3 R22, R242, 0x1dc, RZ ;  /* 0x000001dcf2167810 */ /* 0x000fc60007ffe0ff */
[----:B---3--:R-:W-:-:S04]  /*a3d20*/  IMAD.WIDE R8, R23, 0x4, R162 ;  /* 0x0000000417087825 */ /* 0x008fc800078e02a2 */
[----:B----4-:R-:W-:-:S04]  /*a3d30*/  IMAD.WIDE R12, R23, 0x4, R160 ;  /* 0x00000004170c7825 */ /* 0x010fc800078e02a0 */
[----:B------:R-:W-:Y:S01]  /*a3d40*/  IMAD.WIDE R16, R23, 0x4, R6 ;  /* 0x0000000417107825 */ /* 0x000fe200078e0206 */
[----:B------:R1:W-:Y:S01]  /*a3d50*/  @P4 STG.E [R20.64], R42 ;  /* 0x0000002a14004986 */ /* 0x0003e2000c101904 */
[----:B------:R-:W-:Y:S02]  /*a3d60*/  ISETP.GE.AND P3, PT, R22, c[0x0][0x17c], PT ;  /* 0x00005f0016007a0c */ /* 0x000fe40003f66270 */
[----:B------:R2:W-:Y:S01]  /*a3d70*/  @P0 STG.E [R2.64], R74 ;  /* 0x0000004a02000986 */ /* 0x0005e2000c101904 */
[----:B------:R-:W-:Y:S01]  /*a3d80*/  ISETP.LT.AND P4, PT, R174, c[0x0][0x178], !P1 ;  /* 0x00005e00ae007a0c */ /* 0x000fe20004f81270 */
[----:B------:R3:W-:Y:S01]  /*a3d90*/  @P6 STG.E [R8.64], R235 ;  /* 0x000000eb08006986 */ /* 0x0007e2000c101904 */
[----:B------:R4:W-:Y:S02]  /*a3da0*/  @P5 STG.E [R12.64], R19 ;  /* 0x000000130c005986 */ /* 0x0009e4000c101904 */
[----:B------:R2:W-:Y:S01]  /*a3db0*/  @P2 STG.E [R16.64], R43 ;  /* 0x0000002b10002986 */ /* 0x0005e2000c101904 */
[----:B------:R-:W-:-:S02]  /*a3dc0*/  ISETP.LT.AND P2, PT, R243, c[0x0][0x178], !P3 ;  /* 0x00005e00f3007a0c */ /* 0x000fc40005f41270 */
[----:B------:R-:W-:Y:S02]  /*a3dd0*/  IADD3 R22, R242, 0x1dd, RZ ;  /* 0x000001ddf2167810 */ /* 0x000fe40007ffe0ff */
[----:B------:R-:W-:Y:S01]  /*a3de0*/  ISETP.LT.AND P0, PT, R252, c[0x0][0x178], !P3 ;  /* 0x00005e00fc007a0c */ /* 0x000fe20005f01270 */
[C---:B-1----:R-:W-:Y:S01]  /*a3df0*/  IMAD.WIDE R20, R23.reuse, 0x4, R4 ;  /* 0x0000000417147825 */ /* 0x042fe200078e0204 */
[----:B------:R-:W-:Y:S02]  /*a3e00*/  IADD3 R23, R23, c[0x0][0x198], RZ ;  /* 0x0000660017177a10 */ /* 0x000fe40007ffe0ff */
[----:B------:R-:W-:Y:S01]  /*a3e10*/  ISETP.LT.AND P5, PT, R99, c[0x0][0x178], !P3 ;  /* 0x00005e0063007a0c */ /* 0x000fe20005fa1270 */
[----:B------:R-:W-:Y:S01]  /*a3e20*/  ISETP.LT.AND P3, PT, R174, c[0x0][0x178], !P3 ;  /* 0x00005e00ae007a0c */ /* 0x000fe20005f61270 */
[----:B------:R-:W-:Y:S01]  /*a3e30*/  ISETP.GE.AND P1, PT, R22, c[0x0][0x17c], PT ;  /* 0x00005f0016007a0c */ /* 0x000fe20003f26270 */
[----:B--2---:R-:W-:Y:S01]  /*a3e40*/  IMAD.WIDE R2, R23, 0x4, R162 ;  /* 0x0000000417027825 */ /* 0x004fe200078e02a2 */
[----:B------:R-:W-:Y:S02]  /*a3e50*/  @P4 STG.E [R20.64], R75 ;  /* 0x0000004b14004986 */ /* 0x000fe4000c101904 */
[----:B------:R-:W-:Y:S01]  /*a3e60*/  ISETP.LT.AND P4, PT, R243, c[0x0][0x178], !P1 ;  /* 0x00005e00f3007a0c */ /* 0x000fe20004f81270 */
[----:B---3--:R-:W-:-:S04]  /*a3e70*/  IMAD.WIDE R8, R23, 0x4, R160 ;  /* 0x0000000417087825 */ /* 0x008fc800078e02a0 */
[C---:B----4-:R-:W-:Y:S01]  /*a3e80*/  IMAD.WIDE R12, R23.reuse, 0x4, R6 ;  /* 0x00000004170c7825 */ /* 0x050fe200078e0206 */
[----:B------:R1:W-:Y:S01]  /*a3e90*/  @P2 STG.E [R2.64], R226 ;  /* 0x000000e202002986 */ /* 0x0003e2000c101904 */
[----:B------:R-:W-:Y:S02]  /*a3ea0*/  IADD3 R18, R242, 0x1de, RZ ;  /* 0x000001def2127810 */ /* 0x000fe40007ffe0ff */
[C---:B------:R-:W-:Y:S01]  /*a3eb0*/  IADD3 R25, R23.reuse, c[0x0][0x198], RZ ;  /* 0x0000660017197a10 */ /* 0x040fe20007ffe0ff */
[----:B------:R-:W-:Y:S01]  /*a3ec0*/  IMAD.WIDE R16, R23, 0x4, R4 ;  /* 0x0000000417107825 */ /* 0x000fe200078e0204 */
[----:B------:R-:W-:Y:S01]  /*a3ed0*/  ISETP.LT.AND P2, PT, R252, c[0x0][0x178], !P1 ;  /* 0x00005e00fc007a0c */ /* 0x000fe20004f41270 */
[----:B------:R2:W-:Y:S01]  /*a3ee0*/  @P0 STG.E [R8.64], R14 ;  /* 0x0000000e08000986 */ /* 0x0005e2000c101904 */
[----:B------:R-:W-:Y:S01]  /*a3ef0*/  ISETP.GE.AND P6, PT, R18, c[0x0][0x17c], PT ;  /* 0x00005f0012007a0c */ /* 0x000fe20003fc6270 */
[----:B------:R-:W-:Y:S02]  /*a3f00*/  @P5 STG.E [R12.64], R38 ;  /* 0x000000260c005986 */ /* 0x000fe4000c101904 */
[----:B------:R-:W-:Y:S01]  /*a3f10*/  IMAD.WIDE R18, R25, 0x4, R162 ;  /* 0x0000000419127825 */ /* 0x000fe200078e02a2 */
[----:B------:R3:W-:Y:S01]  /*a3f20*/  @P3 STG.E [R16.64], R70 ;  /* 0x0000004610003986 */ /* 0x0007e2000c101904 */
[----:B------:R-:W-:-:S02]  /*a3f30*/  ISETP.LT.AND P3, PT, R99, c[0x0][0x178], !P1 ;  /* 0x00005e0063007a0c */ /* 0x000fc40004f61270 */
[----:B------:R-:W-:Y:S02]  /*a3f40*/  ISETP.LT.AND P1, PT, R174, c[0x0][0x178], !P1 ;  /* 0x00005e00ae007a0c */ /* 0x000fe40004f21270 */
[----:B-1----:R-:W-:Y:S01]  /*a3f50*/  IMAD.WIDE R2, R25, 0x4, R160 ;  /* 0x0000000419027825 */ /* 0x002fe200078e02a0 */
[----:B------:R1:W-:Y:S01]  /*a3f60*/  @P4 STG.E [R18.64], R227 ;  /* 0x000000e312004986 */ /* 0x0003e2000c101904 */
[----:B------:R-:W-:Y:S02]  /*a3f70*/  ISETP.LT.AND P5, PT, R243, c[0x0][0x178], !P6 ;  /* 0x00005e00f3007a0c */ /* 0x000fe400077a1270 */
[----:B------:R-:W-:Y:S02]  /*a3f80*/  ISETP.LT.AND P4, PT, R252, c[0x0][0x178], !P6 ;  /* 0x00005e00fc007a0c */ /* 0x000fe40007781270 */
[C---:B------:R-:W-:Y:S01]  /*a3f90*/  IADD3 R27, R25.reuse, c[0x0][0x198], RZ ;  /* 0x00006600191b7a10 */ /* 0x040fe20007ffe0ff */
[----:B------:R4:W-:Y:S01]  /*a3fa0*/  @P2 STG.E [R2.64], R15 ;  /* 0x0000000f02002986 */ /* 0x0009e2000c101904 */
[----:B------:R-:W-:Y:S01]  /*a3fb0*/  IADD3 R20, R242, 0x1df, RZ ;  /* 0x000001dff2147810 */ /* 0x000fe20007ffe0ff */
[----:B--2---:R-:W-:-:S04]  /*a3fc0*/  IMAD.WIDE R8, R25, 0x4, R6 ;  /* 0x0000000419087825 */ /* 0x004fc800078e0206 */
[----:B------:R-:W2:Y:S04]  /*a3fd0*/  LDS.128 R12, [R0] ;  /* 0x00000000000c7984 */ /* 0x000ea80000000c00 */
[----:B---3--:R-:W-:Y:S01]  /*a3fe0*/  IMAD.WIDE R16, R25, 0x4, R4 ;  /* 0x0000000419107825 */ /* 0x008fe200078e0204 */
[----:B------:R-:W-:-:S03]  /*a3ff0*/  ISETP.GE.AND P0, PT, R20, c[0x0][0x17c], PT ;  /* 0x00005f0014007a0c */ /* 0x000fc60003f06270 */
[----:B------:R-:W-:-:S04]  /*a4000*/  IMAD.WIDE R20, R27, 0x4, R160 ;  /* 0x000000041b147825 */ /* 0x000fc800078e02a0 */
[----:B-1----:R-:W-:Y:S01]  /*a4010*/  IMAD.WIDE R18, R27, 0x4, R162 ;  /* 0x000000041b127825 */ /* 0x002fe200078e02a2 */
[----:B------:R1:W-:Y:S03]  /*a4020*/  @P3 STG.E [R8.64], R39 ;  /* 0x0000002708003986 */ /* 0x0003e6000c101904 */
[----:B------:R3:W-:Y:S01]  /*a4030*/  @P1 STG.E [R16.64], R71 ;  /* 0x0000004710001986 */ /* 0x0007e2000c101904 */
[----:B------:R-:W-:Y:S01]  /*a4040*/  ISETP.LT.AND P1, PT, R99, c[0x0][0x178], !P6 ;  /* 0x00005e0063007a0c */ /* 0x000fe20007721270 */
[----:B------:R-:W-:Y:S01]  /*a4050*/  ISETP.LT.AND P6, PT, R174, c[0x0][0x178], !P6 ;  /* 0x00005e00ae007a0c */ /* 0x000fe200077c1270 */
[----:B------:R3:W-:Y:S01]  /*a4060*/  @P5 STG.E [R18.64], R218 ;  /* 0x000000da12005986 */ /* 0x0007e2000c101904 */
[----:B------:R-:W-:Y:S01]  /*a4070*/  ISETP.LT.AND P3, PT, R243, c[0x0][0x178], !P0 ;  /* 0x00005e00f3007a0c */ /* 0x000fe20004761270 */
[----:B------:R3:W-:Y:S01]  /*a4080*/  @P4 STG.E [R20.64], R10 ;  /* 0x0000000a14004986 */ /* 0x0007e2000c101904 */
[----:B------:R-:W-:-:S02]  /*a4090*/  ISETP.LT.AND P4, PT, R252, c[0x0][0x178], !P0 ;  /* 0x00005e00fc007a0c */ /* 0x000fc40004781270 */
[----:B------:R-:W-:Y:S02]  /*a40a0*/  IADD3 R25, R27, c[0x0][0x198], RZ ;  /* 0x000066001b197a10 */ /* 0x000fe40007ffe0ff */
[----:B------:R-:W-:Y:S02]  /*a40b0*/  ISETP.LT.AND P2, PT, R99, c[0x0][0x178], !P0 ;  /* 0x00005e0063007a0c */ /* 0x000fe40004741270 */
[----:B------:R-:W-:Y:S01]  /*a40c0*/  IADD3 R23, R242, 0x1e0, RZ ;  /* 0x000001e0f2177810 */ /* 0x000fe20007ffe0ff */
[----:B----4-:R-:W-:Y:S01]  /*a40d0*/  IMAD.WIDE R2, R27, 0x4, R6 ;  /* 0x000000041b027825 */ /* 0x010fe200078e0206 */
[----:B------:R-:W-:-:S03]  /*a40e0*/  ISETP.LT.AND P0, PT, R174, c[0x0][0x178], !P0 ;  /* 0x00005e00ae007a0c */ /* 0x000fc60004701270 */
[----:B-1----:R-:W-:-:S04]  /*a40f0*/  IMAD.WIDE R8, R27, 0x4, R4 ;  /* 0x000000041b087825 */ /* 0x002fc800078e0204 */
[----:B---3--:R-:W-:Y:S01]  /*a4100*/  IMAD.WIDE R16, R25, 0x4, R162 ;  /* 0x0000000419107825 */ /* 0x008fe200078e02a2 */
[----:B------:R-:W-:-:S03]  /*a4110*/  ISETP.GE.AND P5, PT, R23, c[0x0][0x17c], PT ;  /* 0x00005f0017007a0c */ /* 0x000fc60003fa6270 */
[C---:B------:R-:W-:Y:S01]  /*a4120*/  IMAD.WIDE R18, R25.reuse, 0x4, R160 ;  /* 0x0000000419127825 */ /* 0x040fe200078e02a0 */
[----:B------:R1:W-:Y:S03]  /*a4130*/  @P1 STG.E [R2.64], R34 ;  /* 0x0000002202001986 */ /* 0x0003e6000c101904 */
[----:B------:R-:W-:Y:S02]  /*a4140*/  @P6 STG.E [R8.64], R66 ;  /* 0x0000004208006986 */ /* 0x000fe4000c101904 */
[----:B------:R-:W-:-:S04]  /*a4150*/  IMAD.WIDE R20, R25, 0x4, R6 ;  /* 0x0000000419147825 */ /* 0x000fc800078e0206 */
[----:B------:R3:W-:Y:S01]  /*a4160*/  @P3 STG.E [R16.64], R219 ;  /* 0x000000db10003986 */ /* 0x0007e2000c101904 */
[----:B------:R-:W-:Y:S01]  /*a4170*/  ISETP.LT.AND P3, PT, R243, c[0x0][0x178], !P5 ;  /* 0x00005e00f3007a0c */ /* 0x000fe20006f61270 */
[----:B------:R4:W-:Y:S01]  /*a4180*/  @P4 STG.E [R18.64], R11 ;  /* 0x0000000b12004986 */ /* 0x0009e2000c101904 */
[----:B------:R-:W-:Y:S02]  /*a4190*/  IADD3 R10, R242, 0x1e3, RZ ;  /* 0x000001e3f20a7810 */ /* 0x000fe40007ffe0ff */
[----:B------:R-:W-:Y:S02]  /*a41a0*/  ISETP.LT.AND P4, PT, R252, c[0x0][0x178], !P5 ;  /* 0x00005e00fc007a0c */ /* 0x000fe40006f81270 */
[----:B------:R-:W-:Y:S02]  /*a41b0*/  LOP3.LUT R248, R0, 0x20, RZ, 0x3c, !PT ;  /* 0x0000002000f87812 */ /* 0x000fe400078e3cff */
[----:B------:R-:W-:Y:S01]  /*a41c0*/  IADD3 R22, R242, 0x1e1, RZ ;  /* 0x000001e1f2167810 */ /* 0x000fe20007ffe0ff */
[C---:B-1----:R-:W-:Y:S01]  /*a41d0*/  IMAD.WIDE R2, R25.reuse, 0x4, R4 ;  /* 0x0000000419027825 */ /* 0x042fe200078e0204 */
[----:B------:R-:W-:-:S02]  /*a41e0*/  IADD3 R27, R25, c[0x0][0x198], RZ ;  /* 0x00006600191b7a10 */ /* 0x000fc40007ffe0ff */
[----:B------:R-:W-:Y:S01]  /*a41f0*/  ISETP.LT.AND P6, PT, R99, c[0x0][0x178], !P5 ;  /* 0x00005e0063007a0c */ /* 0x000fe20006fc1270 */
[----:B------:R1:W-:Y:S01]  /*a4200*/  @P2 STG.E [R20.64], R35 ;  /* 0x0000002314002986 */ /* 0x0003e2000c101904 */
[----:B------:R-:W-:Y:S01]  /*a4210*/  ISETP.LT.AND P5, PT, R174, c[0x0][0x178], !P5 ;  /* 0x00005e00ae007a0c */ /* 0x000fe20006fa1270 */
[----:B------:R2:W-:Y:S01]  /*a4220*/  @P0 STG.E [R2.64], R67 ;  /* 0x0000004302000986 */ /* 0x0005e2000c101904 */
[----:B------:R-:W-:Y:S02]  /*a4230*/  ISETP.GE.AND P0, PT, R10, c[0x0][0x17c], PT ;  /* 0x00005f000a007a0c */ /* 0x000fe40003f06270 */
[----:B------:R-:W-:Y:S01]  /*a4240*/  ISETP.GE.AND P1, PT, R22, c[0x0][0x17c], PT ;  /* 0x00005f0016007a0c */ /* 0x000fe20003f26270 */
[----:B------:R-:W2:Y:S01]  /*a4250*/  LDS.128 R8, [R248] ;  /* 0x00000000f8087984 */ /* 0x000ea20000000c00 */
[----:B------:R-:W-:-:S04]  /*a4260*/  IMAD.WIDE R22, R27, 0x4, R162 ;  /* 0x000000041b167825 */ /* 0x000fc800078e02a2 */
[----:B---3--:R-:W-:-:S04]  /*a4270*/  IMAD.WIDE R16, R27, 0x4, R160 ;  /* 0x000000041b107825 */ /* 0x008fc800078e02a0 */
[C---:B----4-:R-:W-:Y:S01]  /*a4280*/  IMAD.WIDE R18, R27.reuse, 0x4, R6 ;  /* 0x000000041b127825 */ /* 0x050fe200078e0206 */
[----:B------:R-:W-:Y:S01]  /*a4290*/  IADD3 R24, R242, 0x1e2, RZ ;  /* 0x000001e2f2187810 */ /* 0x000fe20007ffe0ff */
[----:B------:R3:W-:Y:S02]  /*a42a0*/  @P3 STG.E [R22.64], R124 ;  /* 0x0000007c16003986 */ /* 0x0007e4000c101904 */
[----:B-1----:R-:W-:Y:S01]  /*a42b0*/  IMAD.WIDE R20, R27, 0x4, R4 ;  /* 0x000000041b147825 */ /* 0x002fe200078e0204 */
[----:B------:R-:W-:-:S03]  /*a42c0*/  ISETP.LT.AND P3, PT, R243, c[0x0][0x178], !P1 ;  /* 0x00005e00f3007a0c */ /* 0x000fc60004f61270 */
[----:B------:R-:W-:Y:S01]  /*a42d0*/  @P4 STG.E [R16.64], R156 ;  /* 0x0000009c10004986 */ /* 0x000fe2000c101904 */
[----:B------:R-:W-:Y:S01]  /*a42e0*/  @P6 STG.E [R18.64], R176 ;  /* 0x000000b012006986 */ /* 0x000fe2000c101904 */
[----:B------:R-:W-:Y:S02]  /*a42f0*/  IADD3 R29, R27, c[0x0][0x198], RZ ;  /* 0x000066001b1d7a10 */ /* 0x000fe40007ffe0ff */
[----:B------:R-:W-:Y:S01]  /*a4300*/  ISETP.LT.AND P4, PT, R252, c[0x0][0x178], !P1 ;  /* 0x00005e00fc007a0c */ /* 0x000fe20004f81270 */
[----:B--2---:R1:W-:Y:S01]  /*a4310*/  @P5 STG.E [R20.64], R12 ;  /* 0x0000000c14005986 */ /* 0x0043e2000c101904 */
[----:B------:R-:W-:Y:S02]  /*a4320*/  ISETP.GE.AND P2, PT, R24, c[0x0][0x17c], PT ;  /* 0x00005f0018007a0c */ /* 0x000fe40003f46270 */
[----:B------:R-:W-:Y:S01]  /*a4330*/  ISETP.LT.AND P5, PT, R99, c[0x0][0x178], !P1 ;  /* 0x00005e0063007a0c */ /* 0x000fe20004fa1270 */
[----:B------:R-:W-:Y:S02]  /*a4340*/  ISETP.LT.AND P1, PT, R174, c[0x0][0x178], !P1 ;  /* 0x00005e00ae007a0c */ /* 0x000fe40004f21270 */
[----:B------:R-:W-:Y:S01]  /*a4350*/  IMAD.WIDE R2, R29, 0x4, R162 ;  /* 0x000000041d027825 */ /* 0x000fe200078e02a2 */
[----:B------:R-:W-:-:S02]  /*a4360*/  ISETP.LT.AND P6, PT, R243, c[0x0][0x178], !P2 ;  /* 0x00005e00f3007a0c */ /* 0x000fc400057c1270 */
[C---:B------:R-:W-:Y:S01]  /*a4370*/  IADD3 R31, R29.reuse, c[0x0][0x198], RZ ;  /* 0x000066001d1f7a10 */ /* 0x040fe20007ffe0ff */
[----:B---3--:R-:W-:-:S04]  /*a4380*/  IMAD.WIDE R22, R29, 0x4, R160 ;  /* 0x000000041d167825 */ /* 0x008fc800078e02a0 */
[C---:B------:R-:W-:Y:S01]  /*a4390*/  IMAD.WIDE R24, R29.reuse, 0x4, R6 ;  /* 0x000000041d187825 */ /* 0x040fe200078e0206 */
[----:B------:R2:W-:Y:S03]  /*a43a0*/  @P3 STG.E [R2.64], R125 ;  /* 0x0000007d02003986 */ /* 0x0005e6000c101904 */
[----:B------:R-:W-:Y:S01]  /*a43b0*/  IMAD.WIDE R26, R29, 0x4, R4 ;  /* 0x000000041d1a7825 */ /* 0x000fe200078e0204 */
[----:B------:R-:W-:-:S03]  /*a43c0*/  ISETP.LT.AND P3, PT, R252, c[0x0][0x178], !P2 ;  /* 0x00005e00fc007a0c */ /* 0x000fc60005761270 */
[----:B-1----:R-:W-:Y:S01]  /*a43d0*/  IMAD.WIDE R20, R31, 0x4, R162 ;  /* 0x000000041f147825 */ /* 0x002fe200078e02a2 */
[----:B------:R-:W-:Y:S03]  /*a43e0*/  @P4 STG.E [R22.64], R157 ;  /* 0x0000009d16004986 */ /* 0x000fe6000c101904 */
[----:B------:R-:W-:Y:S02]  /*a43f0*/  @P5 STG.E [R24.64], R177 ;  /* 0x000000b118005986 */ /* 0x000fe4000c101904 */
[----:B------:R1:W-:Y:S01]  /*a4400*/  @P1 STG.E [R26.64], R13 ;  /* 0x0000000d1a001986 */ /* 0x0003e2000c101904 */
[----:B------:R-:W-:Y:S01]  /*a4410*/  ISETP.LT.AND P1, PT, R99, c[0x0][0x178], !P2 ;  /* 0x00005e0063007a0c */ /* 0x000fe20005721270 */
[----:B------:R-:W-:Y:S01]  /*a4420*/  ISETP.LT.AND P2, PT, R174, c[0x0][0x178], !P2 ;  /* 0x00005e00ae007a0c */ /* 0x000fe20005741270 */
[----:B------:R-:W3:Y:S04]  /*a4430*/  LDS.128 R16, [R241] ;  /* 0x00000000f1107984 */ /* 0x000ee80000000c00 */
[----:B------:R4:W-:Y:S01]  /*a4440*/  @P6 STG.E [R20.64], R120 ;  /* 0x0000007814006986 */ /* 0x0009e2000c101904 */
[----:B------:R-:W-:Y:S01]  /*a4450*/  ISETP.LT.AND P5, PT, R243, c[0x0][0x178], !P0 ;  /* 0x00005e00f3007a0c */ /* 0x000fe200047a1270 */
[----:B--2---:R-:W-:Y:S01]  /*a4460*/  IMAD.WIDE R2, R31, 0x4, R160 ;  /* 0x000000041f027825 */ /* 0x004fe200078e02a0 */
[----:B------:R-:W-:-:S02]  /*a4470*/  ISETP.LT.AND P6, PT, R252, c[0x0][0x178], !P0 ;  /* 0x00005e00fc007a0c */ /* 0x000fc400047c1270 */
[C---:B------:R-:W-:Y:S02]  /*a4480*/  IADD3 R29, R31.reuse, c[0x0][0x198], RZ ;  /* 0x000066001f1d7a10 */ /* 0x040fe40007ffe0ff */
[----:B------:R-:W-:Y:S01]  /*a4490*/  IADD3 R28, R242, 0x1e4, RZ ;  /* 0x000001e4f21c7810 */ /* 0x000fe20007ffe0ff */
[----:B------:R2:W-:Y:S01]  /*a44a0*/  @P3 STG.E [R2.64], R152 ;  /* 0x0000009802003986 */ /* 0x0005e2000c101904 */
[----:B-1----:R-:W-:Y:S01]  /*a44b0*/  IMAD.WIDE R12, R31, 0x4, R6 ;  /* 0x000000041f0c7825 */ /* 0x002fe200078e0206 */
[----:B------:R-:W-:-:S03]  /*a44c0*/  ISETP.LT.AND P3, PT, R99, c[0x0][0x178], !P0 ;  /* 0x00005e0063007a0c */ /* 0x000fc60004761270 */
[----:B------:R-:W-:-:S04]  /*a44d0*/  IMAD.WIDE R22, R29, 0x4, R162 ;  /* 0x000000041d167825 */ /* 0x000fc800078e02a2 */
[----:B----4-:R-:W-:Y:S01]  /*a44e0*/  IMAD.WIDE R20, R31, 0x4, R4 ;  /* 0x000000041f147825 */ /* 0x010fe200078e0204 */
[----:B------:R-:W-:-:S03]  /*a44f0*/  ISETP.GE.AND P4, PT, R28, c[0x0][0x17c], PT ;  /* 0x00005f001c007a0c */ /* 0x000fc60003f86270 */
[----:B------:R-:W-:Y:S01]  /*a4500*/  IMAD.WIDE R24, R29, 0x4, R160 ;  /* 0x000000041d187825 */ /* 0x000fe200078e02a0 */
[----:B------:R1:W-:Y:S03]  /*a4510*/  @P1 STG.E [R12.64], R184 ;  /* 0x000000b80c001986 */ /* 0x0003e6000c101904 */
[----:B------:R-:W-:Y:S01]  /*a4520*/  @P2 STG.E [R20.64], R8 ;  /* 0x0000000814002986 */ /* 0x000fe2000c101904 */
[----:B------:R-:W-:Y:S01]  /*a4530*/  ISETP.LT.AND P0, PT, R174, c[0x0][0x178], !P0 ;  /* 0x00005e00ae007a0c */ /* 0x000fe20004701270 */
[----:B------:R-:W-:Y:S01]  /*a4540*/  @P5 STG.E [R22.64], R121 ;  /* 0x0000007916005986 */ /* 0x000fe2000c101904 */
[----:B------:R-:W-:Y:S01]  /*a4550*/  ISETP.LT.AND P2, PT, R243, c[0x0][0x178], !P4 ;  /* 0x00005e00f3007a0c */ /* 0x000fe20006741270 */
[----:B------:R4:W-:Y:S01]  /*a4560*/  @P6 STG.E [R24.64], R153 ;  /* 0x0000009918006986 */ /* 0x0009e2000c101904 */
[----:B------:R-:W-:Y:S01]  /*a4570*/  ISETP.LT.AND P5, PT, R252, c[0x0][0x178], !P4 ;  /* 0x00005e00fc007a0c */ /* 0x000fe200067a1270 */
[----:B--2---:R-:W-:Y:S01]  /*a4580*/  IMAD.WIDE R2, R29, 0x4, R6 ;  /* 0x000000041d027825 */ /* 0x004fe200078e0206 */
[----:B------:R-:W-:-:S02]  /*a4590*/  ISETP.LT.AND P6, PT, R99, c[0x0][0x178], !P4 ;  /* 0x00005e0063007a0c */ /* 0x000fc400067c1270 */
[----:B------:R-:W-:Y:S02]  /*a45a0*/  IADD3 R31, R29, c[0x0][0x198], RZ ;  /* 0x000066001d1f7a10 */ /* 0x000fe40007ffe0ff */
[C---:B------:R-:W-:Y:S01]  /*a45b0*/  IADD3 R26, R242.reuse, 0x1e6, RZ ;  /* 0x000001e6f21a7810 */ /* 0x040fe20007ffe0ff */
[----:B------:R-:W2:Y:S01]  /*a45c0*/  LDS.128 R20, [R240] ;  /* 0x00000000f0147984 */ /* 0x000ea20000000c00 */
[----:B------:R-:W-:-:S03]  /*a45d0*/  IADD3 R28, R242, 0x1e5, RZ ;  /* 0x000001e5f21c7810 */ /* 0x000fc60007ffe0ff */
[----:B------:R3:W-:Y:S01]  /*a45e0*/  @P3 STG.E [R2.64], R185 ;  /* 0x000000b902003986 */ /* 0x0007e2000c101904 */
[----:B-1----:R-:W-:Y:S01]  /*a45f0*/  IMAD.WIDE R12, R29, 0x4, R4 ;  /* 0x000000041d0c7825 */ /* 0x002fe200078e0204 */
[----:B------:R-:W-:-:S03]  /*a4600*/  ISETP.GE.AND P3, PT, R26, c[0x0][0x17c], PT ;  /* 0x00005f001a007a0c */ /* 0x000fc60003f66270 */
[----:B----4-:R-:W-:Y:S01]  /*a4610*/  IMAD.WIDE R24, R31, 0x4, R162 ;  /* 0x000000041f187825 */ /* 0x010fe200078e02a2 */
[----:B------:R-:W-:-:S03]  /*a4620*/  ISETP.GE.AND P1, PT, R28, c[0x0][0x17c], PT ;  /* 0x00005f001c007a0c */ /* 0x000fc60003f26270 */
[----:B------:R-:W-:-:S04]  /*a4630*/  IMAD.WIDE R26, R31, 0x4, R160 ;  /* 0x000000041f1a7825 */ /* 0x000fc800078e02a0 */
[----:B------:R-:W-:Y:S01]  /*a4640*/  IMAD.WIDE R28, R31, 0x4, R6 ;  /* 0x000000041f1c7825 */ /* 0x000fe200078e0206 */
[----:B------:R1:W-:Y:S01]  /*a4650*/  @P0 STG.E [R12.64], R9 ;  /* 0x000000090c000986 */ /* 0x0003e2000c101904 */
[----:B------:R-:W-:Y:S02]  /*a4660*/  ISETP.LT.AND P4, PT, R174, c[0x0][0x178], !P4 ;  /* 0x00005e00ae007a0c */ /* 0x000fe40006781270 */
[----:B------:R-:W-:Y:S02]  /*a4670*/  @P2 STG.E [R24.64], R112 ;  /* 0x0000007018002986 */ /* 0x000fe4000c101904 */
[----:B------:R-:W-:Y:S01]  /*a4680*/  @P5 STG.E [R26.64], R128 ;  /* 0x000000801a005986 */ /* 0x000fe2000c101904 */
[----:B------:R-:W-:Y:S01]  /*a4690*/  ISETP.LT.AND P0, PT, R243, c[0x0][0x178], !P1 ;  /* 0x00005e00f3007a0c */ /* 0x000fe20004f01270 */
[----:B------:R4:W-:Y:S01]  /*a46a0*/  @P6 STG.E [R28.64], R192 ;  /* 0x000000c01c006986 */ /* 0x0009e2000c101904 */
[----:B------:R-:W-:Y:S01]  /*a46b0*/  ISETP.LT.AND P5, PT, R252, c[0x0][0x178], !P1 ;  /* 0x00005e00fc007a0c */ /* 0x000fe20004fa1270 */
[----:B---3--:R-:W-:Y:S01]  /*a46c0*/  IMAD.WIDE R2, R31, 0x4, R4 ;  /* 0x000000041f027825 */ /* 0x008fe200078e0204 */
[----:B------:R-:W-:-:S02]  /*a46d0*/  ISETP.LT.AND P6, PT, R99, c[0x0][0x178], !P1 ;  /* 0x00005e0063007a0c */ /* 0x000fc40004fc1270 */
[----:B------:R-:W-:Y:S02]  /*a46e0*/  IADD3 R8, R242, 0x1e7, RZ ;  /* 0x000001e7f2087810 */ /* 0x000fe40007ffe0ff */
[----:B------:R-:W-:Y:S02]  /*a46f0*/  IADD3 R31, R31, c[0x0][0x198], RZ ;  /* 0x000066001f1f7a10 */ /* 0x000fe40007ffe0ff */
[----:B------:R-:W-:-:S03]  /*a4700*/  ISETP.GE.AND P2, PT, R8, c[0x0][0x17c], PT ;  /* 0x00005f0008007a0c */ /* 0x000fc60003f46270 */
[----:B-1----:R-:W-:-:S04]  /*a4710*/  IMAD.WIDE R8, R31, 0x4, R162 ;  /* 0x000000041f087825 */ /* 0x002fc800078e02a2 */
[----:B------:R-:W-:-:S04]  /*a4720*/  IMAD.WIDE R12, R31, 0x4, R160 ;  /* 0x000000041f0c7825 */ /* 0x000fc800078e02a0 */
[----:B----4-:R-:W-:Y:S01]  /*a4730*/  IMAD.WIDE R28, R31, 0x4, R6 ;  /* 0x000000041f1c7825 */ /* 0x010fe200078e0206 */
        /* <DEDUP_REMOVED lines=9> */
[----:B------:R-:W-:Y:S02]  /*a47d0*/  ISETP.LT.AND P3, PT, R174, c[0x0][0x178], !P3 ;  /* 0x00005e00ae007a0c */ /* 0x000fe40005f61270 */
[----:B-1----:R-:W-:-:S04]  /*a47e0*/  IMAD.WIDE R2, R31, 0x4, R4 ;  /* 0x000000041f027825 */ /* 0x002fc800078e0204 */
[----:B------:R-:W-:-:S04]  /*a47f0*/  IMAD.WIDE R30, R33, 0x4, R162 ;  /* 0x00000004211e7825 */ /* 0x000fc800078e02a2 */
[----:B---3--:R-:W-:Y:S01]  /*a4800*/  IMAD.WIDE R8, R33, 0x4, R160 ;  /* 0x0000000421087825 */ /* 0x008fe200078e02a0 */
[----:B------:R-:W-:-:S03]  /*a4810*/  IADD3 R24, R242, 0x1e8, RZ ;  /* 0x000001e8f2187810 */ /* 0x000fc60007ffe0ff */
[----:B----4-:R-:W-:-:S04]  /*a4820*/  IMAD.WIDE R12, R33, 0x4, R6 ;  /* 0x00000004210c7825 */ /* 0x010fc800078e0206 */
[----:B--2---:R-:W-:Y:S01]  /*a4830*/  IMAD.WIDE R28, R33, 0x4, R4 ;  /* 0x00000004211c7825 */ /* 0x004fe200078e0204 */
[----:B------:R1:W-:Y:S03]  /*a4840*/  @P1 STG.E [R2.64], R17 ;  /* 0x0000001102001986 */ /* 0x0003e6000c101904 */
[----:B------:R-:W-:Y:S02]  /*a4850*/  @P4 STG.E [R30.64], R116 ;  /* 0x000000741e004986 */ /* 0x000fe4000c101904 */
[----:B------:R2:W-:Y:S01]  /*a4860*/  @P5 STG.E [R8.64], R144 ;  /* 0x0000009008005986 */ /* 0x0005e2000c101904 */
[----:B------:R-:W-:Y:S01]  /*a4870*/  ISETP.GE.AND P0, PT, R24, c[0x0][0x17c], PT ;  /* 0x00005f0018007a0c */ /* 0x000fe20003f06270 */
[----:B------:R3:W-:Y:S01]  /*a4880*/  @P6 STG.E [R12.64], R200 ;  /* 0x000000c80c006986 */ /* 0x0007e2000c101904 */
[----:B------:R-:W-:-:S03]  /*a4890*/  ISETP.LT.AND P4, PT, R243, c[0x0][0x178], !P2 ;  /* 0x00005e00f3007a0c */ /* 0x000fc60005781270 */
[----:B------:R-:W4:Y:S01]  /*a48a0*/  LDS.128 R24, [R0+0x800] ;  /* 0x0008000000187984 */ /* 0x000f220000000c00 */
[----:B------:R-:W-:Y:S01]  /*a48b0*/  @P3 STG.E [R28.64], R20 ;  /* 0x000000141c003986 */ /* 0x000fe2000c101904 */
[----:B------:R-:W-:Y:S02]  /*a48c0*/  ISETP.LT.AND P3, PT, R252, c[0x0][0x178], !P2 ;  /* 0x00005e00fc007a0c */ /* 0x000fe40005761270 */
[----:B------:R-:W-:Y:S02]  /*a48d0*/  ISETP.LT.AND P5, PT, R99, c[0x0][0x178], !P2 ;  /* 0x00005e0063007a0c */ /* 0x000fe400057a1270 */
[----:B------:R-:W-:Y:S02]  /*a48e0*/  IADD3 R33, R33, c[0x0][0x198], RZ ;  /* 0x0000660021217a10 */ /* 0x000fe40007ffe0ff */
[----:B------:R-:W-:Y:S02]  /*a48f0*/  ISETP.LT.AND P6, PT, R243, c[0x0][0x178], !P0 ;  /* 0x00005e00f3007a0c */ /* 0x000fe400047c1270 */
[----:B------:R-:W-:Y:S01]  /*a4900*/  IADD3 R16, R242, 0x1e9, RZ ;  /* 0x000001e9f2107810 */ /* 0x000fe20007ffe0ff */
[----:B------:R-:W4:Y:S01]  /*a4910*/  LDS.128 R28, [R248+0x800] ;  /* 0x00080000f81c7984 */ /* 0x000f220000000c00 */
[----:B-1----:R-:W-:-:S04]  /*a4920*/  IMAD.WIDE R2, R33, 0x4, R162 ;  /* 0x0000000421027825 */ /* 0x002fc800078e02a2 */
[----:B--2---:R-:W-:-:S04]  /*a4930*/  IMAD.WIDE R8, R33, 0x4, R160 ;  /* 0x0000000421087825 */ /* 0x004fc800078e02a0 */
[----:B---3--:R-:W-:Y:S01]  /*a4940*/  IMAD.WIDE R12, R33, 0x4, R6 ;  /* 0x00000004210c7825 */ /* 0x008fe200078e0206 */
[----:B------:R-:W-:Y:S01]  /*a4950*/  ISETP.LT.AND P2, PT, R174, c[0x0][0x178], !P2 ;  /* 0x00005e00ae007a0c */ /* 0x000fe20005741270 */
[----:B------:R1:W-:Y:S02]  /*a4960*/  @P4 STG.E [R2.64], R117 ;  /* 0x0000007502004986 */ /* 0x0003e4000c101904 */
[----:B------:R2:W-:Y:S01]  /*a4970*/  @P3 STG.E [R8.64], R145 ;  /* 0x0000009108003986 */ /* 0x0005e2000c101904 */
[----:B------:R-:W-:Y:S01]  /*a4980*/  ISETP.LT.AND P3, PT, R252, c[0x0][0x178], !P0 ;  /* 0x00005e00fc007a0c */ /* 0x000fe20004761270 */
[----:B------:R3:W-:Y:S01]  /*a4990*/  @P5 STG.E [R12.64], R201 ;  /* 0x000000c90c005986 */ /* 0x0007e2000c101904 */
[----:B------:R-:W-:Y:S02]  /*a49a0*/  ISETP.LT.AND P5, PT, R99, c[0x0][0x178], !P0 ;  /* 0x00005e0063007a0c */ /* 0x000fe400047a1270 */
[C---:B------:R-:W-:Y:S02]  /*a49b0*/  IADD3 R35, R33.reuse, c[0x0][0x198], RZ ;  /* 0x0000660021237a10 */ /* 0x040fe40007ffe0ff */
[----:B------:R-:W-:Y:S01]  /*a49c0*/  ISETP.GE.AND P1, PT, R16, c[0x0][0x17c], PT ;  /* 0x00005f0010007a0c */ /* 0x000fe20003f26270 */
[----:B------:R-:W-:-:S04]  /*a49d0*/  IMAD.WIDE R16, R33, 0x4, R4 ;  /* 0x0000000421107825 */ /* 0x000fc800078e0204 */
[----:B------:R-:W-:-:S04]  /*a49e0*/  IMAD.WIDE R32, R35, 0x4, R162 ;  /* 0x0000000423207825 */ /* 0x000fc800078e02a2 */
[----:B-1----:R-:W-:-:S04]  /*a49f0*/  IMAD.WIDE R2, R35, 0x4, R160 ;  /* 0x0000000423027825 */ /* 0x002fc800078e02a0 */
[----:B--2---:R-:W-:Y:S01]  /*a4a00*/  IMAD.WIDE R8, R35, 0x4, R6 ;  /* 0x0000000423087825 */ /* 0x004fe200078e0206 */
[----:B------:R1:W-:Y:S03]  /*a4a10*/  @P2 STG.E [R16.64], R21 ;  /* 0x0000001510002986 */ /* 0x0003e6000c101904 */
[----:B------:R-:W-:Y:S01]  /*a4a20*/  @P6 STG.E [R32.64], R108 ;  /* 0x0000006c20006986 */ /* 0x000fe2000c101904 */
[----:B------:R-:W-:Y:S02]  /*a4a30*/  ISETP.LT.AND P0, PT, R174, c[0x0][0x178], !P0 ;  /* 0x00005e00ae007a0c */ /* 0x000fe40004701270 */
[----:B------:R-:W-:Y:S01]  /*a4a40*/  ISETP.LT.AND P6, PT, R243, c[0x0][0x178], !P1 ;  /* 0x00005e00f3007a0c */ /* 0x000fe20004fc1270 */
[----:B------:R2:W-:Y:S01]  /*a4a50*/  @P3 STG.E [R2.64], R140 ;  /* 0x0000008c02003986 */ /* 0x0005e2000c101904 */
[----:B------:R-:W-:Y:S01]  /*a4a60*/  ISETP.LT.AND P3, PT, R252, c[0x0][0x178], !P1 ;  /* 0x00005e00fc007a0c */ /* 0x000fe20004f61270 */
[----:B------:R4:W-:Y:S01]  /*a4a70*/  @P5 STG.E [R8.64], R180 ;  /* 0x000000b408005986 */ /* 0x0009e2000c101904 */
[----:B------:R-:W-:-:S02]  /*a4a80*/  ISETP.LT.AND P5, PT, R99, c[0x0][0x178], !P1 ;  /* 0x00005e0063007a0c */ /* 0x000fc40004fa1270 */
[C---:B------:R-:W-:Y:S01]  /*a4a90*/  IADD3 R37, R35.reuse, c[0x0][0x198], RZ ;  /* 0x0000660023257a10 */ /* 0x040fe20007ffe0ff */
[----:B------:R-:W-:Y:S01]  /*a4aa0*/  ISETP.LT.AND P1, PT, R174, c[0x0][0x178], !P1 ;  /* 0x00005e00ae007a0c */ /* 0x000fe20004f21270 */
[----:B------:R-:W-:Y:S01]  /*a4ab0*/  IADD3 R0, R242, 0x1ea, RZ ;  /* 0x000001eaf2007810 */ /* 0x000fe20007ffe0ff */
[----:B---3--:R-:W-:-:S04]  /*a4ac0*/  IMAD.WIDE R12, R35, 0x4, R4 ;  /* 0x00000004230c7825 */ /* 0x008fc800078e0204 */
[----:B-1----:R-:W-:-:S04]  /*a4ad0*/  IMAD.WIDE R16, R37, 0x4, R162 ;  /* 0x0000000425107825 */ /* 0x002fc800078e02a2 */
[----:B------:R-:W-:-:S04]  /*a4ae0*/  IMAD.WIDE R20, R37, 0x4, R6 ;  /* 0x0000000425147825 */ /* 0x000fc800078e0206 */
[----:B--2---:R-:W-:Y:S01]  /*a4af0*/  IMAD.WIDE R2, R37, 0x4, R160 ;  /* 0x0000000425027825 */ /* 0x004fe200078e02a0 */
[----:B------:R-:W-:-:S03]  /*a4b00*/  ISETP.GE.AND P4, PT, R0, c[0x0][0x17c], PT ;  /* 0x00005f0000007a0c */ /* 0x000fc60003f86270 */
[----:B------:R-:W-:Y:S01]  /*a4b10*/  IADD3 R0, R242, 0x1eb, RZ ;  /* 0x000001ebf2007810 */ /* 0x000fe20007ffe0ff */
[----:B----4-:R1:W-:Y:S01]  /*a4b20*/  @P0 STG.E [R12.64], R24 ;  /* 0x000000180c000986 */ /* 0x0103e2000c101904 */
[----:B------:R-:W-:-:S04]  /*a4b30*/  IMAD.WIDE R8, R37, 0x4, R4 ;  /* 0x0000000425087825 */ /* 0x000fc800078e0204 */
[----:B------:R2:W-:Y:S02]  /*a4b40*/  @P6 STG.E [R16.64], R109 ;  /* 0x0000006d10006986 */ /* 0x0005e4000c101904 */
[----:B------:R3:W-:Y:S01]  /*a4b50*/  @P3 STG.E [R2.64], R141 ;  /* 0x0000008d02003986 */ /* 0x0007e2000c101904 */
[----:B------:R-:W-:Y:S02]  /*a4b60*/  ISETP.GE.AND P2, PT, R0, c[0x0][0x17c], PT ;  /* 0x00005f0000007a0c */ /* 0x000fe40003f46270 */
[----:B------:R-:W-:Y:S01]  /*a4b70*/  ISETP.LT.AND P0, PT, R243, c[0x0][0x178], !P4 ;  /* 0x00005e00f3007a0c */ /* 0x000fe20006701270 */
[----:B------:R-:W-:Y:S01]  /*a4b80*/  @P5 STG.E [R20.64], R181 ;  /* 0x000000b514005986 */ /* 0x000fe2000c101904 */
[----:B------:R-:W-:Y:S01]  /*a4b90*/  ISETP.LT.AND P6, PT, R252, c[0x0][0x178], !P4 ;  /* 0x00005e00fc007a0c */ /* 0x000fe200067c1270 */
[----:B------:R4:W-:Y:S01]  /*a4ba0*/  @P1 STG.E [R8.64], R25 ;  /* 0x0000001908001986 */ /* 0x0009e2000c101904 */
[----:B------:R-:W-:Y:S02]  /*a4bb0*/  ISETP.LT.AND P1, PT, R99, c[0x0][0x178], !P4 ;  /* 0x00005e0063007a0c */ /* 0x000fe40006721270 */
[----:B------:R-:W-:Y:S01]  /*a4bc0*/  IADD3 R39, R37, c[0x0][0x198], RZ ;  /* 0x0000660025277a10 */ /* 0x000fe20007ffe0ff */
[----:B------:R-:W-:Y:S01]  /*a4bd0*/  ISETP.LT.AND P4, PT, R174, c[0x0][0x178], !P4 ;  /* 0x00005e00ae007a0c */ /* 0x000fe20006781270 */
[----:B------:R-:W-:Y:S01]  /*a4be0*/  ISETP.LT.AND P5, PT, R243, c[0x0][0x178], !P2 ;  /* 0x00005e00f3007a0c */ /* 0x000fe200057a1270 */
[----:B------:R-:W4:Y:S01]  /*a4bf0*/  LDS.128 R32, [R241+0x800] ;  /* 0x00080000f1207984 */ /* 0x000f220000000c00 */
        /* <DEDUP_REMOVED lines=20> */
[----:B--2---:R-:W-:-:S04]  /*a4d40*/  IMAD.WIDE R16, R37, 0x4, R6 ;  /* 0x0000000425107825 */ /* 0x004fc800078e0206 */
[----:B---3--:R-:W-:Y:S01]  /*a4d50*/  IMAD.WIDE R2, R37, 0x4, R4 ;  /* 0x0000000425027825 */ /* 0x008fe200078e0204 */
[----:B------:R-:W-:Y:S01]  /*a4d60*/  IADD3 R0, R242, 0x1ed, RZ ;  /* 0x000001edf2007810 */ /* 0x000fe20007ffe0ff */
[----:B------:R-:W1:Y:S02]  /*a4d70*/  LDS.128 R36, [R240+0x800] ;  /* 0x00080000f0247984 */ /* 0x000e640000000c00 */
[----:B----4-:R-:W-:-:S04]  /*a4d80*/  IMAD.WIDE R8, R25, 0x4, R162 ;  /* 0x0000000419087825 */ /* 0x010fc800078e02a2 */
[----:B------:R-:W-:Y:S01]  /*a4d90*/  IMAD.WIDE R20, R25, 0x4, R160 ;  /* 0x0000000419147825 */ /* 0x000fe200078e02a0 */
[----:B------:R-:W-:Y:S01]  /*a4da0*/  ISETP.GE.AND P0, PT, R0, c[0x0][0x17c], PT ;  /* 0x00005f0000007a0c */ /* 0x000fe20003f06270 */
[----:B------:R2:W-:Y:S02]  /*a4db0*/  @P6 STG.E [R12.64], R149 ;  /* 0x000000950c006986 */ /* 0x0005e4000c101904 */
[----:B------:R-:W-:Y:S01]  /*a4dc0*/  @P1 STG.E [R16.64], R189 ;  /* 0x000000bd10001986 */ /* 0x000fe2000c101904 */
        /* <DEDUP_REMOVED lines=8> */
[C---:B------:R-:W-:Y:S02]  /*a4e50*/  IADD3 R41, R25.reuse, c[0x0][0x198], RZ ;  /* 0x0000660019297a10 */ /* 0x040fe40007ffe0ff */
[----:B------:R-:W-:Y:S01]  /*a4e60*/  IADD3 R0, R242, 0x1ee, RZ ;  /* 0x000001eef2007810 */ /* 0x000fe20007ffe0ff */
[----:B--2---:R-:W-:-:S04]  /*a4e70*/  IMAD.WIDE R12, R25, 0x4, R6 ;  /* 0x00000004190c7825 */ /* 0x004fc800078e0206 */
[----:B---3--:R-:W-:-:S04]  /*a4e80*/  IMAD.WIDE R2, R25, 0x4, R4 ;  /* 0x0000000419027825 */ /* 0x008fc800078e0204 */
[----:B----4-:R-:W-:-:S04]  /*a4e90*/  IMAD.WIDE R8, R41, 0x4, R162 ;  /* 0x0000000429087825 */ /* 0x010fc800078e02a2 */
[----:B------:R-:W-:-:S04]  /*a4ea0*/  IMAD.WIDE R16, R41, 0x4, R160 ;  /* 0x0000000429107825 */ /* 0x000fc800078e02a0 */
[----:B------:R-:W-:Y:S01]  /*a4eb0*/  IMAD.WIDE R20, R41, 0x4, R6 ;  /* 0x0000000429147825 */ /* 0x000fe200078e0206 */
[----:B------:R-:W-:Y:S01]  /*a4ec0*/  ISETP.GE.AND P6, PT, R0, c[0x0][0x17c], PT ;  /* 0x00005f0000007a0c */ /* 0x000fe20003fc6270 */
[----:B------:R-:W-:Y:S01]  /*a4ed0*/  @P1 STG.E [R12.64], R196 ;  /* 0x000000c40c001986 */ /* 0x000fe2000c101904 */
[----:B------:R-:W-:Y:S01]  /*a4ee0*/  IADD3 R0, R242, 0x1ef, RZ ;  /* 0x000001eff2007810 */ /* 0x000fe20007ffe0ff */
[----:B------:R2:W-:Y:S02]  /*a4ef0*/  @P3 STG.E [R2.64], R32 ;  /* 0x0000002002003986 */ /* 0x0005e4000c101904 */
[----:B------:R3:W-:Y:S01]  /*a4f00*/  @P5 STG.E [R8.64], R101 ;  /* 0x0000006508005986 */ /* 0x0007e2000c101904 */
[----:B------:R4:W-:Y:S01]  /*a4f10*/  @P4 STG.E [R16.64], R133 ;  /* 0x0000008510004986 */ /* 0x0009e2000c101904 */
[----:B------:R-:W-:Y:S01]  /*a4f20*/  ISETP.LT.AND P0, PT, R174, c[0x0][0x178], !P0 ;  /* 0x00005e00ae007a0c */ /* 0x000fe20004701270 */
[----:B------:R1:W-:Y:S01]  /*a4f30*/  @P2 STG.E [R20.64], R197 ;  /* 0x000000c514002986 */ /* 0x0003e2000c101904 */
[----:B------:R-:W-:-:S02]  /*a4f40*/  ISETP.GE.AND P1, PT, R0, c[0x0][0x17c], PT ;  /* 0x00005f0000007a0c */ /* 0x000fc40003f26270 */
[----:B------:R-:W-:Y:S02]  /*a4f50*/  ISETP.LT.AND P2, PT, R243, c[0x0][0x178], !P6 ;  /* 0x00005e00f3007a0c */ /* 0x000fe40007741270 */
[----:B------:R-:W-:Y:S01]  /*a4f60*/  ISETP.LT.AND P4, PT, R252, c[0x0][0x178], !P6 ;  /* 0x00005e00fc007a0c */ /* 0x000fe20007781270 */
[----:B------:R-:W-:Y:S01]  /*a4f70*/  IMAD.WIDE R24, R41, 0x4, R4 ;  /* 0x0000000429187825 */ /* 0x000fe200078e0204 */
[----:B------:R-:W-:Y:S02]  /*a4f80*/  ISETP.LT.AND P3, PT, R99, c[0x0][0x178], !P6 ;  /* 0x00005e0063007a0c */ /* 0x000fe40007761270 */
[----:B------:R-:W-:Y:S01]  /*a4f90*/  IADD3 R41, R41, c[0x0][0x198], RZ ;  /* 0x0000660029297a10 */ /* 0x000fe20007ffe0ff */
[----:B------:R-:W-:Y:S01]  /*a4fa0*/  ISETP.LT.AND P6, PT, R174, c[0x0][0x178], !P6 ;  /* 0x00005e00ae007a0c */ /* 0x000fe200077c1270 */
[----:B------:R-:W-:Y:S02]  /*a4fb0*/  ISETP.LT.AND P5, PT, R243, c[0x0][0x178], !P1 ;  /* 0x00005e00f3007a0c */ /* 0x000fe40004fa1270 */
[C---:B------:R-:W-:Y:S01]  /*a4fc0*/  IADD3 R29, R41.reuse, c[0x0][0x198], RZ ;  /* 0x00006600291d7a10 */ /* 0x040fe20007ffe0ff */
[----:B--2---:R-:W-:-:S04]  /*a4fd0*/  IMAD.WIDE R2, R41, 0x4, R162 ;  /* 0x0000000429027825 */ /* 0x004fc800078e02a2 */
[----:B---3--:R-:W-:-:S04]  /*a4fe0*/  IMAD.WIDE R8, R41, 0x4, R160 ;  /* 0x0000000429087825 */ /* 0x008fc800078e02a0 */
[----:B------:R-:W-:Y:S01]  /*a4ff0*/  IMAD.WIDE R12, R41, 0x4, R6 ;  /* 0x00000004290c7825 */ /* 0x000fe200078e0206 */
[----:B------:R-:W-:-:S03]  /*a5000*/  IADD3 R0, R242, 0x1f0, RZ ;  /* 0x000001f0f2007810 */ /* 0x000fc60007ffe0ff */
[----:B----4-:R-:W-:Y:S01]  /*a5010*/  IMAD.WIDE R16, R41, 0x4, R4 ;  /* 0x0000000429107825 */ /* 0x010fe200078e0204 */
[----:B------:R2:W-:Y:S03]  /*a5020*/  @P0 STG.E [R24.64], R33 ;  /* 0x0000002118000986 */ /* 0x0005e6000c101904 */
[----:B-1----:R-:W-:-:S04]  /*a5030*/  IMAD.WIDE R20, R29, 0x4, R162 ;  /* 0x000000041d147825 */ /* 0x002fc800078e02a2 */
[----:B------:R1:W-:Y:S02]  /*a5040*/  @P2 STG.E [R2.64], R96 ;  /* 0x0000006002002986 */ /* 0x0003e4000c101904 */
        /* <DEDUP_REMOVED lines=8> */
[----:B------:R-:W-:Y:S01]  /*a50d0*/  ISETP.LT.AND P6, PT, R243, c[0x0][0x178], !P0 ;  /* 0x00005e00f3007a0c */ /* 0x000fe200047c1270 */
[----:B------:R-:W-:Y:S01]  /*a50e0*/  ISETP.LT.AND P1, PT, R252, c[0x0][0x178], !P0 ;  /* 0x00005e00fc007a0c */ /* 0x000fe20004721270 */
[C---:B--2---:R-:W-:Y:S01]  /*a50f0*/  IADD3 R25, R29.reuse, c[0x0][0x198], RZ ;  /* 0x000066001d197a10 */ /* 0x044fe20007ffe0ff */
[----:B-1----:R-:W-:-:S04]  /*a5100*/  IMAD.WIDE R2, R29, 0x4, R160 ;  /* 0x000000041d027825 */ /* 0x002fc800078e02a0 */
[----:B---3--:R-:W-:Y:S01]  /*a5110*/  IMAD.WIDE R8, R29, 0x4, R6 ;  /* 0x000000041d087825 */ /* 0x008fe200078e0206 */
[----:B------:R-:W-:-:S03]  /*a5120*/  IADD3 R0, R242, 0x1f1, RZ ;  /* 0x000001f1f2007810 */ /* 0x000fc60007ffe0ff */
[----:B----4-:R-:W-:-:S04]  /*a5130*/  IMAD.WIDE R12, R29, 0x4, R4 ;  /* 0x000000041d0c7825 */ /* 0x010fc800078e0204 */
[----:B------:R-:W-:-:S04]  /*a5140*/  IMAD.WIDE R16, R25, 0x4, R162 ;  /* 0x0000000419107825 */ /* 0x000fc800078e02a2 */
[----:B------:R-:W-:Y:S01]  /*a5150*/  IMAD.WIDE R20, R25, 0x4, R160 ;  /* 0x0000000419147825 */ /* 0x000fe200078e02a0 */
[----:B------:R1:W-:Y:S01]  /*a5160*/  @P3 STG.E [R2.64], R137 ;  /* 0x0000008902003986 */ /* 0x0003e2000c101904 */
[----:B------:R-:W-:Y:S02]  /*a5170*/  ISETP.GE.AND P2, PT, R0, c[0x0][0x17c], PT ;  /* 0x00005f0000007a0c */ /* 0x000fe40003f46270 */
[----:B------:R2:W-:Y:S02]  /*a5180*/  @P4 STG.E [R8.64], R205 ;  /* 0x000000cd08004986 */ /* 0x0005e4000c101904 */
[----:B------:R3:W-:Y:S01]  /*a5190*/  @P5 STG.E [R12.64], R37 ;  /* 0x000000250c005986 */ /* 0x0007e2000c101904 */
[----:B------:R-:W-:Y:S01]  /*a51a0*/  ISETP.LT.AND P5, PT, R99, c[0x0][0x178], !P0 ;  /* 0x00005e0063007a0c */ /* 0x000fe200047a1270 */
[----:B------:R4:W-:Y:S01]  /*a51b0*/  @P6 STG.E [R16.64], R126 ;  /* 0x0000007e10006986 */ /* 0x0009e2000c101904 */
[----:B------:R-:W-:Y:S01]  /*a51c0*/  ISETP.LT.AND P0, PT, R174, c[0x0][0x178], !P0 ;  /* 0x00005e00ae007a0c */ /* 0x000fe20004701270 */
[----:B------:R3:W-:Y:S01]  /*a51d0*/  @P1 STG.E [R20.64], R158 ;  /* 0x0000009e14001986 */ /* 0x0007e2000c101904 */
[----:B------:R-:W-:-:S02]  /*a51e0*/  ISETP.LT.AND P1, PT, R243, c[0x0][0x178], !P2 ;  /* 0x00005e00f3007a0c */ /* 0x000fc40005721270 */
[----:B------:R-:W-:Y:S02]  /*a51f0*/  ISETP.LT.AND P3, PT, R252, c[0x0][0x178], !P2 ;  /* 0x00005e00fc007a0c */ /* 0x000fe40005761270 */
[----:B------:R-:W-:Y:S01]  /*a5200*/  ISETP.LT.AND P6, PT, R99, c[0x0][0x178], !P2 ;  /* 0x00005e0063007a0c */ /* 0x000fe200057c1270 */
[----:B-1----:R-:W-:-:S04]  /*a5210*/  IMAD.WIDE R2, R25, 0x4, R6 ;  /* 0x0000000419027825 */ /* 0x002fc800078e0206 */
[C---:B--2---:R-:W-:Y:S01]  /*a5220*/  IMAD.WIDE R8, R25.reuse, 0x4, R4 ;  /* 0x0000000419087825 */ /* 0x044fe200078e0204 */
[----:B------:R-:W-:Y:S02]  /*a5230*/  IADD3 R25, R25, c[0x0][0x198], RZ ;  /* 0x0000660019197a10 */ /* 0x000fe40007ffe0ff */
[----:B------:R-:W-:-:S03]  /*a5240*/  IADD3 R24, R242, 0x1f2, RZ ;  /* 0x000001f2f2187810 */ /* 0x000fc60007ffe0ff */
[----:B---3--:R-:W-:-:S04]  /*a5250*/  IMAD.WIDE R12, R25, 0x4, R162 ;  /* 0x00000004190c7825 */ /* 0x008fc800078e02a2 */
[----:B----4-:R-:W-:Y:S01]  /*a5260*/  IMAD.WIDE R16, R25, 0x4, R160 ;  /* 0x0000000419107825 */ /* 0x010fe200078e02a0 */
[----:B------:R-:W-:-:S03]  /*a5270*/  ISETP.GE.AND P4, PT, R24, c[0x0][0x17c], PT ;  /* 0x00005f0018007a0c */ /* 0x000fc60003f86270 */
[----:B------:R-:W-:Y:S01]  /*a5280*/  IMAD.WIDE R20, R25, 0x4, R6 ;  /* 0x0000000419147825 */ /* 0x000fe200078e0206 */
[----:B------:R1:W-:Y:S03]  /*a5290*/  @P5 STG.E [R2.64], R178 ;  /* 0x000000b202005986 */ /* 0x0003e6000c101904 */
[----:B------:R2:W-:Y:S01]  /*a52a0*/  @P0 STG.E [R8.64], R14 ;  /* 0x0000000e08000986 */ /* 0x0005e2000c101904 */
[----:B------:R-:W-:Y:S01]  /*a52b0*/  ISETP.LT.AND P2, PT, R174, c[0x0][0x178], !P2 ;  /* 0x00005e00ae007a0c */ /* 0x000fe20005741270 */
[----:B------:R3:W-:Y:S01]  /*a52c0*/  @P1 STG.E [R12.64], R127 ;  /* 0x0000007f0c001986 */ /* 0x0007e2000c101904 */
[----:B------:R-:W-:Y:S01]  /*a52d0*/  ISETP.LT.AND P0, PT, R243, c[0x0][0x178], !P4 ;  /* 0x00005e00f3007a0c */ /* 0x000fe20006701270 */
[----:B------:R4:W-:Y:S01]  /*a52e0*/  @P3 STG.E [R16.64], R159 ;  /* 0x0000009f10003986 */ /* 0x0009e2000c101904 */
[----:B------:R4:W-:Y:S01]  /*a52f0*/  @P6 STG.E [R20.64], R179 ;  /* 0x000000b314006986 */ /* 0x0009e2000c101904 */
[----:B------:R-:W-:-:S02]  /*a5300*/  ISETP.LT.AND P1, PT, R252, c[0x0][0x178], !P4 ;  /* 0x00005e00fc007a0c */ /* 0x000fc40006721270 */
[----:B------:R-:W-:Y:S02]  /*a5310*/  ISETP.LT.AND P6, PT, R99, c[0x0][0x178], !P4 ;  /* 0x00005e0063007a0c */ /* 0x000fe400067c1270 */
[C---:B------:R-:W-:Y:S02]  /*a5320*/  IADD3 R29, R25.reuse, c[0x0][0x198], RZ ;  /* 0x00006600191d7a10 */ /* 0x040fe40007ffe0ff */
[----:B------:R-:W-:Y:S01]  /*a5330*/  IADD3 R0, R242, 0x1f3, RZ ;  /* 0x000001f3f2007810 */ /* 0x000fe20007ffe0ff */
[----:B-1----:R-:W-:-:S04]  /*a5340*/  IMAD.WIDE R2, R25, 0x4, R4 ;  /* 0x0000000419027825 */ /* 0x002fc800078e0204 */
[----:B--2---:R-:W-:-:S04]  /*a5350*/  IMAD.WIDE R8, R29, 0x4, R162 ;  /* 0x000000041d087825 */ /* 0x004fc800078e02a2 */
[----:B---3--:R-:W-:Y:S01]  /*a5360*/  IMAD.WIDE R12, R29, 0x4, R160 ;  /* 0x000000041d0c7825 */ /* 0x008fe200078e02a0 */
[----:B------:R-:W-:-:S03]  /*a5370*/  ISETP.GE.AND P5, PT, R0, c[0x0][0x17c], PT ;  /* 0x00005f0000007a0c */ /* 0x000fc60003fa6270 */
[----:B----4-:R-:W-:Y:S01]  /*a5380*/  IMAD.WIDE R16, R29, 0x4, R6 ;  /* 0x000000041d107825 */ /* 0x010fe200078e0206 */
[----:B------:R1:W-:Y:S01]  /*a5390*/  @P2 STG.E [R2.64], R15 ;  /* 0x0000000f02002986 */ /* 0x0003e2000c101904 */
[----:B------:R-:W-:Y:S02]  /*a53a0*/  ISETP.LT.AND P4, PT, R174, c[0x0][0x178], !P4 ;  /* 0x00005e00ae007a0c */ /* 0x000fe40006781270 */
[----:B------:R2:W-:Y:S01]  /*a53b0*/  @P0 STG.E [R8.64], R122 ;  /* 0x0000007a08000986 */ /* 0x0005e2000c101904 */
[----:B------:R-:W-:Y:S01]  /*a53c0*/  ISETP.LT.AND P0, PT, R243, c[0x0][0x178], !P5 ;  /* 0x00005e00f3007a0c */ /* 0x000fe20006f01270 */
[----:B------:R3:W-:Y:S01]  /*a53d0*/  @P1 STG.E [R12.64], R154 ;  /* 0x0000009a0c001986 */ /* 0x0007e2000c101904 */
[----:B------:R-:W-:Y:S01]  /*a53e0*/  @P6 STG.E [R16.64], R186 ;  /* 0x000000ba10006986 */ /* 0x000fe2000c101904 */
        /* <DEDUP_REMOVED lines=10> */
[----:B------:R-:W-:Y:S01]  /*a5490*/  IMAD.WIDE R14, R25, 0x4, R4 ;  /* 0x00000004190e7825 */ /* 0x000fe200078e0204 */
[----:B------:R-:W-:Y:S01]  /*a54a0*/  IADD3 R0, R242, 0x1f5, RZ ;  /* 0x000001f5f2007810 */ /* 0x000fe20007ffe0ff */
[----:B------:R1:W-:Y:S02]  /*a54b0*/  @P4 STG.E [R20.64], R10 ;  /* 0x0000000a14004986 */ /* 0x0003e4000c101904 */
[----:B------:R2:W-:Y:S02]  /*a54c0*/  @P0 STG.E [R2.64], R123 ;  /* 0x0000007b02000986 */ /* 0x0005e4000c101904 */
        /* <DEDUP_REMOVED lines=9> */
[----:B------:R-:W-:Y:S02]  /*a5560*/  ISETP.LT.AND P6, PT, R243, c[0x0][0x178], !P2 ;  /* 0x00005e00f3007a0c */ /* 0x000fe400057c1270 */
[C---:B-1----:R-:W-:Y:S01]  /*a5570*/  IADD3 R21, R29.reuse, c[0x0][0x198], RZ ;  /* 0x000066001d157a10 */ /* 0x042fe20007ffe0ff */
[----:B------:R-:W-:-:S04]  /*a5580*/  IMAD.WIDE R16, R29, 0x4, R162 ;  /* 0x000000041d107825 */ /* 0x000fc800078e02a2 */
[----:B--2---:R-:W-:-:S04]  /*a5590*/  IMAD.WIDE R2, R29, 0x4, R160 ;  /* 0x000000041d027825 */ /* 0x004fc800078e02a0 */
[----:B---3--:R-:W-:Y:S01]  /*a55a0*/  IMAD.WIDE R8, R29, 0x4, R6 ;  /* 0x000000041d087825 */ /* 0x008fe200078e0206 */
[----:B------:R-:W-:-:S03]  /*a55b0*/  IADD3 R0, R242, 0x1f6, RZ ;  /* 0x000001f6f2007810 */ /* 0x000fc60007ffe0ff */
[----:B----4-:R-:W-:Y:S01]  /*a55c0*/  IMAD.WIDE R12, R29, 0x4, R4 ;  /* 0x000000041d0c7825 */ /* 0x010fe200078e0204 */
[----:B------:R1:W-:Y:S03]  /*a55d0*/  @P4 STG.E [R16.64], R114 ;  /* 0x0000007210004986 */ /* 0x0003e6000c101904 */
[----:B------:R-:W-:-:S04]  /*a55e0*/  IMAD.WIDE R10, R21, 0x4, R162 ;  /* 0x00000004150a7825 */ /* 0x000fc800078e02a2 */
[----:B------:R2:W-:Y:S01]  /*a55f0*/  @P1 STG.E [R2.64], R130 ;  /* 0x0000008202001986 */ /* 0x0005e2000c101904 */
[----:B------:R-:W-:Y:S02]  /*a5600*/  ISETP.GE.AND P0, PT, R0, c[0x0][0x17c], PT ;  /* 0x00005f0000007a0c */ /* 0x000fe40003f06270 */
[----:B------:R-:W-:Y:S01]  /*a5610*/  ISETP.LT.AND P4, PT, R252, c[0x0][0x178], !P2 ;  /* 0x00005e00fc007a0c */ /* 0x000fe20005781270 */
[----:B------:R3:W-:Y:S01]  /*a5620*/  @P5 STG.E [R8.64], R194 ;  /* 0x000000c208005986 */ /* 0x0007e2000c101904 */
[----:B------:R4:W-:Y:S01]  /*a5630*/  @P3 STG.E [R12.64], R18 ;  /* 0x000000120c003986 */ /* 0x0009e2000c101904 */
[----:B------:R-:W-:Y:S01]  /*a5640*/  ISETP.LT.AND P3, PT, R99, c[0x0][0x178], !P2 ;  /* 0x00005e0063007a0c */ /* 0x000fe20005761270 */
[----:B------:R4:W-:Y:S01]  /*a5650*/  @P6 STG.E [R10.64], R115 ;  /* 0x000000730a006986 */ /* 0x0009e2000c101904 */
[----:B------:R-:W-:Y:S02]  /*a5660*/  ISETP.LT.AND P2, PT, R174, c[0x0][0x178], !P2 ;  /* 0x00005e00ae007a0c */ /* 0x000fe40005741270 */
[----:B------:R-:W-:-:S02]  /*a5670*/  ISETP.LT.AND P6, PT, R243, c[0x0][0x178], !P0 ;  /* 0x00005e00f3007a0c */ /* 0x000fc400047c1270 */
[----:B------:R-:W-:Y:S02]  /*a5680*/  ISETP.LT.AND P5, PT, R252, c[0x0][0x178], !P0 ;  /* 0x00005e00fc007a0c */ /* 0x000fe400047a1270 */
[C---:B-1----:R-:W-:Y:S01]  /*a5690*/  IADD3 R17, R21.reuse, c[0x0][0x198], RZ ;  /* 0x0000660015117a10 */ /* 0x042fe20007ffe0ff */
[----:B------:R-:W-:Y:S01]  /*a56a0*/  IMAD.WIDE R14, R21, 0x4, R160 ;  /* 0x00000004150e7825 */ /* 0x000fe200078e02a0 */
[----:B------:R-:W-:-:S03]  /*a56b0*/  IADD3 R0, R242, 0x1f7, RZ ;  /* 0x000001f7f2007810 */ /* 0x000fc60007ffe0ff */
[----:B--2---:R-:W-:-:S04]  /*a56c0*/  IMAD.WIDE R2, R21, 0x4, R6 ;  /* 0x0000000415027825 */ /* 0x004fc800078e0206 */
[----:B---3--:R-:W-:-:S04]  /*a56d0*/  IMAD.WIDE R8, R21, 0x4, R4 ;  /* 0x0000000415087825 */ /* 0x008fc800078e0204 */
[C---:B----4-:R-:W-:Y:S01]  /*a56e0*/  IMAD.WIDE R12, R17.reuse, 0x4, R162 ;  /* 0x00000004110c7825 */ /* 0x050fe200078e02a2 */
[----:B------:R1:W-:Y:S03]  /*a56f0*/  @P4 STG.E [R14.64], R131 ;  /* 0x000000830e004986 */ /* 0x0003e6000c101904 */
[----:B------:R-:W-:Y:S01]  /*a5700*/  IMAD.WIDE R10, R17, 0x4, R160 ;  /* 0x00000004110a7825 */ /* 0x000fe200078e02a0 */
[----:B------:R-:W-:Y:S02]  /*a5710*/  ISETP.GE.AND P1, PT, R0, c[0x0][0x17c], PT ;  /* 0x00005f0000007a0c */ /* 0x000fe40003f26270 */
[----:B------:R-:W-:Y:S01]  /*a5720*/  ISETP.LT.AND P4, PT, R99, c[0x0][0x178], !P0 ;  /* 0x00005e0063007a0c */ /* 0x000fe20004781270 */
[----:B------:R2:W-:Y:S01]  /*a5730*/  @P3 STG.E [R2.64], R195 ;  /* 0x000000c302003986 */ /* 0x0005e2000c101904 */
[----:B------:R3:W-:Y:S02]  /*a5740*/  @P2 STG.E [R8.64], R19 ;  /* 0x0000001308002986 */ /* 0x0007e4000c101904 */
        /* <DEDUP_REMOVED lines=11> */
[C---:B----4-:R-:W-:Y:S01]  /*a5800*/  IMAD.WIDE R12, R21.reuse, 0x4, R6 ;  /* 0x00000004150c7825 */ /* 0x050fe200078e0206 */
[----:B------:R1:W-:Y:S03]  /*a5810*/  @P4 STG.E [R14.64], R202 ;  /* 0x000000ca0e004986 */ /* 0x0003e6000c101904 */
[----:B------:R-:W-:Y:S01]  /*a5820*/  IMAD.WIDE R10, R21, 0x4, R160 ;  /* 0x00000004150a7825 */ /* 0x000fe200078e02a0 */
[----:B------:R-:W-:Y:S02]  /*a5830*/  ISETP.LT.AND P4, PT, R174, c[0x0][0x178], !P1 ;  /* 0x00005e00ae007a0c */ /* 0x000fe40004f81270 */
[----:B------:R-:W-:Y:S01]  /*a5840*/  ISETP.GE.AND P3, PT, R0, c[0x0][0x17c], PT ;  /* 0x00005f0000007a0c */ /* 0x000fe20003f66270 */
[----:B------:R2:W-:Y:S01]  /*a5850*/  @P0 STG.E [R2.64], R22 ;  /* 0x0000001602000986 */ /* 0x0005e2000c101904 */
[----:B------:R3:W-:Y:S02]  /*a5860*/  @P6 STG.E [R8.64], R119 ;  /* 0x0000007708006986 */ /* 0x0007e4000c101904 */
[----:B------:R4:W-:Y:S02]  /*a5870*/  @P5 STG.E [R10.64], R147 ;  /* 0x000000930a005986 */ /* 0x0009e4000c101904 */
[----:B------:R2:W-:Y:S01]  /*a5880*/  @P2 STG.E [R12.64], R203 ;  /* 0x000000cb0c002986 */ /* 0x0005e2000c101904 */
[----:B------:R-:W-:-:S02]  /*a5890*/  IADD3 R0, R242, 0x1f9, RZ ;  /* 0x000001f9f2007810 */ /* 0x000fc40007ffe0ff */
[----:B------:R-:W-:Y:S02]  /*a58a0*/  ISETP.LT.AND P2, PT, R243, c[0x0][0x178], !P3 ;  /* 0x00005e00f3007a0c */ /* 0x000fe40005f41270 */
[----:B------:R-:W-:Y:S01]  /*a58b0*/  ISETP.LT.AND P0, PT, R252, c[0x0][0x178], !P3 ;  /* 0x00005e00fc007a0c */ /* 0x000fe20005f01270 */
[C---:B-1----:R-:W-:Y:S01]  /*a58c0*/  IMAD.WIDE R14, R21.reuse, 0x4, R4 ;  /* 0x00000004150e7825 */ /* 0x042fe200078e0204 */
[----:B------:R-:W-:Y:S02]  /*a58d0*/  IADD3 R21, R21, c[0x0][0x198], RZ ;  /* 0x0000660015157a10 */ /* 0x000fe40007ffe0ff */
[----:B------:R-:W-:Y:S02]  /*a58e0*/  ISETP.GE.AND P1, PT, R0, c[0x0][0x17c], PT ;  /* 0x00005f0000007a0c */ /* 0x000fe40003f26270 */
[----:B------:R-:W-:Y:S01]  /*a58f0*/  ISETP.LT.AND P6, PT, R99, c[0x0][0x178], !P3 ;  /* 0x00005e0063007a0c */ /* 0x000fe20005fc1270 */
[----:B------:R-:W-:Y:S01]  /*a5900*/  ISETP.LT.AND P3, PT, R174, c[0x0][0x178], !P3 ;  /* 0x00005e00ae007a0c */ /* 0x000fe20005f61270 */
[----:B------:R-:W-:Y:S01]  /*a5910*/  @P4 STG.E [R14.64], R23 ;  /* 0x000000170e004986 */ /* 0x000fe2000c101904 */
[----:B------:R-:W-:Y:S01]  /*a5920*/  ISETP.LT.AND P4, PT, R243, c[0x0][0x178], !P1 ;  /* 0x00005e00f3007a0c */ /* 0x000fe20004f81270 */
[----:B--2---:R-:W-:-:S04]  /*a5930*/  IMAD.WIDE R2, R21, 0x4, R162 ;  /* 0x0000000415027825 */ /* 0x004fc800078e02a2 */
[C---:B---3--:R-:W-:Y:S01]  /*a5940*/  IMAD.WIDE R8, R21.reuse, 0x4, R160 ;  /* 0x0000000415087825 */ /* 0x048fe200078e02a0 */
[----:B------:R-:W-:Y:S02]  /*a5950*/  IADD3 R0, R242, 0x1fa, RZ ;  /* 0x000001faf2007810 */ /* 0x000fe40007ffe0ff */
[C---:B------:R-:W-:Y:S01]  /*a5960*/  IADD3 R19, R21.reuse, c[0x0][0x198], RZ ;  /* 0x0000660015137a10 */ /* 0x040fe20007ffe0ff */
[C---:B----4-:R-:W-:Y:S01]  /*a5970*/  IMAD.WIDE R10, R21.reuse, 0x4, R6 ;  /* 0x00000004150a7825 */ /* 0x050fe200078e0206 */
[----:B------:R1:W-:Y:S03]  /*a5980*/  @P2 STG.E [R2.64], R110 ;  /* 0x0000006e02002986 */ /* 0x0003e6000c101904 */
[----:B------:R2:W-:Y:S01]  /*a5990*/  @P0 STG.E [R8.64], R142 ;  /* 0x0000008e08000986 */ /* 0x0005e2000c101904 */
[----:B------:R-:W-:Y:S01]  /*a59a0*/  ISETP.GE.AND P5, PT, R0, c[0x0][0x17c], PT ;  /* 0x00005f0000007a0c */ /* 0x000fe20003fa6270 */
[----:B------:R-:W-:Y:S01]  /*a59b0*/  IMAD.WIDE R12, R21, 0x4, R4 ;  /* 0x00000004150c7825 */ /* 0x000fe200078e0204 */
[----:B------:R-:W-:-:S03]  /*a59c0*/  ISETP.LT.AND P0, PT, R252, c[0x0][0x178], !P1 ;  /* 0x00005e00fc007a0c */ /* 0x000fc60004f01270 */
[----:B------:R-:W-:Y:S01]  /*a59d0*/  IMAD.WIDE R16, R19, 0x4, R162 ;  /* 0x0000000413107825 */ /* 0x000fe200078e02a2 */
[----:B------:R-:W-:-:S03]  /*a59e0*/  ISETP.LT.AND P2, PT, R99, c[0x0][0x178], !P1 ;  /* 0x00005e0063007a0c */ /* 0x000fc60004f41270 */
[----:B------:R-:W-:Y:S01]  /*a59f0*/  ISETP.LT.AND P1, PT, R174, c[0x0][0x178], !P1 ;  /* 0x00005e00ae007a0c */ /* 0x000fe20004f21270 */
[----:B------:R3:W-:Y:S01]  /*a5a00*/  @P6 STG.E [R10.64], R182 ;  /* 0x000000b60a006986 */ /* 0x0007e2000c101904 */
[----:B------:R-:W-:Y:S01]  /*a5a10*/  ISETP.LT.AND P6, PT, R243, c[0x0][0x178], !P5 ;  /* 0x00005e00f3007a0c */ /* 0x000fe20006fc1270 */
[----:B------:R4:W-:Y:S02]  /*a5a20*/  @P3 STG.E [R12.64], R26 ;  /* 0x0000001a0c003986 */ /* 0x0009e4000c101904 */
[----:B------:R4:W-:Y:S01]  /*a5a30*/  @P4 STG.E [R16.64], R111 ;  /* 0x0000006f10004986 */ /* 0x0009e2000c101904 */
[----:B------:R-:W-:Y:S02]  /*a5a40*/  ISETP.LT.AND P4, PT, R252, c[0x0][0x178], !P5 ;  /* 0x00005e00fc007a0c */ /* 0x000fe40006f81270 */
[C---:B------:R-:W-:Y:S01]  /*a5a50*/  IADD3 R21, R19.reuse, c[0x0][0x198], RZ ;  /* 0x0000660013157a10 */ /* 0x040fe20007ffe0ff */
[----:B-1----:R-:W-:-:S04]  /*a5a60*/  IMAD.WIDE R2, R19, 0x4, R160 ;  /* 0x0000000413027825 */ /* 0x002fc800078e02a0 */
[----:B--2---:R-:W-:Y:S01]  /*a5a70*/  IMAD.WIDE R8, R19, 0x4, R6 ;  /* 0x0000000413087825 */ /* 0x004fe200078e0206 */
[----:B------:R-:W-:-:S03]  /*a5a80*/  IADD3 R0, R242, 0x1fb, RZ ;  /* 0x000001fbf2007810 */ /* 0x000fc60007ffe0ff */
[----:B---3--:R-:W-:-:S04]  /*a5a90*/  IMAD.WIDE R10, R19, 0x4, R4 ;  /* 0x00000004130a7825 */ /* 0x008fc800078e0204 */
[C---:B----4-:R-:W-:Y:S01]  /*a5aa0*/  IMAD.WIDE R12, R21.reuse, 0x4, R162 ;  /* 0x00000004150c7825 */ /* 0x050fe200078e02a2 */
[----:B------:R1:W-:Y:S01]  /*a5ab0*/  @P0 STG.E [R2.64], R143 ;  /* 0x0000008f02000986 */ /* 0x0003e2000c101904 */
[----:B------:R-:W-:Y:S02]  /*a5ac0*/  ISETP.GE.AND P3, PT, R0, c[0x0][0x17c], PT ;  /* 0x00005f0000007a0c */ /* 0x000fe40003f66270 */
[----:B------:R2:W-:Y:S02]  /*a5ad0*/  @P2 STG.E [R8.64], R183 ;  /* 0x000000b708002986 */ /* 0x0005e4000c101904 */
[----:B------:R-:W-:Y:S01]  /*a5ae0*/  IMAD.WIDE R14, R21, 0x4, R160 ;  /* 0x00000004150e7825 */ /* 0x000fe200078e02a0 */
[----:B------:R3:W-:Y:S01]  /*a5af0*/  @P1 STG.E [R10.64], R27 ;  /* 0x0000001b0a001986 */ /* 0x0007e2000c101904 */
[----:B------:R-:W-:Y:S02]  /*a5b00*/  ISETP.LT.AND P1, PT, R99, c[0x0][0x178], !P5 ;  /* 0x00005e0063007a0c */ /* 0x000fe40006f21270 */
[----:B------:R4:W-:Y:S01]  /*a5b10*/  @P6 STG.E [R12.64], R106 ;  /* 0x0000006a0c006986 */ /* 0x0009e2000c101904 */
[----:B------:R-:W-:-:S02]  /*a5b20*/  ISETP.LT.AND P5, PT, R174, c[0x0][0x178], !P5 ;  /* 0x00005e00ae007a0c */ /* 0x000fc40006fa1270 */
[----:B------:R-:W-:Y:S01]  /*a5b30*/  ISETP.LT.AND P6, PT, R243, c[0x0][0x178], !P3 ;  /* 0x00005e00f3007a0c */ /* 0x000fe20005fc1270 */
[----:B------:R4:W-:Y:S01]  /*a5b40*/  @P4 STG.E [R14.64], R150 ;  /* 0x000000960e004986 */ /* 0x0009e2000c101904 */
[----:B------:R-:W-:Y:S02]  /*a5b50*/  ISETP.LT.AND P0, PT, R252, c[0x0][0x178], !P3 ;  /* 0x00005e00fc007a0c */ /* 0x000fe40005f01270 */
[----:B------:R-:W-:Y:S02]  /*a5b60*/  IADD3 R17, R21, c[0x0][0x198], RZ ;  /* 0x0000660015117a10 */ /* 0x000fe40007ffe0ff */
[----:B------:R-:W-:Y:S02]  /*a5b70*/  ISETP.LT.AND P4, PT, R99, c[0x0][0x178], !P3 ;  /* 0x00005e0063007a0c */ /* 0x000fe40005f81270 */
[----:B------:R-:W-:Y:S01]  /*a5b80*/  IADD3 R16, R242, 0x1fc, RZ ;  /* 0x000001fcf2107810 */ /* 0x000fe20007ffe0ff */
[----:B-1----:R-:W-:-:S04]  /*a5b90*/  IMAD.WIDE R2, R21, 0x4, R6 ;  /* 0x0000000415027825 */ /* 0x002fc800078e0206 */
[----:B--2---:R-:W-:-:S04]  /*a5ba0*/  IMAD.WIDE R8, R21, 0x4, R4 ;  /* 0x0000000415087825 */ /* 0x004fc800078e0204 */
[----:B---3--:R-:W-:Y:S01]  /*a5bb0*/  IMAD.WIDE R10, R17, 0x4, R162 ;  /* 0x00000004110a7825 */ /* 0x008fe200078e02a2 */
[----:B------:R-:W-:-:S03]  /*a5bc0*/  ISETP.GE.AND P2, PT, R16, c[0x0][0x17c], PT ;  /* 0x00005f0010007a0c */ /* 0x000fc60003f46270 */
[C---:B----4-:R-:W-:Y:S01]  /*a5bd0*/  IMAD.WIDE R12, R17.reuse, 0x4, R160 ;  /* 0x00000004110c7825 */ /* 0x050fe200078e02a0 */
[----:B------:R1:W-:Y:S03]  /*a5be0*/  @P1 STG.E [R2.64], R190 ;  /* 0x000000be02001986 */ /* 0x0003e6000c101904 */
[----:B------:R-:W-:-:S04]  /*a5bf0*/  IMAD.WIDE R14, R17, 0x4, R6 ;  /* 0x00000004110e7825 */ /* 0x000fc800078e0206 */
[----:B------:R2:W-:Y:S02]  /*a5c00*/  @P5 STG.E [R8.64], R30 ;  /* 0x0000001e08005986 */ /* 0x0005e4000c101904 */
[----:B------:R3:W-:Y:S01]  /*a5c10*/  @P6 STG.E [R10.64], R107 ;  /* 0x0000006b0a006986 */ /* 0x0007e2000c101904 */
[----:B------:R-:W-:Y:S02]  /*a5c20*/  ISETP.LT.AND P3, PT, R174, c[0x0][0x178], !P3 ;  /* 0x00005e00ae007a0c */ /* 0x000fe40005f61270 */
[----:B------:R-:W-:Y:S02]  /*a5c30*/  ISETP.LT.AND P6, PT, R243, c[0x0][0x178], !P2 ;  /* 0x00005e00f3007a0c */ /* 0x000fe400057c1270 */
[----:B------:R-:W-:Y:S01]  /*a5c40*/  ISETP.LT.AND P5, PT, R252, c[0x0][0x178], !P2 ;  /* 0x00005e00fc007a0c */ /* 0x000fe200057a1270 */
[----:B------:R4:W-:Y:S01]  /*a5c50*/  @P0 STG.E [R12.64], R151 ;  /* 0x000000970c000986 */ /* 0x0009e2000c101904 */
[----:B------:R4:W-:Y:S01]  /*a5c60*/  @P4 STG.E [R14.64], R191 ;  /* 0x000000bf0e004986 */ /* 0x0009e2000c101904 */
[----:B------:R-:W-:-:S02]  /*a5c70*/  IADD3 R19, R17, c[0x0][0x198], RZ ;  /* 0x0000660011137a10 */ /* 0x000fc40007ffe0ff */
[----:B------:R-:W-:Y:S01]  /*a5c80*/  ISETP.LT.AND P4, PT, R99, c[0x0][0x178], !P2 ;  /* 0x00005e0063007a0c */ /* 0x000fe20005781270 */
[----:B------:R-:W-:Y:S01]  /*a5c90*/  ISETP.LT.AND P2, PT, R174, c[0x0][0x178], !P2 ;  /* 0x00005e00ae007a0c */ /* 0x000fe20005741270 */
[----:B------:R-:W-:Y:S01]  /*a5ca0*/  IADD3 R0, R242, 0x1fd, RZ ;  /* 0x000001fdf2007810 */ /* 0x000fe20007ffe0ff */
[----:B-1----:R-:W-:-:S04]  /*a5cb0*/  IMAD.WIDE R2, R17, 0x4, R4 ;  /* 0x0000000411027825 */ /* 0x002fc800078e0204 */
[----:B--2---:R-:W-:-:S04]  /*a5cc0*/  IMAD.WIDE R8, R19, 0x4, R162 ;  /* 0x0000000413087825 */ /* 0x004fc800078e02a2 */
[----:B---3--:R-:W-:Y:S01]  /*a5cd0*/  IMAD.WIDE R10, R19, 0x4, R160 ;  /* 0x00000004130a7825 */ /* 0x008fe200078e02a0 */
[----:B------:R-:W-:-:S03]  /*a5ce0*/  ISETP.GE.AND P1, PT, R0, c[0x0][0x17c], PT ;  /* 0x00005f0000007a0c */ /* 0x000fc60003f26270 */
[----:B------:R-:W-:Y:S01]  /*a5cf0*/  IADD3 R0, R242, 0x1fe, RZ ;  /* 0x000001fef2007810 */ /* 0x000fe20007ffe0ff */
[----:B------:R1:W-:Y:S01]  /*a5d00*/  @P3 STG.E [R2.64], R31 ;  /* 0x0000001f02003986 */ /* 0x0003e2000c101904 */
[----:B----4-:R-:W-:-:S04]  /*a5d10*/  IMAD.WIDE R12, R19, 0x4, R6 ;  /* 0x00000004130c7825 */ /* 0x010fc800078e0206 */
[----:B------:R2:W-:Y:S02]  /*a5d20*/  @P6 STG.E [R8.64], R102 ;  /* 0x0000006608006986 */ /* 0x0005e4000c101904 */
[----:B------:R-:W-:Y:S01]  /*a5d30*/  IMAD.WIDE R14, R19, 0x4, R4 ;  /* 0x00000004130e7825 */ /* 0x000fe200078e0204 */
[----:B------:R3:W-:Y:S01]  /*a5d40*/  @P5 STG.E [R10.64], R134 ;  /* 0x000000860a005986 */ /* 0x0007e2000c101904 */
[----:B------:R-:W-:Y:S02]  /*a5d50*/  ISETP.GE.AND P0, PT, R0, c[0x0][0x17c], PT ;  /* 0x00005f0000007a0c */ /* 0x000fe40003f06270 */
[----:B------:R-:W-:Y:S02]  /*a5d60*/  ISETP.LT.AND P5, PT, R243, c[0x0][0x178], !P1 ;  /* 0x00005e00f3007a0c */ /* 0x000fe40004fa1270 */
[----:B------:R-:W-:Y:S01]  /*a5d70*/  ISETP.LT.AND P6, PT, R252, c[0x0][0x178], !P1 ;  /* 0x00005e00fc007a0c */ /* 0x000fe20004fc1270 */
[----:B------:R4:W-:Y:S01]  /*a5d80*/  @P4 STG.E [R12.64], R198 ;  /* 0x000000c60c004986 */ /* 0x0009e2000c101904 */
[----:B------:R-:W-:-:S02]  /*a5d90*/  ISETP.LT.AND P4, PT, R99, c[0x0][0x178], !P1 ;  /* 0x00005e0063007a0c */ /* 0x000fc40004f81270 */
[----:B------:R-:W-:Y:S01]  /*a5da0*/  IADD3 R17, R19, c[0x0][0x198], RZ ;  /* 0x0000660013117a10 */ /* 0x000fe20007ffe0ff */
[----:B------:R4:W-:Y:S01]  /*a5db0*/  @P2 STG.E [R14.64], R34 ;  /* 0x000000220e002986 */ /* 0x0009e2000c101904 */
        /* <DEDUP_REMOVED lines=11> */
[----:B------:R2:W-:Y:S02]  /*a5e70*/  @P6 STG.E [R8.64], R135 ;  /* 0x0000008708006986 */ /* 0x0005e4000c101904 */
[----:B------:R3:W-:Y:S01]  /*a5e80*/  @P4 STG.E [R10.64], R199 ;  /* 0x000000c70a004986 */ /* 0x0007e2000c101904 */
[----:B------:R4:W-:Y:S01]  /*a5e90*/  @P1 STG.E [R12.64], R35 ;  /* 0x000000230c001986 */ /* 0x0009e2000c101904 */
[----:B------:R4:W-:Y:S01]  /*a5ea0*/  @P2 STG.E [R16.64], R98 ;  /* 0x0000006210002986 */ /* 0x0009e2000c101904 */
[C---:B------:R-:W-:Y:S02]  /*a5eb0*/  ISETP.LT.AND P1, PT, R99.reuse, c[0x0][0x178], !P0 ;  /* 0x00005e0063007a0c */ /* 0x040fe40004721270 */
[----:B------:R-:W-:-:S02]  /*a5ec0*/  ISETP.LT.AND P2, PT, R99, c[0x0][0x178], !P3 ;  /* 0x00005e0063007a0c */ /* 0x000fc40005f41270 */
[----:B------:R-:W4:Y:S01]  /*a5ed0*/  LDL.LU R99, [R1+0x35f0] ;  /* 0x0035f00001637983 */ /* 0x000f220000300800 */
[----:B------:R-:W-:Y:S01]  /*a5ee0*/  ISETP.LT.AND P4, PT, R252, c[0x0][0x178], !P0 ;  /* 0x00005e00fc007a0c */ /* 0x000fe20004781270 */
[----:B------:R-:W-:Y:S01]  /*a5ef0*/  ISETP.LT.AND P0, PT, R174, c[0x0][0x178], !P0 ;  /* 0x00005e00ae007a0c */ /* 0x000fe20004701270 */
[----:B------:R-:W-:Y:S02]  /*a5f00*/  ISETP.LT.AND P5, PT, R243, c[0x0][0x178], !P3 ;  /* 0x00005e00f3007a0c */ /* 0x000fe40005fa1270 */
[----:B------:R-:W-:Y:S02]  /*a5f10*/  ISETP.LT.AND P6, PT, R252, c[0x0][0x178], !P3 ;  /* 0x00005e00fc007a0c */ /* 0x000fe40005fc1270 */
[C---:B------:R-:W-:Y:S01]  /*a5f20*/  IADD3 R15, R19.reuse, c[0x0][0x198], RZ ;  /* 0x00006600130f7a10 */ /* 0x040fe20007ffe0ff */
[----:B------:R-:W-:Y:S02]  /*a5f30*/  ISETP.LT.AND P3, PT, R174, c[0x0][0x178], !P3 ;  /* 0x00005e00ae007a0c */ /* 0x000fe40005f61270 */
[----:B-1----:R-:W-:-:S04]  /*a5f40*/  IMAD.WIDE R2, R19, 0x4, R160 ;  /* 0x0000000413027825 */ /* 0x002fc800078e02a0 */
[----:B--2---:R-:W-:-:S04]  /*a5f50*/  IMAD.WIDE R8, R19, 0x4, R6 ;  /* 0x0000000413087825 */ /* 0x004fc800078e0206 */
[----:B---3--:R-:W-:-:S04]  /*a5f60*/  IMAD.WIDE R10, R19, 0x4, R4 ;  /* 0x00000004130a7825 */ /* 0x008fc800078e0204 */
[----:B------:R-:W-:-:S04]  /*a5f70*/  IMAD.WIDE R162, R15, 0x4, R162 ;  /* 0x000000040fa27825 */ /* 0x000fc800078e02a2 */
[----:B------:R-:W-:-:S04]  /*a5f80*/  IMAD.WIDE R160, R15, 0x4, R160 ;  /* 0x000000040fa07825 */ /* 0x000fc800078e02a0 */
[C---:B------:R-:W-:Y:S01]  /*a5f90*/  IMAD.WIDE R6, R15.reuse, 0x4, R6 ;  /* 0x000000040f067825 */ /* 0x040fe200078e0206 */
[----:B------:R1:W-:Y:S03]  /*a5fa0*/  @P4 STG.E [R2.64], R138 ;  /* 0x0000008a02004986 */ /* 0x0003e6000c101904 */
[----:B------:R1:W-:Y:S02]  /*a5fb0*/  @P1 STG.E [R8.64], R206 ;  /* 0x000000ce08001986 */ /* 0x0003e4000c101904 */
[----:B------:R1:W-:Y:S02]  /*a5fc0*/  @P0 STG.E [R10.64], R38 ;  /* 0x000000260a000986 */ /* 0x0003e4000c101904 */
[----:B------:R-:W-:Y:S01]  /*a5fd0*/  IMAD.WIDE R4, R15, 0x4, R4 ;  /* 0x000000040f047825 */ /* 0x000fe200078e0204 */
[----:B----4-:R1:W-:Y:S03]  /*a5fe0*/  @P5 STG.E [R162.64], R99 ;  /* 0x00000063a2005986 */ /* 0x0103e6000c101904 */
[----:B------:R1:W-:Y:S02]  /*a5ff0*/  @P6 STG.E [R160.64], R139 ;  /* 0x0000008ba0006986 */ /* 0x0003e4000c101904 */
[----:B------:R1:W-:Y:S01]  /*a6000*/  @P2 STG.E [R6.64], R207 ;  /* 0x000000cf06002986 */ /* 0x0003e2000c101904 */
[----:B------:R-:W-:Y:S05]  /*a6010*/  @!P3 EXIT ;  /* 0x000000000000b94d */ /* 0x000fea0003800000 */
[----:B------:R-:W-:Y:S01]  /*a6020*/  STG.E [R4.64], R39 ;  /* 0x0000002704007986 */ /* 0x000fe2000c101904 */
[----:B------:R-:W-:Y:S05]  /*a6030*/  EXIT ;  /* 0x000000000000794d */ /* 0x000fea0003800000 */
.L_x_3:
[----:B------:R-:W-:-:S00]  /*a6040*/  BRA `(.L_x_3) ;  /* 0xfffffff000007947 */ /* 0x000fc0000383ffff */
[----:B------:R-:W-:-:S00]  /*a6050*/  NOP ;  /* 0x0000000000007918 */ /* 0x000fc00000000000 */
        /* <DEDUP_REMOVED lines=10> */
.L_x_4:


//--------------------- .nv.shared.matmul_kernel  --------------------------
	.section	.nv.shared.matmul_kernel,"aw",@nobits
	.sectionflags	@""
	.align	16
